	.headerflags	@"EF_CUDA_TEXMODE_UNIFIED EF_CUDA_64BIT_ADDRESS EF_CUDA_SM86 EF_CUDA_VIRTUAL_SM(EF_CUDA_SM86)"
	.elftype	@"ET_EXEC"


//--------------------- .nv.info                  --------------------------
	.section	.nv.info,"",@"SHT_CUDA_INFO"
	.align	4


	//----- nvinfo : EIATTR_REGCOUNT
	.align		4
        /*0000*/ 	.byte	0x04, 0x2f
        /*0002*/ 	.short	(.L_1 - .L_0)
	.align		4
.L_0:
        /*0004*/ 	.word	index@(triton_mm)
        /*0008*/ 	.word	0x000000ff


	//----- nvinfo : EIATTR_MAX_STACK_SIZE
	.align		4
.L_1:
        /*000c*/ 	.byte	0x04, 0x23
        /*000e*/ 	.short	(.L_3 - .L_2)
	.align		4
.L_2:
        /*0010*/ 	.word	index@(triton_mm)
        /*0014*/ 	.word	0x00000000


	//----- nvinfo : EIATTR_MIN_STACK_SIZE
	.align		4
.L_3:
        /*0018*/ 	.byte	0x04, 0x12
        /*001a*/ 	.short	(.L_5 - .L_4)
	.align		4
.L_4:
        /*001c*/ 	.word	index@(triton_mm)
        /*0020*/ 	.word	0x00000350


	//----- nvinfo : EIATTR_FRAME_SIZE
	.align		4
.L_5:
        /*0024*/ 	.byte	0x04, 0x11
        /*0026*/ 	.short	(.L_7 - .L_6)
	.align		4
.L_6:
        /*0028*/ 	.word	index@(triton_mm)
        /*002c*/ 	.word	0x00000350
.L_7:


//--------------------- .nv.info.triton_mm        --------------------------
	.section	.nv.info.triton_mm,"",@"SHT_CUDA_INFO"
	.align	4


	//----- nvinfo : EIATTR_CUDA_API_VERSION
	.align		4
        /*0000*/ 	.byte	0x04, 0x37
        /*0002*/ 	.short	(.L_9 - .L_8)
.L_8:
        /*0004*/ 	.word	0x0000007b


	//----- nvinfo : EIATTR_SW2861232_WAR
	.align		4
.L_9:
        /*0008*/ 	.byte	0x01, 0x35
	.zero		2


	//----- nvinfo : EIATTR_PARAM_CBANK
	.align		4
        /*000c*/ 	.byte	0x04, 0x0a
        /*000e*/ 	.short	(.L_11 - .L_10)
	.align		4
.L_10:
        /*0010*/ 	.word	index@(.nv.constant0.triton_mm)
        /*0014*/ 	.short	0x0160
        /*0016*/ 	.short	0x0024


	//----- nvinfo : EIATTR_CBANK_PARAM_SIZE
	.align		4
.L_11:
        /*0018*/ 	.byte	0x03, 0x19
        /*001a*/ 	.short	0x0024


	//----- nvinfo : EIATTR_KPARAM_INFO
	.align		4
        /*001c*/ 	.byte	0x04, 0x17
        /*001e*/ 	.short	(.L_13 - .L_12)
.L_12:
        /*0020*/ 	.word	0x00000000
        /*0024*/ 	.short	0x0004
        /*0026*/ 	.short	0x0020
        /*0028*/ 	.byte	0x00, 0xf0, 0x11, 0x00


	//----- nvinfo : EIATTR_KPARAM_INFO
	.align		4
.L_13:
        /*002c*/ 	.byte	0x04, 0x17
        /*002e*/ 	.short	(.L_15 - .L_14)
.L_14:
        /*0030*/ 	.word	0x00000000
        /*0034*/ 	.short	0x0003
        /*0036*/ 	.short	0x0018
        /*0038*/ 	.byte	0x00, 0xf0, 0x21, 0x00


	//----- nvinfo : EIATTR_KPARAM_INFO
	.align		4
.L_15:
        /*003c*/ 	.byte	0x04, 0x17
        /*003e*/ 	.short	(.L_17 - .L_16)
.L_16:
        /*0040*/ 	.word	0x00000000
        /*0044*/ 	.short	0x0002
        /*0046*/ 	.short	0x0010
        /*0048*/ 	.byte	0x00, 0xf0, 0x21, 0x00


	//----- nvinfo : EIATTR_KPARAM_INFO
	.align		4
.L_17:
        /*004c*/ 	.byte	0x04, 0x17
        /*004e*/ 	.short	(.L_19 - .L_18)
.L_18:
        /*0050*/ 	.word	0x00000000
        /*0054*/ 	.short	0x0001
        /*0056*/ 	.short	0x0008
        /*0058*/ 	.byte	0x00, 0xf0, 0x21, 0x00


	//----- nvinfo : EIATTR_KPARAM_INFO
	.align		4
.L_19:
        /*005c*/ 	.byte	0x04, 0x17
        /*005e*/ 	.short	(.L_21 - .L_20)
.L_20:
        /*0060*/ 	.word	0x00000000
        /*0064*/ 	.short	0x0000
        /*0066*/ 	.short	0x0000
        /*0068*/ 	.byte	0x00, 0xf0, 0x21, 0x00


	//----- nvinfo : EIATTR_MAXREG_COUNT
	.align		4
.L_21:
        /*006c*/ 	.byte	0x03, 0x1b
        /*006e*/ 	.short	0x00ff


	//----- nvinfo : EIATTR_EXIT_INSTR_OFFSETS
	.align		4
        /*0070*/ 	.byte	0x04, 0x1c
        /*0072*/ 	.short	(.L_23 - .L_22)


	//   ....[0]....
.L_22:
        /*0074*/ 	.word	0x00000040


	//   ....[1]....
        /*0078*/ 	.word	0x0002ade0


	//   ....[2]....
        /*007c*/ 	.word	0x0002ae00


	//----- nvinfo : EIATTR_MAX_THREADS
	.align		4
.L_23:
        /*0080*/ 	.byte	0x04, 0x05
        /*0082*/ 	.short	(.L_25 - .L_24)
.L_24:
        /*0084*/ 	.word	0x00000080
        /*0088*/ 	.word	0x00000001
        /*008c*/ 	.word	0x00000001
.L_25:


//--------------------- .nv.rel.action            --------------------------
	.section	.nv.rel.action,"",@"SHT_CUDA_RELOCINFO"
	.align	8
	.sectionentsize	8
        /*0000*/ 	.byte	0x73, 0x00, 0x00, 0x00, 0x00, 0x00, 0x00, 0x00, 0x00, 0x00, 0x00, 0x11, 0x25, 0x00, 0x05, 0x36


//--------------------- .nv.constant0.triton_mm   --------------------------
	.section	.nv.constant0.triton_mm,"a",@progbits
	.align	4
.nv.constant0.triton_mm:
	.zero		388


//--------------------- .text.triton_mm           --------------------------
	.section	.text.triton_mm,"ax",@progbits
	.sectionflags	@"SHF_BARRIERS=1"
	.sectioninfo	@"SHI_REGISTERS=255"
	.align	128
        .global         triton_mm
        .type           triton_mm,@function
        .size           triton_mm,(.L_x_3 - triton_mm)
        .other          triton_mm,@"STO_CUDA_ENTRY STV_DEFAULT"
triton_mm:
.text.triton_mm:
[----:B------:R-:W-:-:S02]  /*0000*/  MOV R1, c[0x0][0x28] ;  /* 0x00000a0000017a02 */ /* 0x000fc40000000f00 */
[----:B------:R-:W-:Y:S02]  /*0010*/  MOV R0, c[0x0][0x180] ;  /* 0x0000600000007a02 */ /* 0x000fe40000000f00 */
[----:B------:R-:W-:Y:S02]  /*0020*/  IADD3 R1, R1, -0x350, RZ ;  /* 0xfffffcb001017810 */ /* 0x000fe40007ffe0ff */
[----:B------:R-:W-:-:S13]  /*0030*/  LOP3.LUT P0, RZ, R0, 0x1ffffff, RZ, 0xc0, !PT ;  /* 0x01ffffff00ff7812 */ /* 0x000fda000780c0ff */
[----:B------:R-:W-:Y:S05]  /*0040*/  @!P0 EXIT ;  /* 0x000000000000894d */ /* 0x000fea0003800000 */
[----:B------:R-:W1:Y:S01]  /*0050*/  S2R R11, SR_CTAID.X ;  /* 0x00000000000b7919 */ /* 0x000e620000002500 */
[----:B------:R-:W-:Y:S01]  /*0060*/  IADD3 R0, R0, 0x7f, RZ ;  /* 0x0000007f00007810 */ /* 0x000fe20007ffe0ff */
[----:B------:R-:W-:Y:S01]  /*0070*/  ULDC.64 UR8, c[0x0][0x118] ;  /* 0x0000460000087ab9 */ /* 0x000fe20000000a00 */
[----:B------:R-:W-:Y:S01]  /*0080*/  IABS R27, c[0x0][0x180] ;  /* 0x00006000001b7a13 */ /* 0x000fe20000000000 */
[----:B------:R-:W-:Y:S01]  /*0090*/  CS2R R216, SRZ ;  /* 0x0000000000d87805 */ /* 0x000fe2000001ff00 */
[----:B------:R-:W-:Y:S01]  /*00a0*/  SHF.R.S32.HI R3, RZ, 0x1f, R0 ;  /* 0x0000001fff037819 */ /* 0x000fe20000011400 */
[----:B------:R-:W-:Y:S01]  /*00b0*/  CS2R R218, SRZ ;  /* 0x0000000000da7805 */ /* 0x000fe2000001ff00 */
[----:B------:R-:W-:Y:S01]  /*00c0*/  MOV R53, 0x4 ;  /* 0x0000000400357802 */ /* 0x000fe20000000f00 */
[----:B------:R-:W-:Y:S01]  /*00d0*/  CS2R R212, SRZ ;  /* 0x0000000000d47805 */ /* 0x000fe2000001ff00 */
[----:B------:R-:W-:Y:S01]  /*00e0*/  LEA.HI R3, R3, R0, RZ, 0x7 ;  /* 0x0000000003037211 */ /* 0x000fe200078f38ff */
[----:B------:R-:W-:Y:S01]  /*00f0*/  CS2R R214, SRZ ;  /* 0x0000000000d67805 */ /* 0x000fe2000001ff00 */
        /* <DEDUP_REMOVED lines=13> */
[----:B-1----:R-:W-:Y:S01]  /*01d0*/  SHF.R.S32.HI R2, RZ, 0x1f, R11 ;  /* 0x0000001fff027819 */ /* 0x002fe2000001140b */
[----:B------:R-:W-:Y:S01]  /*01e0*/  CS2R R186, SRZ ;  /* 0x0000000000ba7805 */ /* 0x000fe2000001ff00 */
[----:B------:R-:W-:Y:S01]  /*01f0*/  ISETP.GE.AND P1, PT, R11, RZ, PT ;  /* 0x000000ff0b00720c */ /* 0x000fe20003f26270 */
[----:B------:R-:W-:Y:S01]  /*0200*/  CS2R R180, SRZ ;  /* 0x0000000000b47805 */ /* 0x000fe2000001ff00 */
[-C--:B------:R-:W-:Y:S01]  /*0210*/  LEA.HI R2, R2, R11.reuse, RZ, 0x3 ;  /* 0x0000000b02027211 */ /* 0x080fe200078f18ff */
[----:B------:R-:W-:Y:S01]  /*0220*/  CS2R R182, SRZ ;  /* 0x0000000000b67805 */ /* 0x000fe2000001ff00 */
[----:B------:R-:W-:Y:S01]  /*0230*/  CS2R R176, SRZ ;  /* 0x0000000000b07805 */ /* 0x000fe2000001ff00 */
[----:B------:R-:W-:Y:S01]  /*0240*/  CS2R R178, SRZ ;  /* 0x0000000000b27805 */ /* 0x000fe2000001ff00 */
[----:B------:R-:W-:Y:S01]  /*0250*/  LOP3.LUT R0, R2, 0xfffffff8, RZ, 0xc0, !PT ;  /* 0xfffffff802007812 */ /* 0x000fe200078ec0ff */
[----:B------:R-:W-:Y:S01]  /*0260*/  CS2R R172, SRZ ;  /* 0x0000000000ac7805 */ /* 0x000fe2000001ff00 */
[----:B------:R-:W-:Y:S01]  /*0270*/  CS2R R174, SRZ ;  /* 0x0000000000ae7805 */ /* 0x000fe2000001ff00 */
[----:B------:R-:W-:Y:S01]  /*0280*/  UMOV UR4, URZ ;  /* 0x0000003f00047c82 */ /* 0x000fe20008000000 */
[----:B------:R-:W-:Y:S01]  /*0290*/  LEA.HI.SX32 R3, R3, -R0, 0x19 ;  /* 0x8000000003037211 */ /* 0x000fe200078fcaff */
[----:B------:R-:W-:Y:S01]  /*02a0*/  UMOV UR6, URZ ;  /* 0x0000003f00067c82 */ /* 0x000fe20008000000 */
[----:B------:R-:W-:Y:S01]  /*02b0*/  IADD3 R9, -R0, R11, RZ ;  /* 0x0000000b00097210 */ /* 0x000fe20007ffe1ff */
[----:B------:R-:W-:Y:S01]  /*02c0*/  UMOV UR7, URZ ;  /* 0x0000003f00077c82 */ /* 0x000fe20008000000 */
[----:B------:R-:W-:Y:S01]  /*02d0*/  IMNMX R4, R3, 0x8, PT ;  /* 0x0000000803047817 */ /* 0x000fe20003800200 */
[----:B------:R-:W-:Y:S01]  /*02e0*/  UMOV UR5, URZ ;  /* 0x0000003f00057c82 */ /* 0x000fe20008000000 */
[----:B------:R-:W-:-:S02]  /*02f0*/  IABS R8, R9 ;  /* 0x0000000900087213 */ /* 0x000fc40000000000 */
[----:B------:R-:W-:-:S04]  /*0300*/  IABS R13, R4 ;  /* 0x00000004000d7213 */ /* 0x000fc80000000000 */
[----:B------:R-:W1:Y:S08]  /*0310*/  I2F.RP R5, R13 ;  /* 0x0000000d00057306 */ /* 0x000e700000209400 */
[----:B-1----:R-:W1:Y:S02]  /*0320*/  MUFU.RCP R5, R5 ;  /* 0x0000000500057308 */ /* 0x002e640000001000 */
[----:B-1----:R-:W-:-:S02]  /*0330*/  IADD3 R2, R5, 0xffffffe, RZ ;  /* 0x0ffffffe05027810 */ /* 0x002fc40007ffe0ff */
[----:B------:R-:W-:-:S04]  /*0340*/  IABS R5, R11 ;  /* 0x0000000b00057213 */ /* 0x000fc80000000000 */
[----:B------:R1:W2:Y:S02]  /*0350*/  F2I.FTZ.U32.TRUNC.NTZ R3, R2 ;  /* 0x0000000200037305 */ /* 0x0002a4000021f000 */
[----:B-1----:R-:W-:Y:S02]  /*0360*/  MOV R2, RZ ;  /* 0x000000ff00027202 */ /* 0x002fe40000000f00 */
[----:B--2---:R-:W-:-:S05]  /*0370*/  IADD3 R6, RZ, -R3, RZ ;  /* 0x80000003ff067210 */ /* 0x004fca0007ffe0ff */
[----:B------:R-:W-:Y:S01]  /*0380*/  IMAD R7, R6, R13, RZ ;  /* 0x0000000d06077224 */ /* 0x000fe200078e02ff */
[----:B------:R-:W-:-:S03]  /*0390*/  IABS R6, R4 ;  /* 0x0000000400067213 */ /* 0x000fc60000000000 */
[----:B------:R-:W-:Y:S01]  /*03a0*/  IMAD.HI.U32 R3, R3, R7, R2 ;  /* 0x0000000703037227 */ /* 0x000fe200078e0002 */
[----:B------:R-:W-:Y:S01]  /*03b0*/  IADD3 R15, RZ, -R6, RZ ;  /* 0x80000006ff0f7210 */ /* 0x000fe20007ffe0ff */
[----:B------:R-:W1:Y:S04]  /*03c0*/  I2F.RP R7, R27 ;  /* 0x0000001b00077306 */ /* 0x000e680000209400 */
[----:B------:R-:W-:-:S04]  /*03d0*/  IMAD.HI.U32 R2, R3, R5, RZ ;  /* 0x0000000503027227 */ /* 0x000fc800078e00ff */
[-C--:B------:R-:W-:Y:S02]  /*03e0*/  IMAD R2, R2, R15.reuse, R5 ;  /* 0x0000000f02027224 */ /* 0x080fe400078e0205 */
[----:B------:R-:W-:Y:S02]  /*03f0*/  IMAD.HI.U32 R6, R3, R8, RZ ;  /* 0x0000000803067227 */ /* 0x000fe400078e00ff */
[----:B------:R-:W2:Y:S01]  /*0400*/  S2R R3, SR_TID.X ;  /* 0x0000000000037919 */ /* 0x000ea20000002100 */
[C---:B------:R-:W-:Y:S01]  /*0410*/  ISETP.GT.U32.AND P0, PT, R13.reuse, R2, PT ;  /* 0x000000020d00720c */ /* 0x040fe20003f04070 */
[----:B------:R-:W-:Y:S01]  /*0420*/  IMAD R8, R6, R15, R8 ;  /* 0x0000000f06087224 */ /* 0x000fe200078e0208 */
[----:B-1----:R-:W1:Y:S04]  /*0430*/  MUFU.RCP R7, R7 ;  /* 0x0000000700077308 */ /* 0x002e680000001000 */
[----:B------:R-:W-:-:S07]  /*0440*/  ISETP.GT.U32.AND P2, PT, R13, R8, PT ;  /* 0x000000080d00720c */ /* 0x000fce0003f44070 */
[----:B------:R-:W-:-:S04]  /*0450*/  @!P0 IADD3 R2, R2, -R13, RZ ;  /* 0x8000000d02028210 */ /* 0x000fc80007ffe0ff */
[----:B------:R-:W-:Y:S02]  /*0460*/  ISETP.GT.U32.AND P0, PT, R13, R2, PT ;  /* 0x000000020d00720c */ /* 0x000fe40003f04070 */
[----:B-1----:R-:W-:Y:S02]  /*0470*/  IADD3 R5, R7, 0xffffffe, RZ ;  /* 0x0ffffffe07057810 */ /* 0x002fe40007ffe0ff */
[----:B------:R-:W-:Y:S02]  /*0480*/  @!P2 IADD3 R8, R8, -R13, RZ ;  /* 0x8000000d0808a210 */ /* 0x000fe40007ffe0ff */
[----:B------:R-:W-:Y:S02]  /*0490*/  LOP3.LUT R7, RZ, R4, RZ, 0x33, !PT ;  /* 0x00000004ff077212 */ /* 0x000fe400078e33ff */
[----:B------:R-:W1:Y:S01]  /*04a0*/  F2I.FTZ.U32.TRUNC.NTZ R5, R5 ;  /* 0x0000000500057305 */ /* 0x000e62000021f000 */
[----:B------:R-:W-:Y:S02]  /*04b0*/  @!P2 IADD3 R6, R6, 0x1, RZ ;  /* 0x000000010606a810 */ /* 0x000fe40007ffe0ff */
[----:B--2---:R-:W-:-:S02]  /*04c0*/  SHF.R.U32.HI R31, RZ, 0x5, R3 ;  /* 0x00000005ff1f7819 */ /* 0x004fc40000011603 */
[-C--:B------:R-:W-:Y:S02]  /*04d0*/  @!P0 IADD3 R2, R2, -R13.reuse, RZ ;  /* 0x8000000d02028210 */ /* 0x080fe40007ffe0ff */
[----:B------:R-:W-:Y:S02]  /*04e0*/  ISETP.NE.AND P0, PT, R4, RZ, PT ;  /* 0x000000ff0400720c */ /* 0x000fe40003f05270 */
[----:B------:R-:W-:Y:S02]  /*04f0*/  @!P1 IADD3 R2, -R2, RZ, RZ ;  /* 0x000000ff02029210 */ /* 0x000fe40007ffe1ff */
[----:B------:R-:W-:Y:S02]  /*0500*/  LOP3.LUT R4, R9, R4, RZ, 0x3c, !PT ;  /* 0x0000000409047212 */ /* 0x000fe400078e3cff */
[----:B------:R-:W-:Y:S02]  /*0510*/  ISETP.GE.U32.AND P1, PT, R8, R13, PT ;  /* 0x0000000d0800720c */ /* 0x000fe40003f26070 */
[----:B------:R-:W-:-:S02]  /*0520*/  SEL R9, R7, R2, !P0 ;  /* 0x0000000207097207 */ /* 0x000fc40004000000 */
[----:B------:R-:W-:Y:S02]  /*0530*/  SHF.R.U32.HI R2, RZ, 0x4, R3 ;  /* 0x00000004ff027819 */ /* 0x000fe40000011603 */
[----:B-1----:R-:W-:Y:S02]  /*0540*/  IADD3 R10, RZ, -R5, RZ ;  /* 0x80000005ff0a7210 */ /* 0x002fe40007ffe0ff */
[----:B------:R-:W-:Y:S02]  /*0550*/  ISETP.GE.AND P3, PT, R4, RZ, PT ;  /* 0x000000ff0400720c */ /* 0x000fe40003f66270 */
[----:B------:R-:W-:Y:S02]  /*0560*/  IADD3 R0, R0, R9, RZ ;  /* 0x0000000900007210 */ /* 0x000fe40007ffe0ff */
[----:B------:R-:W-:Y:S02]  /*0570*/  SGXT.U32 R9, R2, 0x3 ;  /* 0x000000030209781a */ /* 0x000fe40000000000 */
[----:B------:R-:W-:-:S02]  /*0580*/  MOV R2, R10 ;  /* 0x0000000a00027202 */ /* 0x000fc40000000f00 */
[----:B------:R-:W-:Y:S02]  /*0590*/  SHF.L.U32 R0, R0, 0x7, RZ ;  /* 0x0000000700007819 */ /* 0x000fe400000006ff */
[----:B------:R-:W-:Y:S01]  /*05a0*/  MOV R4, RZ ;  /* 0x000000ff00047202 */ /* 0x000fe20000000f00 */
[----:B------:R-:W-:Y:S01]  /*05b0*/  IMAD R11, R2, R27, RZ ;  /* 0x0000001b020b7224 */ /* 0x000fe200078e02ff */
[----:B------:R-:W-:Y:S02]  /*05c0*/  LOP3.LUT R13, R0, 0x8, R9, 0xfe, !PT ;  /* 0x00000008000d7812 */ /* 0x000fe400078efe09 */
[----:B------:R-:W-:Y:S01]  /*05d0*/  @P1 IADD3 R6, R6, 0x1, RZ ;  /* 0x0000000106061810 */ /* 0x000fe20007ffe0ff */
[----:B------:R-:W-:Y:S01]  /*05e0*/  IMAD.HI.U32 R4, R5, R11, R4 ;  /* 0x0000000b05047227 */ /* 0x000fe200078e0004 */
[----:B------:R-:W-:Y:S02]  /*05f0*/  LOP3.LUT R16, R0, 0x10, R9, 0xfe, !PT ;  /* 0x0000001000107812 */ /* 0x000fe400078efe09 */
[----:B------:R-:W-:-:S02]  /*0600*/  IABS R10, R13 ;  /* 0x0000000d000a7213 */ /* 0x000fc40000000000 */
[----:B------:R-:W-:Y:S02]  /*0610*/  @!P3 IADD3 R6, -R6, RZ, RZ ;  /* 0x000000ff0606b210 */ /* 0x000fe40007ffe1ff */
[----:B------:R-:W-:Y:S01]  /*0620*/  IABS R11, R16 ;  /* 0x00000010000b7213 */ /* 0x000fe20000000000 */
[----:B------:R-:W-:Y:S01]  /*0630*/  IMAD.HI.U32 R5, R4, R10, RZ ;  /* 0x0000000a04057227 */ /* 0x000fe200078e00ff */
[----:B------:R-:W-:Y:S02]  /*0640*/  LOP3.LUT R12, R0, R9, RZ, 0xfc, !PT ;  /* 0x00000009000c7212 */ /* 0x000fe400078efcff */
[----:B------:R-:W-:Y:S02]  /*0650*/  SEL R21, R7, R6, !P0 ;  /* 0x0000000607157207 */ /* 0x000fe40004000000 */
[----:B------:R-:W-:Y:S02]  /*0660*/  MOV R7, R11 ;  /* 0x0000000b00077202 */ /* 0x000fe40000000f00 */
[----:B------:R-:W-:-:S02]  /*0670*/  IABS R8, R12 ;  /* 0x0000000c00087213 */ /* 0x000fc40000000000 */
[----:B------:R-:W-:Y:S01]  /*0680*/  IADD3 R5, -R5, RZ, RZ ;  /* 0x000000ff05057210 */ /* 0x000fe20007ffe1ff */
[----:B------:R-:W-:Y:S01]  /*0690*/  IMAD.HI.U32 R6, R4, R7, RZ ;  /* 0x0000000704067227 */ /* 0x000fe200078e00ff */
[C-C-:B------:R-:W-:Y:S02]  /*06a0*/  LOP3.LUT R17, R0.reuse, 0x18, R9.reuse, 0xfe, !PT ;  /* 0x0000001800117812 */ /* 0x140fe400078efe09 */
[----:B------:R-:W-:Y:S01]  /*06b0*/  LOP3.LUT R18, R0, 0x20, R9, 0xfe, !PT ;  /* 0x0000002000127812 */ /* 0x000fe200078efe09 */
[----:B------:R-:W-:Y:S01]  /*06c0*/  IMAD.HI.U32 R2, R4, R8, RZ ;  /* 0x0000000804027227 */ /* 0x000fe200078e00ff */
[----:B------:R-:W-:Y:S02]  /*06d0*/  IADD3 R6, -R6, RZ, RZ ;  /* 0x000000ff06067210 */ /* 0x000fe40007ffe1ff */
[----:B------:R-:W-:Y:S01]  /*06e0*/  ISETP.GE.AND P3, PT, R12, RZ, PT ;  /* 0x000000ff0c00720c */ /* 0x000fe20003f66270 */
[C---:B------:R-:W-:Y:S01]  /*06f0*/  IMAD R5, R27.reuse, R5, R10 ;  /* 0x000000051b057224 */ /* 0x040fe200078e020a */
[----:B------:R-:W-:Y:S01]  /*0700*/  IABS R10, R17 ;  /* 0x00000011000a7213 */ /* 0x000fe20000000000 */
[----:B------:R-:W-:Y:S01]  /*0710*/  IMAD R7, R27, R6, R7 ;  /* 0x000000061b077224 */ /* 0x000fe200078e0207 */
[----:B------:R-:W-:-:S02]  /*0720*/  IADD3 R2, -R2, RZ, RZ ;  /* 0x000000ff02027210 */ /* 0x000fc40007ffe1ff */
[----:B------:R-:W-:Y:S01]  /*0730*/  IABS R12, R18 ;  /* 0x00000012000c7213 */ /* 0x000fe20000000000 */
[----:B------:R-:W-:Y:S01]  /*0740*/  IMAD.HI.U32 R6, R4, R10, RZ ;  /* 0x0000000a04067227 */ /* 0x000fe200078e00ff */
[----:B------:R-:W-:Y:S02]  /*0750*/  ISETP.GE.AND P2, PT, R13, RZ, PT ;  /* 0x000000ff0d00720c */ /* 0x000fe40003f46270 */
[C---:B------:R-:W-:Y:S01]  /*0760*/  ISETP.GT.U32.AND P6, PT, R27.reuse, R7, PT ;  /* 0x000000071b00720c */ /* 0x040fe20003fc4070 */
[C---:B------:R-:W-:Y:S01]  /*0770*/  IMAD R2, R27.reuse, R2, R8 ;  /* 0x000000021b027224 */ /* 0x040fe200078e0208 */
[----:B------:R-:W-:Y:S01]  /*0780*/  IADD3 R11, -R6, RZ, RZ ;  /* 0x000000ff060b7210 */ /* 0x000fe20007ffe1ff */
[----:B------:R-:W-:Y:S01]  /*0790*/  IMAD.HI.U32 R8, R4, R12, RZ ;  /* 0x0000000c04087227 */ /* 0x000fe200078e00ff */
[C---:B------:R-:W-:Y:S02]  /*07a0*/  ISETP.GT.U32.AND P4, PT, R27.reuse, R5, PT ;  /* 0x000000051b00720c */ /* 0x040fe40003f84070 */
[----:B------:R-:W-:-:S02]  /*07b0*/  ISETP.GT.U32.AND P0, PT, R27, R2, PT ;  /* 0x000000021b00720c */ /* 0x000fc40003f04070 */
[----:B------:R-:W-:Y:S01]  /*07c0*/  IADD3 R13, -R8, RZ, RZ ;  /* 0x000000ff080d7210 */ /* 0x000fe20007ffe1ff */
[C---:B------:R-:W-:Y:S01]  /*07d0*/  IMAD R8, R27.reuse, R11, R10 ;  /* 0x0000000b1b087224 */ /* 0x040fe200078e020a */
[C-C-:B------:R-:W-:Y:S02]  /*07e0*/  LOP3.LUT R20, R0.reuse, 0x30, R9.reuse, 0xfe, !PT ;  /* 0x0000003000147812 */ /* 0x140fe400078efe09 */
[----:B------:R-:W-:Y:S01]  /*07f0*/  LOP3.LUT R19, R0, 0x28, R9, 0xfe, !PT ;  /* 0x0000002800137812 */ /* 0x000fe200078efe09 */
[C---:B------:R-:W-:Y:S01]  /*0800*/  IMAD R10, R27.reuse, R13, R12 ;  /* 0x0000000d1b0a7224 */ /* 0x040fe200078e020c */
[----:B------:R-:W-:Y:S02]  /*0810*/  ISETP.GT.U32.AND P5, PT, R27, R8, PT ;  /* 0x000000081b00720c */ /* 0x000fe40003fa4070 */
[----:B------:R-:W-:Y:S02]  /*0820*/  IABS R15, R20 ;  /* 0x00000014000f7213 */ /* 0x000fe40000000000 */
[----:B------:R-:W-:-:S02]  /*0830*/  @!P6 IADD3 R7, R7, -R27, RZ ;  /* 0x8000001b0707e210 */ /* 0x000fc40007ffe0ff */
[----:B------:R-:W-:Y:S01]  /*0840*/  @!P0 IADD3 R2, R2, -R27, RZ ;  /* 0x8000001b02028210 */ /* 0x000fe20007ffe0ff */
[----:B------:R-:W-:Y:S01]  /*0850*/  IMAD.HI.U32 R11, R4, R15, RZ ;  /* 0x0000000f040b7227 */ /* 0x000fe200078e00ff */
[----:B------:R-:W-:Y:S02]  /*0860*/  @!P4 IADD3 R5, R5, -R27, RZ ;  /* 0x8000001b0505c210 */ /* 0x000fe40007ffe0ff */
[C---:B------:R-:W-:Y:S02]  /*0870*/  ISETP.GT.U32.AND P0, PT, R27.reuse, R2, PT ;  /* 0x000000021b00720c */ /* 0x040fe40003f04070 */
[----:B------:R-:W-:Y:S02]  /*0880*/  IABS R14, R19 ;  /* 0x00000013000e7213 */ /* 0x000fe40000000000 */
[----:B------:R-:W-:Y:S02]  /*0890*/  @!P5 IADD3 R8, R8, -R27, RZ ;  /* 0x8000001b0808d210 */ /* 0x000fe40007ffe0ff */
[C---:B------:R-:W-:Y:S01]  /*08a0*/  ISETP.GT.U32.AND P5, PT, R27.reuse, R7, PT ;  /* 0x000000071b00720c */ /* 0x040fe20003fa4070 */
[----:B------:R-:W-:Y:S01]  /*08b0*/  IMAD.HI.U32 R6, R4, R14, RZ ;  /* 0x0000000e04067227 */ /* 0x000fe200078e00ff */
[----:B------:R-:W-:-:S02]  /*08c0*/  ISETP.GT.U32.AND P4, PT, R27, R5, PT ;  /* 0x000000051b00720c */ /* 0x000fc40003f84070 */
[----:B------:R-:W-:Y:S02]  /*08d0*/  IADD3 R12, -R11, RZ, RZ ;  /* 0x000000ff0b0c7210 */ /* 0x000fe40007ffe1ff */
[----:B------:R-:W-:Y:S02]  /*08e0*/  IADD3 R6, -R6, RZ, RZ ;  /* 0x000000ff06067210 */ /* 0x000fe40007ffe1ff */
[----:B------:R-:W-:Y:S01]  /*08f0*/  @!P0 IADD3 R2, R2, -R27, RZ ;  /* 0x8000001b02028210 */ /* 0x000fe20007ffe0ff */
[C---:B------:R-:W-:Y:S01]  /*0900*/  IMAD R12, R27.reuse, R12, R15 ;  /* 0x0000000c1b0c7224 */ /* 0x040fe200078e020f */
[C---:B------:R-:W-:Y:S01]  /*0910*/  ISETP.GT.U32.AND P0, PT, R27.reuse, R10, PT ;  /* 0x0000000a1b00720c */ /* 0x040fe20003f04070 */
[----:B------:R-:W-:Y:S01]  /*0920*/  IMAD R11, R27, R6, R14 ;  /* 0x000000061b0b7224 */ /* 0x000fe200078e020e */
[----:B------:R-:W-:Y:S02]  /*0930*/  ISETP.GE.AND P1, PT, R16, RZ, PT ;  /* 0x000000ff1000720c */ /* 0x000fe40003f26270 */
[----:B------:R-:W-:-:S02]  /*0940*/  LOP3.LUT R16, R0, 0x38, R9, 0xfe, !PT ;  /* 0x0000003800107812 */ /* 0x000fc400078efe09 */
[-C--:B------:R-:W-:Y:S02]  /*0950*/  @!P5 IADD3 R7, R7, -R27.reuse, RZ ;  /* 0x8000001b0707d210 */ /* 0x080fe40007ffe0ff */
[----:B------:R-:W-:Y:S02]  /*0960*/  ISETP.GT.U32.AND P5, PT, R27, R12, PT ;  /* 0x0000000c1b00720c */ /* 0x000fe40003fa4070 */
[----:B------:R-:W-:Y:S02]  /*0970*/  IABS R14, R16 ;  /* 0x00000010000e7213 */ /* 0x000fe40000000000 */
[----:B------:R-:W-:Y:S02]  /*0980*/  @!P4 IADD3 R5, R5, -R27, RZ ;  /* 0x8000001b0505c210 */ /* 0x000fe40007ffe0ff */
[----:B------:R-:W-:Y:S02]  /*0990*/  ISETP.GT.U32.AND P4, PT, R27, R8, PT ;  /* 0x000000081b00720c */ /* 0x000fe40003f84070 */
[----:B------:R-:W-:Y:S01]  /*09a0*/  MOV R6, R5 ;  /* 0x0000000500067202 */ /* 0x000fe20000000f00 */
[----:B------:R-:W-:Y:S01]  /*09b0*/  IMAD.HI.U32 R5, R4, R14, RZ ;  /* 0x0000000e04057227 */ /* 0x000fe200078e00ff */
[----:B------:R-:W-:-:S02]  /*09c0*/  @!P3 IADD3 R2, -R2, RZ, RZ ;  /* 0x000000ff0202b210 */ /* 0x000fc40007ffe1ff */
[----:B------:R-:W-:Y:S02]  /*09d0*/  ISETP.GE.AND P6, PT, R17, RZ, PT ;  /* 0x000000ff1100720c */ /* 0x000fe40003fc6270 */
[----:B------:R-:W-:Y:S02]  /*09e0*/  ISETP.GT.U32.AND P3, PT, R27, R11, PT ;  /* 0x0000000b1b00720c */ /* 0x000fe40003f64070 */
[----:B------:R-:W-:Y:S02]  /*09f0*/  LOP3.LUT R17, R0, 0x40, R9, 0xfe, !PT ;  /* 0x0000004000117812 */ /* 0x000fe400078efe09 */
[----:B------:R-:W-:Y:S02]  /*0a00*/  @!P0 IADD3 R10, R10, -R27, RZ ;  /* 0x8000001b0a0a8210 */ /* 0x000fe40007ffe0ff */
[----:B------:R-:W-:Y:S02]  /*0a10*/  IABS R15, R17 ;  /* 0x00000011000f7213 */ /* 0x000fe40000000000 */
[----:B------:R-:W-:-:S02]  /*0a20*/  IADD3 R5, -R5, RZ, RZ ;  /* 0x000000ff05057210 */ /* 0x000fc40007ffe1ff */
[C---:B------:R-:W-:Y:S01]  /*0a30*/  ISETP.GT.U32.AND P0, PT, R27.reuse, R10, PT ;  /* 0x0000000a1b00720c */ /* 0x040fe20003f04070 */
[----:B------:R-:W-:Y:S01]  /*0a40*/  IMAD.HI.U32 R13, R4, R15, RZ ;  /* 0x0000000f040d7227 */ /* 0x000fe200078e00ff */
[----:B------:R-:W-:Y:S02]  /*0a50*/  @!P5 IADD3 R12, R12, -R27, RZ ;  /* 0x8000001b0c0cd210 */ /* 0x000fe40007ffe0ff */
[----:B------:R-:W-:Y:S01]  /*0a60*/  @!P2 IADD3 R6, -R6, RZ, RZ ;  /* 0x000000ff0606a210 */ /* 0x000fe20007ffe1ff */
[----:B------:R-:W-:Y:S01]  /*0a70*/  IMAD R5, R27, R5, R14 ;  /* 0x000000051b057224 */ /* 0x000fe200078e020e */
[----:B------:R-:W-:Y:S02]  /*0a80*/  ISETP.GE.AND P2, PT, R18, RZ, PT ;  /* 0x000000ff1200720c */ /* 0x000fe40003f46270 */
[----:B------:R-:W-:Y:S02]  /*0a90*/  @!P4 IADD3 R8, R8, -R27, RZ ;  /* 0x8000001b0808c210 */ /* 0x000fe40007ffe0ff */
[----:B------:R-:W-:-:S02]  /*0aa0*/  @!P1 IADD3 R7, -R7, RZ, RZ ;  /* 0x000000ff07079210 */ /* 0x000fc40007ffe1ff */
[----:B------:R-:W-:Y:S02]  /*0ab0*/  ISETP.GT.U32.AND P1, PT, R27, R12, PT ;  /* 0x0000000c1b00720c */ /* 0x000fe40003f24070 */
[----:B------:R-:W-:Y:S02]  /*0ac0*/  @!P3 IADD3 R11, R11, -R27, RZ ;  /* 0x8000001b0b0bb210 */ /* 0x000fe40007ffe0ff */
[----:B------:R-:W-:Y:S02]  /*0ad0*/  ISETP.GE.AND P3, PT, R16, RZ, PT ;  /* 0x000000ff1000720c */ /* 0x000fe40003f66270 */
[----:B------:R-:W-:Y:S02]  /*0ae0*/  @!P6 IADD3 R8, -R8, RZ, RZ ;  /* 0x000000ff0808e210 */ /* 0x000fe40007ffe1ff */
[----:B------:R-:W-:Y:S02]  /*0af0*/  IADD3 R16, -R13, RZ, RZ ;  /* 0x000000ff0d107210 */ /* 0x000fe40007ffe1ff */
[----:B------:R-:W-:-:S02]  /*0b00*/  ISETP.GT.U32.AND P6, PT, R27, R5, PT ;  /* 0x000000051b00720c */ /* 0x000fc40003fc4070 */
[----:B------:R-:W-:Y:S01]  /*0b10*/  LOP3.LUT R14, R0, 0x48, R9, 0xfe, !PT ;  /* 0x00000048000e7812 */ /* 0x000fe200078efe09 */
[----:B------:R-:W-:Y:S01]  /*0b20*/  IMAD R13, R27, R16, R15 ;  /* 0x000000101b0d7224 */ /* 0x000fe200078e020f */
[----:B------:R-:W-:Y:S02]  /*0b30*/  @!P0 IADD3 R10, R10, -R27, RZ ;  /* 0x8000001b0a0a8210 */ /* 0x000fe40007ffe0ff */
[----:B------:R-:W-:Y:S02]  /*0b40*/  LOP3.LUT R15, R0, 0x50, R9, 0xfe, !PT ;  /* 0x00000050000f7812 */ /* 0x000fe400078efe09 */
[----:B------:R-:W-:Y:S02]  /*0b50*/  IABS R16, R14 ;  /* 0x0000000e00107213 */ /* 0x000fe40000000000 */
[----:B------:R-:W-:Y:S02]  /*0b60*/  @!P2 IADD3 R10, -R10, RZ, RZ ;  /* 0x000000ff0a0aa210 */ /* 0x000fe40007ffe1ff */
[----:B------:R-:W-:-:S02]  /*0b70*/  ISETP.GE.AND P2, PT, R17, RZ, PT ;  /* 0x000000ff1100720c */ /* 0x000fc40003f46270 */
[----:B------:R-:W-:Y:S02]  /*0b80*/  @!P1 IADD3 R12, R12, -R27, RZ ;  /* 0x8000001b0c0c9210 */ /* 0x000fe40007ffe0ff */
[----:B------:R-:W-:Y:S02]  /*0b90*/  ISETP.GT.U32.AND P5, PT, R27, R11, PT ;  /* 0x0000000b1b00720c */ /* 0x000fe40003fa4070 */
[----:B------:R-:W-:Y:S02]  /*0ba0*/  IABS R17, R15 ;  /* 0x0000000f00117213 */ /* 0x000fe40000000000 */
[----:B------:R-:W-:Y:S01]  /*0bb0*/  ISETP.GE.AND P1, PT, R14, RZ, PT ;  /* 0x000000ff0e00720c */ /* 0x000fe20003f26270 */
[----:B------:R-:W-:Y:S01]  /*0bc0*/  IMAD.HI.U32 R14, R4, R16, RZ ;  /* 0x00000010040e7227 */ /* 0x000fe200078e00ff */
[----:B------:R-:W-:Y:S02]  /*0bd0*/  ISETP.GE.AND P0, PT, R20, RZ, PT ;  /* 0x000000ff1400720c */ /* 0x000fe40003f06270 */
[----:B------:R-:W-:-:S02]  /*0be0*/  @!P6 IADD3 R5, R5, -R27, RZ ;  /* 0x8000001b0505e210 */ /* 0x000fc40007ffe0ff */
[----:B------:R-:W-:Y:S01]  /*0bf0*/  ISETP.GE.AND P6, PT, R15, RZ, PT ;  /* 0x000000ff0f00720c */ /* 0x000fe20003fc6270 */
[----:B------:R-:W-:Y:S01]  /*0c00*/  IMAD.HI.U32 R15, R4, R17, RZ ;  /* 0x00000011040f7227 */ /* 0x000fe200078e00ff */
[----:B------:R-:W-:Y:S02]  /*0c10*/  LOP3.LUT R22, R0, 0x58, R9, 0xfe, !PT ;  /* 0x0000005800167812 */ /* 0x000fe400078efe09 */
[----:B------:R-:W-:Y:S02]  /*0c20*/  IADD3 R14, -R14, RZ, RZ ;  /* 0x000000ff0e0e7210 */ /* 0x000fe40007ffe1ff */
[----:B------:R-:W-:Y:S02]  /*0c30*/  ISETP.GE.AND P4, PT, R19, RZ, PT ;  /* 0x000000ff1300720c */ /* 0x000fe40003f86270 */
[----:B------:R-:W-:Y:S02]  /*0c40*/  IABS R19, R22 ;  /* 0x0000001600137213 */ /* 0x000fe40000000000 */
[----:B------:R-:W-:Y:S01]  /*0c50*/  IADD3 R18, -R15, RZ, RZ ;  /* 0x000000ff0f127210 */ /* 0x000fe20007ffe1ff */
[----:B------:R-:W-:Y:S01]  /*0c60*/  IMAD R15, R27, R14, R16 ;  /* 0x0000000e1b0f7224 */ /* 0x000fe200078e0210 */
[----:B------:R-:W-:Y:S01]  /*0c70*/  @!P5 IADD3 R11, R11, -R27, RZ ;  /* 0x8000001b0b0bd210 */ /* 0x000fe20007ffe0ff */
[----:B------:R-:W-:Y:S01]  /*0c80*/  IMAD.HI.U32 R14, R4, R19, RZ ;  /* 0x00000013040e7227 */ /* 0x000fe200078e00ff */
[----:B------:R-:W-:-:S02]  /*0c90*/  ISETP.GT.U32.AND P5, PT, R27, R13, PT ;  /* 0x0000000d1b00720c */ /* 0x000fc40003fa4070 */
[----:B------:R-:W-:Y:S01]  /*0ca0*/  @!P0 IADD3 R12, -R12, RZ, RZ ;  /* 0x000000ff0c0c8210 */ /* 0x000fe20007ffe1ff */
[C---:B------:R-:W-:Y:S01]  /*0cb0*/  IMAD R16, R27.reuse, R18, R17 ;  /* 0x000000121b107224 */ /* 0x040fe200078e0211 */
[----:B------:R-:W-:Y:S02]  /*0cc0*/  ISETP.GT.U32.AND P0, PT, R27, R15, PT ;  /* 0x0000000f1b00720c */ /* 0x000fe40003f04070 */
[----:B------:R-:W-:Y:S02]  /*0cd0*/  IADD3 R14, -R14, RZ, RZ ;  /* 0x000000ff0e0e7210 */ /* 0x000fe40007ffe1ff */
[----:B------:R-:W-:Y:S02]  /*0ce0*/  LOP3.LUT R24, R0, 0x60, R9, 0xfe, !PT ;  /* 0x0000006000187812 */ /* 0x000fe400078efe09 */
[----:B------:R-:W-:Y:S01]  /*0cf0*/  @!P4 IADD3 R11, -R11, RZ, RZ ;  /* 0x000000ff0b0bc210 */ /* 0x000fe20007ffe1ff */
[----:B------:R-:W-:Y:S01]  /*0d00*/  IMAD R17, R27, R14, R19 ;  /* 0x0000000e1b117224 */ /* 0x000fe200078e0213 */
[----:B------:R-:W-:-:S02]  /*0d10*/  IABS R20, R24 ;  /* 0x0000001800147213 */ /* 0x000fc40000000000 */
[----:B------:R-:W-:Y:S02]  /*0d20*/  @!P5 IADD3 R13, R13, -R27, RZ ;  /* 0x8000001b0d0dd210 */ /* 0x000fe40007ffe0ff */
[----:B------:R-:W-:Y:S01]  /*0d30*/  ISETP.GT.U32.AND P5, PT, R27, R5, PT ;  /* 0x000000051b00720c */ /* 0x000fe20003fa4070 */
[----:B------:R-:W-:Y:S01]  /*0d40*/  IMAD.HI.U32 R18, R4, R20, RZ ;  /* 0x0000001404127227 */ /* 0x000fe200078e00ff */
[----:B------:R-:W-:Y:S02]  /*0d50*/  @!P0 IADD3 R15, R15, -R27, RZ ;  /* 0x8000001b0f0f8210 */ /* 0x000fe40007ffe0ff */
[C---:B------:R-:W-:Y:S02]  /*0d60*/  ISETP.GT.U32.AND P0, PT, R27.reuse, R17, PT ;  /* 0x000000111b00720c */ /* 0x040fe40003f04070 */
[----:B------:R-:W-:Y:S02]  /*0d70*/  ISETP.GT.U32.AND P4, PT, R27, R13, PT ;  /* 0x0000000d1b00720c */ /* 0x000fe40003f84070 */
[----:B------:R-:W-:-:S02]  /*0d80*/  LOP3.LUT R25, R0, 0x68, R9, 0xfe, !PT ;  /* 0x0000006800197812 */ /* 0x000fc400078efe09 */
[----:B------:R-:W-:Y:S02]  /*0d90*/  SHF.L.U32 R33, R21, 0x7, RZ ;  /* 0x0000000715217819 */ /* 0x000fe400000006ff */
[----:B------:R-:W-:Y:S02]  /*0da0*/  SHF.R.S32.HI R21, RZ, 0x18, R21 ;  /* 0x00000018ff157819 */ /* 0x000fe40000011415 */
[----:B------:R-:W-:Y:S01]  /*0db0*/  @!P5 IADD3 R5, R5, -R27, RZ ;  /* 0x8000001b0505d210 */ /* 0x000fe20007ffe0ff */
[----:B------:R-:W-:Y:S01]  /*0dc0*/  STL [R1+0x1cc], R33 ;  /* 0x0001cc2101007387 */ /* 0x000fe20000100800 */
[----:B------:R-:W-:Y:S02]  /*0dd0*/  IABS R23, R25 ;  /* 0x0000001900177213 */ /* 0x000fe40000000000 */
[----:B------:R-:W-:Y:S02]  /*0de0*/  ISETP.GE.AND P5, PT, R22, RZ, PT ;  /* 0x000000ff1600720c */ /* 0x000fe40003fa6270 */
[----:B------:R-:W-:-:S02]  /*0df0*/  SGXT R21, R21, 0x1 ;  /* 0x000000011515781a */ /* 0x000fc40000000200 */
[----:B------:R-:W-:Y:S02]  /*0e00*/  LOP3.LUT R22, R33, R9, RZ, 0xfc, !PT ;  /* 0x0000000921167212 */ /* 0x000fe400078efcff */
[----:B------:R-:W-:Y:S02]  /*0e10*/  @!P0 IADD3 R17, R17, -R27, RZ ;  /* 0x8000001b11118210 */ /* 0x000fe40007ffe0ff */
[----:B------:R-:W-:Y:S02]  /*0e20*/  IADD3 R18, -R18, RZ, RZ ;  /* 0x000000ff12127210 */ /* 0x000fe40007ffe1ff */
[----:B------:R-:W-:Y:S01]  /*0e30*/  MOV R14, R5 ;  /* 0x00000005000e7202 */ /* 0x000fe20000000f00 */
[----:B------:R-:W-:Y:S01]  /*0e40*/  IMAD.HI.U32 R5, R4, R23, RZ ;  /* 0x0000001704057227 */ /* 0x000fe200078e00ff */
[----:B------:R-:W-:Y:S02]  /*0e50*/  LEA.HI R19, R21, R22, RZ, 0x7 ;  /* 0x0000001615137211 */ /* 0x000fe400078f38ff */
[C---:B------:R-:W-:Y:S01]  /*0e60*/  ISETP.GT.U32.AND P0, PT, R27.reuse, R17, PT ;  /* 0x000000111b00720c */ /* 0x040fe20003f04070 */
[----:B------:R-:W-:Y:S01]  /*0e70*/  IMAD R18, R27, R18, R20 ;  /* 0x000000121b127224 */ /* 0x000fe200078e0214 */
[----:B------:R-:W-:-:S02]  /*0e80*/  @!P4 IADD3 R13, R13, -R27, RZ ;  /* 0x8000001b0d0dc210 */ /* 0x000fc40007ffe0ff */
[----:B------:R-:W-:Y:S02]  /*0e90*/  ISETP.GT.U32.AND P4, PT, R27, R16, PT ;  /* 0x000000101b00720c */ /* 0x000fe40003f84070 */
[----:B------:R-:W-:Y:S02]  /*0ea0*/  LOP3.LUT R19, R19, 0xffffff80, RZ, 0xc0, !PT ;  /* 0xffffff8013137812 */ /* 0x000fe400078ec0ff */
[----:B------:R-:W-:Y:S02]  /*0eb0*/  IADD3 R20, -R5, RZ, RZ ;  /* 0x000000ff05147210 */ /* 0x000fe40007ffe1ff */
[----:B------:R-:W-:Y:S02]  /*0ec0*/  @!P2 IADD3 R13, -R13, RZ, RZ ;  /* 0x000000ff0d0da210 */ /* 0x000fe40007ffe1ff */
[C---:B------:R-:W-:Y:S02]  /*0ed0*/  ISETP.GT.U32.AND P2, PT, R27.reuse, R18, PT ;  /* 0x000000121b00720c */ /* 0x040fe40003f44070 */
[----:B------:R-:W-:Y:S01]  /*0ee0*/  IADD3 R22, R22, -R19, RZ ;  /* 0x8000001316167210 */ /* 0x000fe20007ffe0ff */
[----:B------:R-:W-:Y:S01]  /*0ef0*/  IMAD R19, R27, R20, R23 ;  /* 0x000000141b137224 */ /* 0x000fe200078e0217 */
[----:B------:R-:W-:-:S02]  /*0f00*/  @!P0 IADD3 R17, R17, -R27, RZ ;  /* 0x8000001b11118210 */ /* 0x000fc40007ffe0ff */
[----:B------:R-:W-:Y:S02]  /*0f10*/  @!P3 IADD3 R14, -R14, RZ, RZ ;  /* 0x000000ff0e0eb210 */ /* 0x000fe40007ffe1ff */
[C---:B------:R-:W-:Y:S02]  /*0f20*/  ISETP.GT.U32.AND P0, PT, R27.reuse, R19, PT ;  /* 0x000000131b00720c */ /* 0x040fe40003f04070 */
[----:B------:R-:W-:Y:S02]  /*0f30*/  @!P4 IADD3 R16, R16, -R27, RZ ;  /* 0x8000001b1010c210 */ /* 0x000fe40007ffe0ff */
[----:B------:R-:W-:Y:S02]  /*0f40*/  ISETP.GT.U32.AND P3, PT, R27, R15, PT ;  /* 0x0000000f1b00720c */ /* 0x000fe40003f64070 */
[--C-:B------:R-:W-:Y:S02]  /*0f50*/  LOP3.LUT R5, R0, 0x70, R9.reuse, 0xfe, !PT ;  /* 0x0000007000057812 */ /* 0x100fe400078efe09 */
[----:B------:R-:W-:-:S02]  /*0f60*/  LOP3.LUT R26, R33, 0x8, R9, 0xfe, !PT ;  /* 0x00000008211a7812 */ /* 0x000fc400078efe09 */
[----:B------:R-:W-:Y:S02]  /*0f70*/  ISETP.GT.U32.AND P4, PT, R27, R16, PT ;  /* 0x000000101b00720c */ /* 0x000fe40003f84070 */
[----:B------:R-:W-:Y:S02]  /*0f80*/  @!P2 IADD3 R18, R18, -R27, RZ ;  /* 0x8000001b1212a210 */ /* 0x000fe40007ffe0ff */
[----:B------:R-:W-:Y:S02]  /*0f90*/  ISETP.GE.AND P2, PT, R5, RZ, PT ;  /* 0x000000ff0500720c */ /* 0x000fe40003f46270 */
[----:B------:R-:W-:Y:S02]  /*0fa0*/  IABS R29, R5 ;  /* 0x00000005001d7213 */ /* 0x000fe40000000000 */
[----:B------:R-:W-:Y:S02]  /*0fb0*/  LEA.HI R5, R21, R26, RZ, 0x7 ;  /* 0x0000001a15057211 */ /* 0x000fe400078f38ff */
[----:B------:R-:W-:-:S02]  /*0fc0*/  LOP3.LUT R32, R33, 0x18, R9, 0xfe, !PT ;  /* 0x0000001821207812 */ /* 0x000fc400078efe09 */
[----:B------:R-:W-:Y:S01]  /*0fd0*/  LOP3.LUT R20, R5, 0xffffff80, RZ, 0xc0, !PT ;  /* 0xffffff8005147812 */ /* 0x000fe200078ec0ff */
[----:B------:R-:W-:Y:S01]  /*0fe0*/  IMAD.HI.U32 R5, R4, R29, RZ ;  /* 0x0000001d04057227 */ /* 0x000fe200078e00ff */
[-C--:B------:R-:W-:Y:S02]  /*0ff0*/  @!P0 IADD3 R19, R19, -R27.reuse, RZ ;  /* 0x8000001b13138210 */ /* 0x080fe40007ffe0ff */
[----:B------:R-:W-:Y:S02]  /*1000*/  ISETP.GT.U32.AND P0, PT, R27, R18, PT ;  /* 0x000000121b00720c */ /* 0x000fe40003f04070 */
[----:B------:R-:W-:Y:S02]  /*1010*/  @!P3 IADD3 R15, R15, -R27, RZ ;  /* 0x8000001b0f0fb210 */ /* 0x000fe40007ffe0ff */
[----:B------:R-:W-:Y:S02]  /*1020*/  ISETP.GE.AND P3, PT, R24, RZ, PT ;  /* 0x000000ff1800720c */ /* 0x000fe40003f66270 */
[----:B------:R-:W-:-:S02]  /*1030*/  LEA.HI R24, R21, R32, RZ, 0x7 ;  /* 0x0000002015187211 */ /* 0x000fc400078f38ff */
[----:B------:R-:W-:Y:S02]  /*1040*/  IADD3 R30, -R5, RZ, RZ ;  /* 0x000000ff051e7210 */ /* 0x000fe40007ffe1ff */
[-C--:B------:R-:W-:Y:S02]  /*1050*/  @!P4 IADD3 R16, R16, -R27.reuse, RZ ;  /* 0x8000001b1010c210 */ /* 0x080fe40007ffe0ff */
[----:B------:R-:W-:Y:S02]  /*1060*/  ISETP.GE.AND P4, PT, R25, RZ, PT ;  /* 0x000000ff1900720c */ /* 0x000fe40003f86270 */
[----:B------:R-:W-:Y:S02]  /*1070*/  LOP3.LUT R25, R24, 0xffffff80, RZ, 0xc0, !PT ;  /* 0xffffff8018197812 */ /* 0x000fe400078ec0ff */
[----:B------:R-:W-:Y:S01]  /*1080*/  IADD3 R24, R26, -R20, RZ ;  /* 0x800000141a187210 */ /* 0x000fe20007ffe0ff */
[----:B------:R-:W-:Y:S01]  /*1090*/  IMAD R20, R27, R30, R29 ;  /* 0x0000001e1b147224 */ /* 0x000fe200078e021d */
[----:B------:R-:W-:-:S02]  /*10a0*/  @!P0 IADD3 R18, R18, -R27, RZ ;  /* 0x8000001b12128210 */ /* 0x000fc40007ffe0ff */
[----:B------:R-:W-:Y:S02]  /*10b0*/  SGXT.U32 R5, R31, 0x2 ;  /* 0x000000021f05781a */ /* 0x000fe40000000000 */
[----:B------:R-:W-:Y:S02]  /*10c0*/  ISETP.GT.U32.AND P0, PT, R27, R20, PT ;  /* 0x000000141b00720c */ /* 0x000fe40003f04070 */
[C---:B------:R-:W-:Y:S02]  /*10d0*/  LOP3.LUT R5, R0.reuse, R5, RZ, 0xfc, !PT ;  /* 0x0000000500057212 */ /* 0x040fe400078efcff */
[--C-:B------:R-:W-:Y:S02]  /*10e0*/  LOP3.LUT R0, R0, 0x78, R9.reuse, 0xfe, !PT ;  /* 0x0000007800007812 */ /* 0x100fe400078efe09 */
[----:B------:R-:W-:Y:S01]  /*10f0*/  LOP3.LUT R28, R33, 0x10, R9, 0xfe, !PT ;  /* 0x00000010211c7812 */ /* 0x000fe200078efe09 */
[----:B------:R1:W-:Y:S01]  /*1100*/  STL [R1+0x188], R5 ;  /* 0x0001880501007387 */ /* 0x0003e20000100800 */
[----:B------:R-:W-:-:S02]  /*1110*/  IABS R29, R0 ;  /* 0x00000000001d7213 */ /* 0x000fc40000000000 */
[----:B------:R-:W-:Y:S02]  /*1120*/  @!P1 IADD3 R15, -R15, RZ, RZ ;  /* 0x000000ff0f0f9210 */ /* 0x000fe40007ffe1ff */
[----:B------:R-:W-:Y:S01]  /*1130*/  LEA.HI R23, R21, R28, RZ, 0x7 ;  /* 0x0000001c15177211 */ /* 0x000fe200078f38ff */
[----:B------:R-:W-:Y:S01]  /*1140*/  IMAD.HI.U32 R4, R4, R29, RZ ;  /* 0x0000001d04047227 */ /* 0x000fe200078e00ff */
[----:B------:R-:W-:Y:S02]  /*1150*/  @!P0 IADD3 R20, R20, -R27, RZ ;  /* 0x8000001b14148210 */ /* 0x000fe40007ffe0ff */
[C---:B------:R-:W-:Y:S02]  /*1160*/  ISETP.GT.U32.AND P1, PT, R27.reuse, R19, PT ;  /* 0x000000131b00720c */ /* 0x040fe40003f24070 */
[----:B------:R-:W-:Y:S02]  /*1170*/  ISETP.GT.U32.AND P0, PT, R27, R20, PT ;  /* 0x000000141b00720c */ /* 0x000fe40003f04070 */
[----:B------:R-:W-:-:S02]  /*1180*/  IADD3 R4, -R4, RZ, RZ ;  /* 0x000000ff04047210 */ /* 0x000fc40007ffe1ff */
[----:B------:R-:W-:Y:S02]  /*1190*/  LOP3.LUT R23, R23, 0xffffff80, RZ, 0xc0, !PT ;  /* 0xffffff8017177812 */ /* 0x000fe400078ec0ff */
[----:B------:R-:W-:Y:S01]  /*11a0*/  LOP3.LUT R30, R33, 0x20, R9, 0xfe, !PT ;  /* 0x00000020211e7812 */ /* 0x000fe200078efe09 */
[----:B------:R-:W-:Y:S01]  /*11b0*/  IMAD R4, R27, R4, R29 ;  /* 0x000000041b047224 */ /* 0x000fe200078e021d */
[----:B------:R-:W-:Y:S02]  /*11c0*/  IADD3 R26, R28, -R23, RZ ;  /* 0x800000171c1a7210 */ /* 0x000fe40007ffe0ff */
[----:B------:R-:W-:Y:S02]  /*11d0*/  IADD3 R28, R32, -R25, RZ ;  /* 0x80000019201c7210 */ /* 0x000fe40007ffe0ff */
[----:B------:R-:W-:Y:S02]  /*11e0*/  LOP3.LUT R32, R33, 0x28, R9, 0xfe, !PT ;  /* 0x0000002821207812 */ /* 0x000fe400078efe09 */
[----:B------:R-:W-:-:S02]  /*11f0*/  @!P0 IADD3 R20, R20, -R27, RZ ;  /* 0x8000001b14148210 */ /* 0x000fc40007ffe0ff */
[----:B------:R-:W-:Y:S02]  /*1200*/  ISETP.GT.U32.AND P0, PT, R27, R4, PT ;  /* 0x000000041b00720c */ /* 0x000fe40003f04070 */
[----:B------:R-:W-:Y:S02]  /*1210*/  @!P1 IADD3 R19, R19, -R27, RZ ;  /* 0x8000001b13139210 */ /* 0x000fe40007ffe0ff */
[----:B------:R-:W-:Y:S02]  /*1220*/  ISETP.GE.AND P1, PT, R0, RZ, PT ;  /* 0x000000ff0000720c */ /* 0x000fe40003f26270 */
[C---:B-1----:R-:W-:Y:S02]  /*1230*/  LEA.HI R5, R21.reuse, R32, RZ, 0x7 ;  /* 0x0000002015057211 */ /* 0x042fe400078f38ff */
[----:B------:R-:W-:Y:S02]  /*1240*/  LEA.HI R0, R21, R30, RZ, 0x7 ;  /* 0x0000001e15007211 */ /* 0x000fe400078f38ff */
[----:B------:R-:W-:-:S02]  /*1250*/  LOP3.LUT R5, R5, 0xffffff80, RZ, 0xc0, !PT ;  /* 0xffffff8005057812 */ /* 0x000fc400078ec0ff */
[----:B------:R-:W-:Y:S02]  /*1260*/  LOP3.LUT R0, R0, 0xffffff80, RZ, 0xc0, !PT ;  /* 0xffffff8000007812 */ /* 0x000fe400078ec0ff */
[C-C-:B------:R-:W-:Y:S02]  /*1270*/  LOP3.LUT R40, R33.reuse, 0x48, R9.reuse, 0xfe, !PT ;  /* 0x0000004821287812 */ /* 0x140fe400078efe09 */
[C-C-:B------:R-:W-:Y:S02]  /*1280*/  LOP3.LUT R38, R33.reuse, 0x40, R9.reuse, 0xfe, !PT ;  /* 0x0000004021267812 */ /* 0x140fe400078efe09 */
[----:B------:R-:W-:Y:S02]  /*1290*/  LOP3.LUT R34, R33, 0x30, R9, 0xfe, !PT ;  /* 0x0000003021227812 */ /* 0x000fe400078efe09 */
[----:B------:R-:W-:Y:S02]  /*12a0*/  IADD3 R32, R32, -R5, RZ ;  /* 0x8000000520207210 */ /* 0x000fe40007ffe0ff */
[----:B------:R-:W-:-:S02]  /*12b0*/  @!P0 IADD3 R4, R4, -R27, RZ ;  /* 0x8000001b04048210 */ /* 0x000fc40007ffe0ff */
[----:B------:R-:W-:Y:S02]  /*12c0*/  IADD3 R30, R30, -R0, RZ ;  /* 0x800000001e1e7210 */ /* 0x000fe40007ffe0ff */
[C---:B------:R-:W-:Y:S02]  /*12d0*/  LEA.HI R5, R21.reuse, R40, RZ, 0x7 ;  /* 0x0000002815057211 */ /* 0x040fe400078f38ff */
[C---:B------:R-:W-:Y:S02]  /*12e0*/  LEA.HI R0, R21.reuse, R38, RZ, 0x7 ;  /* 0x0000002615007211 */ /* 0x040fe400078f38ff */
[----:B------:R-:W-:Y:S02]  /*12f0*/  LEA.HI R23, R21, R34, RZ, 0x7 ;  /* 0x0000002215177211 */ /* 0x000fe400078f38ff */
[----:B------:R-:W-:Y:S02]  /*1300*/  ISETP.GT.U32.AND P0, PT, R27, R4, PT ;  /* 0x000000041b00720c */ /* 0x000fe40003f04070 */
[----:B------:R-:W-:-:S02]  /*1310*/  LOP3.LUT R5, R5, 0xffffff80, RZ, 0xc0, !PT ;  /* 0xffffff8005057812 */ /* 0x000fc400078ec0ff */
[----:B------:R-:W-:Y:S02]  /*1320*/  LOP3.LUT R0, R0, 0xffffff80, RZ, 0xc0, !PT ;  /* 0xffffff8000007812 */ /* 0x000fe400078ec0ff */
[--C-:B------:R-:W-:Y:S02]  /*1330*/  LOP3.LUT R48, R33, 0x68, R9.reuse, 0xfe, !PT ;  /* 0x0000006821307812 */ /* 0x100fe400078efe09 */
[----:B------:R-:W-:Y:S02]  /*1340*/  LOP3.LUT R23, R23, 0xffffff80, RZ, 0xc0, !PT ;  /* 0xffffff8017177812 */ /* 0x000fe400078ec0ff */
[C-C-:B------:R-:W-:Y:S02]  /*1350*/  LOP3.LUT R46, R33.reuse, 0x60, R9.reuse, 0xfe, !PT ;  /* 0x00000060212e7812 */ /* 0x140fe400078efe09 */
[----:B------:R-:W-:Y:S02]  /*1360*/  LOP3.LUT R42, R33, 0x50, R9, 0xfe, !PT ;  /* 0x00000050212a7812 */ /* 0x000fe400078efe09 */
[----:B------:R-:W-:-:S02]  /*1370*/  IADD3 R40, R40, -R5, RZ ;  /* 0x8000000528287210 */ /* 0x000fc40007ffe0ff */
[----:B------:R-:W-:Y:S02]  /*1380*/  LOP3.LUT R36, R33, 0x38, R9, 0xfe, !PT ;  /* 0x0000003821247812 */ /* 0x000fe400078efe09 */
[----:B------:R-:W-:Y:S02]  /*1390*/  IADD3 R38, R38, -R0, RZ ;  /* 0x8000000026267210 */ /* 0x000fe40007ffe0ff */
[C---:B------:R-:W-:Y:S02]  /*13a0*/  LEA.HI R5, R21.reuse, R48, RZ, 0x7 ;  /* 0x0000003015057211 */ /* 0x040fe400078f38ff */
[----:B------:R-:W-:Y:S02]  /*13b0*/  IADD3 R34, R34, -R23, RZ ;  /* 0x8000001722227210 */ /* 0x000fe40007ffe0ff */
[C---:B------:R-:W-:Y:S02]  /*13c0*/  LEA.HI R0, R21.reuse, R46, RZ, 0x7 ;  /* 0x0000002e15007211 */ /* 0x040fe400078f38ff */
[----:B------:R-:W-:-:S02]  /*13d0*/  LEA.HI R23, R21, R42, RZ, 0x7 ;  /* 0x0000002a15177211 */ /* 0x000fc400078f38ff */
[----:B------:R-:W-:Y:S02]  /*13e0*/  LEA.HI R25, R21, R36, RZ, 0x7 ;  /* 0x0000002415197211 */ /* 0x000fe400078f38ff */
[----:B------:R-:W-:Y:S02]  /*13f0*/  LOP3.LUT R5, R5, 0xffffff80, RZ, 0xc0, !PT ;  /* 0xffffff8005057812 */ /* 0x000fe400078ec0ff */
[----:B------:R-:W-:Y:S02]  /*1400*/  LOP3.LUT R0, R0, 0xffffff80, RZ, 0xc0, !PT ;  /* 0xffffff8000007812 */ /* 0x000fe400078ec0ff */
[----:B------:R-:W-:Y:S02]  /*1410*/  LOP3.LUT R23, R23, 0xffffff80, RZ, 0xc0, !PT ;  /* 0xffffff8017177812 */ /* 0x000fe400078ec0ff */
[----:B------:R-:W-:Y:S02]  /*1420*/  LOP3.LUT R50, R33, 0x70, R9, 0xfe, !PT ;  /* 0x0000007021327812 */ /* 0x000fe400078efe09 */
[----:B------:R-:W-:-:S02]  /*1430*/  @!P0 IADD3 R4, R4, -R27, RZ ;  /* 0x8000001b04048210 */ /* 0x000fc40007ffe0ff */
[----:B------:R-:W-:Y:S02]  /*1440*/  LOP3.LUT R25, R25, 0xffffff80, RZ, 0xc0, !PT ;  /* 0xffffff8019197812 */ /* 0x000fe400078ec0ff */
[----:B------:R-:W-:Y:S02]  /*1450*/  IADD3 R48, R48, -R5, RZ ;  /* 0x8000000530307210 */ /* 0x000fe40007ffe0ff */
[----:B------:R-:W-:Y:S02]  /*1460*/  LOP3.LUT R44, R33, 0x58, R9, 0xfe, !PT ;  /* 0x00000058212c7812 */ /* 0x000fe400078efe09 */
[----:B------:R-:W-:Y:S02]  /*1470*/  IADD3 R46, R46, -R0, RZ ;  /* 0x800000002e2e7210 */ /* 0x000fe40007ffe0ff */
[----:B------:R-:W-:Y:S02]  /*1480*/  ISETP.NE.AND P0, PT, RZ, c[0x0][0x180], PT ;  /* 0x00006000ff007a0c */ /* 0x000fe40003f05270 */
[----:B------:R-:W-:-:S02]  /*1490*/  LOP3.LUT R5, RZ, c[0x0][0x180], RZ, 0x33, !PT ;  /* 0x00006000ff057a12 */ /* 0x000fc400078e33ff */
[----:B------:R-:W-:Y:S02]  /*14a0*/  @!P4 IADD3 R19, -R19, RZ, RZ ;  /* 0x000000ff1313c210 */ /* 0x000fe40007ffe1ff */
[----:B------:R-:W-:Y:S02]  /*14b0*/  IADD3 R42, R42, -R23, RZ ;  /* 0x800000172a2a7210 */ /* 0x000fe40007ffe0ff */
[----:B------:R-:W-:Y:S02]  /*14c0*/  SHF.L.U32 R0, R3, 0x2, RZ ;  /* 0x0000000203007819 */ /* 0x000fe400000006ff */
[----:B------:R-:W-:Y:S02]  /*14d0*/  @!P2 IADD3 R20, -R20, RZ, RZ ;  /* 0x000000ff1414a210 */ /* 0x000fe40007ffe1ff */
[----:B------:R-:W-:Y:S02]  /*14e0*/  LEA.HI R23, R21, R50, RZ, 0x7 ;  /* 0x0000003215177211 */ /* 0x000fe400078f38ff */
[----:B------:R-:W-:-:S02]  /*14f0*/  @!P1 IADD3 R4, -R4, RZ, RZ ;  /* 0x000000ff04049210 */ /* 0x000fc40007ffe1ff */
[----:B------:R-:W-:Y:S02]  /*1500*/  IADD3 R36, R36, -R25, RZ ;  /* 0x8000001924247210 */ /* 0x000fe40007ffe0ff */
[----:B------:R-:W-:Y:S02]  /*1510*/  @!P6 IADD3 R16, -R16, RZ, RZ ;  /* 0x000000ff1010e210 */ /* 0x000fe40007ffe1ff */
[----:B------:R-:W-:Y:S02]  /*1520*/  @!P5 IADD3 R17, -R17, RZ, RZ ;  /* 0x000000ff1111d210 */ /* 0x000fe40007ffe1ff */
[----:B------:R-:W-:Y:S02]  /*1530*/  @!P3 IADD3 R18, -R18, RZ, RZ ;  /* 0x000000ff1212b210 */ /* 0x000fe40007ffe1ff */
[----:B------:R-:W-:Y:S02]  /*1540*/  LEA.HI R25, R21, R44, RZ, 0x7 ;  /* 0x0000002c15197211 */ /* 0x000fe400078f38ff */
[----:B------:R-:W-:-:S02]  /*1550*/  SEL R94, R5, R19, !P0 ;  /* 0x00000013055e7207 */ /* 0x000fc40004000000 */
[C---:B------:R-:W-:Y:S02]  /*1560*/  SEL R68, R5.reuse, R2, !P0 ;  /* 0x0000000205447207 */ /* 0x040fe40004000000 */
[----:B------:R-:W-:Y:S02]  /*1570*/  SEL R96, R5, R20, !P0 ;  /* 0x0000001405607207 */ /* 0x000fe40004000000 */
[----:B------:R-:W-:Y:S02]  /*1580*/  LOP3.LUT R19, R0, 0x3c, RZ, 0xc0, !PT ;  /* 0x0000003c00137812 */ /* 0x000fe400078ec0ff */
[----:B------:R-:W-:Y:S02]  /*1590*/  LOP3.LUT R23, R23, 0xffffff80, RZ, 0xc0, !PT ;  /* 0xffffff8017177812 */ /* 0x000fe400078ec0ff */
[----:B------:R-:W-:Y:S01]  /*15a0*/  SEL R20, R5, R4, !P0 ;  /* 0x0000000405147207 */ /* 0x000fe20004000000 */
[--C-:B------:R-:W-:Y:S01]  /*15b0*/  IMAD R54, R22, 0x9c, R19.reuse ;  /* 0x0000009c16367824 */ /* 0x100fe200078e0213 */
[----:B------:R-:W-:Y:S01]  /*15c0*/  LOP3.LUT R2, R9, 0x8, RZ, 0xfc, !PT ;  /* 0x0000000809027812 */ /* 0x000fe200078efcff */
[--C-:B------:R-:W-:Y:S01]  /*15d0*/  IMAD R22, R68, 0x9c, R19.reuse ;  /* 0x0000009c44167824 */ /* 0x100fe200078e0213 */
[C---:B------:R-:W-:Y:S01]  /*15e0*/  SEL R70, R5.reuse, R6, !P0 ;  /* 0x0000000605467207 */ /* 0x040fe20004000000 */
        /* <DEDUP_REMOVED lines=21> */
[----:B------:R-:W-:Y:S01]  /*1740*/  SEL R92, R5, R18, !P0 ;  /* 0x00000012055c7207 */ /* 0x000fe20004000000 */
[----:B------:R-:W-:Y:S01]  /*1750*/  IMAD R34, R80, 0x9c, R19 ;  /* 0x0000009c50227824 */ /* 0x000fe200078e0213 */
[----:B------:R-:W-:Y:S01]  /*1760*/  LOP3.LUT R4, R9, 0x10, RZ, 0xfc, !PT ;  /* 0x0000001009047812 */ /* 0x000fe200078efcff */
[----:B------:R-:W-:Y:S01]  /*1770*/  IMAD.WIDE R54, R54, R53, c[0x0][0x170] ;  /* 0x00005c0036367625 */ /* 0x000fe200078e0235 */
[----:B------:R-:W-:-:S02]  /*1780*/  LOP3.LUT R25, R25, 0xffffff80, RZ, 0xc0, !PT ;  /* 0xffffff8019197812 */ /* 0x000fc400078ec0ff */
[----:B------:R-:W-:Y:S01]  /*1790*/  LOP3.LUT R52, R33, 0x78, R9, 0xfe, !PT ;  /* 0x0000007821347812 */ /* 0x000fe200078efe09 */
[-C--:B------:R-:W-:Y:S01]  /*17a0*/  IMAD.WIDE R56, R56, R53.reuse, c[0x0][0x170] ;  /* 0x00005c0038387625 */ /* 0x080fe200078e0235 */
[C---:B------:R-:W-:Y:S02]  /*17b0*/  LOP3.LUT R5, R9.reuse, 0x18, RZ, 0xfc, !PT ;  /* 0x0000001809057812 */ /* 0x040fe400078efcff */
[C---:B------:R-:W-:Y:S01]  /*17c0*/  LOP3.LUT R6, R9.reuse, 0x20, RZ, 0xfc, !PT ;  /* 0x0000002009067812 */ /* 0x040fe200078efcff */
[-C--:B------:R-:W-:Y:S01]  /*17d0*/  IMAD.WIDE R58, R58, R53.reuse, c[0x0][0x170] ;  /* 0x00005c003a3a7625 */ /* 0x080fe200078e0235 */
[C---:B------:R-:W-:Y:S02]  /*17e0*/  LOP3.LUT R7, R9.reuse, 0x28, RZ, 0xfc, !PT ;  /* 0x0000002809077812 */ /* 0x040fe400078efcff */
[C---:B------:R-:W-:Y:S01]  /*17f0*/  LOP3.LUT R8, R9.reuse, 0x30, RZ, 0xfc, !PT ;  /* 0x0000003009087812 */ /* 0x040fe200078efcff */
[----:B------:R-:W-:Y:S01]  /*1800*/  IMAD.WIDE R60, R60, R53, c[0x0][0x170] ;  /* 0x00005c003c3c7625 */ /* 0x000fe200078e0235 */
[----:B------:R-:W-:-:S02]  /*1810*/  LOP3.LUT R10, R9, 0x38, RZ, 0xfc, !PT ;  /* 0x00000038090a7812 */ /* 0x000fc400078efcff */
[C---:B------:R-:W-:Y:S01]  /*1820*/  LOP3.LUT R11, R9.reuse, 0x40, RZ, 0xfc, !PT ;  /* 0x00000040090b7812 */ /* 0x040fe200078efcff */
        /* <DEDUP_REMOVED lines=8> */
[C---:B------:R-:W-:Y:S02]  /*18b0*/  LOP3.LUT R17, R9.reuse, 0x70, RZ, 0xfc, !PT ;  /* 0x0000007009117812 */ /* 0x040fe400078efcff */
[C---:B------:R-:W-:Y:S02]  /*18c0*/  LOP3.LUT R18, R9.reuse, 0x78, RZ, 0xfc, !PT ;  /* 0x0000007809127812 */ /* 0x040fe400078efcff */
[----:B------:R-:W-:Y:S02]  /*18d0*/  LEA R9, R9, R19, 0x6 ;  /* 0x0000001309097211 */ /* 0x000fe400078e30ff */
[----:B------:R-:W-:Y:S02]  /*18e0*/  IADD3 R50, R50, -R23, RZ ;  /* 0x8000001732327210 */ /* 0x000fe40007ffe0ff */
[-C--:B------:R-:W-:Y:S02]  /*18f0*/  LEA R2, R2, R19.reuse, 0x6 ;  /* 0x0000001302027211 */ /* 0x080fe400078e30ff */
[----:B------:R-:W-:-:S02]  /*1900*/  LEA R23, R4, R19, 0x6 ;  /* 0x0000001304177211 */ /* 0x000fc400078e30ff */
[----:B------:R-:W-:Y:S02]  /*1910*/  IADD3 R44, R44, -R25, RZ ;  /* 0x800000192c2c7210 */ /* 0x000fe40007ffe0ff */
[-C--:B------:R-:W-:Y:S02]  /*1920*/  LEA R5, R5, R19.reuse, 0x6 ;  /* 0x0000001305057211 */ /* 0x080fe400078e30ff */
[-C--:B------:R-:W-:Y:S01]  /*1930*/  LEA R25, R6, R19.reuse, 0x6 ;  /* 0x0000001306197211 */ /* 0x080fe200078e30ff */
[--C-:B------:R-:W-:Y:S01]  /*1940*/  IMAD R6, R50, 0x9c, R19.reuse ;  /* 0x0000009c32067824 */ /* 0x100fe200078e0213 */
[----:B------:R-:W-:Y:S01]  /*1950*/  SHF.L.U32 R98, R9, 0x2, RZ ;  /* 0x0000000209627819 */ /* 0x000fe200000006ff */
[--C-:B------:R-:W-:Y:S01]  /*1960*/  IMAD R50, R96, 0x9c, R19.reuse ;  /* 0x0000009c60327824 */ /* 0x100fe200078e0213 */
[-C--:B------:R-:W-:Y:S02]  /*1970*/  LEA R7, R7, R19.reuse, 0x6 ;  /* 0x0000001307077211 */ /* 0x080fe400078e30ff */
[----:B------:R-:W-:Y:S01]  /*1980*/  SHF.L.U32 R97, R2, 0x2, RZ ;  /* 0x0000000202617819 */ /* 0x000fe200000006ff */
[----:B------:R-:W-:Y:S01]  /*1990*/  STL [R1+0x1c8], R98 ;  /* 0x0001c86201007387 */ /* 0x000fe20000100800 */
[-C--:B------:R-:W-:Y:S01]  /*19a0*/  LEA R27, R8, R19.reuse, 0x6 ;  /* 0x00000013081b7211 */ /* 0x080fe200078e30ff */
[--C-:B------:R-:W-:Y:S01]  /*19b0*/  IMAD R8, R48, 0x9c, R19.reuse ;  /* 0x0000009c30087824 */ /* 0x100fe200078e0213 */
[----:B------:R-:W-:Y:S01]  /*19c0*/  SHF.L.U32 R95, R23, 0x2, RZ ;  /* 0x00000002175f7819 */ /* 0x000fe200000006ff */
[----:B------:R-:W-:Y:S01]  /*19d0*/  STL [R1+0x1c4], R97 ;  /* 0x0001c46101007387 */ /* 0x000fe20000100800 */
[----:B------:R-:W-:Y:S01]  /*19e0*/  LEA R29, R10, R19, 0x6 ;  /* 0x000000130a1d7211 */ /* 0x000fe200078e30ff */
[----:B------:R-:W-:Y:S01]  /*19f0*/  IMAD.WIDE R22, R22, R53, c[0x0][0x168] ;  /* 0x00005a0016167625 */ /* 0x000fe200078e0235 */
        /* <DEDUP_REMOVED lines=31> */
[--C-:B------:R-:W-:Y:S01]  /*1bf0*/  IMAD R18, R38, 0x9c, R19.reuse ;  /* 0x0000009c26127824 */ /* 0x100fe200078e0213 */
[----:B------:R-:W-:Y:S01]  /*1c00*/  SHF.L.U32 R77, R33, 0x2, RZ ;  /* 0x00000002214d7819 */ /* 0x000fe200000006ff */
[----:B------:R-:W-:Y:S01]  /*1c10*/  STL [R1+0x1a0], R79 ;  /* 0x0001a04f01007387 */ /* 0x000fe20000100800 */
[----:B------:R-:W-:Y:S01]  /*1c20*/  SHF.L.U32 R75, R15, 0x2, RZ ;  /* 0x000000020f4b7819 */ /* 0x000fe200000006ff */
[-C--:B------:R-:W-:Y:S01]  /*1c30*/  IMAD.WIDE R32, R32, R53.reuse, c[0x0][0x168] ;  /* 0x00005a0020207625 */ /* 0x080fe200078e0235 */
[----:B------:R-:W-:Y:S01]  /*1c40*/  SHF.L.U32 R73, R35, 0x2, RZ ;  /* 0x0000000223497819 */ /* 0x000fe200000006ff */
[----:B------:R-:W-:Y:S01]  /*1c50*/  STL [R1+0x19c], R77 ;  /* 0x00019c4d01007387 */ /* 0x000fe20000100800 */
[----:B------:R-:W-:Y:S01]  /*1c60*/  SHF.L.U32 R71, R17, 0x2, RZ ;  /* 0x0000000211477819 */ /* 0x000fe200000006ff */
[-C--:B------:R-:W-:Y:S01]  /*1c70*/  IMAD.WIDE R34, R34, R53.reuse, c[0x0][0x168] ;  /* 0x00005a0022227625 */ /* 0x080fe200078e0235 */
[----:B------:R-:W-:Y:S01]  /*1c80*/  SHF.L.U32 R69, R37, 0x2, RZ ;  /* 0x0000000225457819 */ /* 0x000fe200000006ff */
[----:B------:R-:W-:Y:S01]  /*1c90*/  STL [R1+0x198], R75 ;  /* 0x0001984b01007387 */ /* 0x000fe20000100800 */
[----:B------:R-:W-:Y:S01]  /*1ca0*/  IADD3 R0, P1, R22, 0x200, RZ ;  /* 0x0000020016007810 */ /* 0x000fe20007f3e0ff */
[--C-:B------:R-:W-:Y:S01]  /*1cb0*/  IMAD R38, R84, 0x9c, R19.reuse ;  /* 0x0000009c54267824 */ /* 0x100fe200078e0213 */
[----:B------:R-:W-:Y:S01]  /*1cc0*/  IADD3 R2, P0, R24, 0x200, RZ ;  /* 0x0000020018027810 */ /* 0x000fe20007f1e0ff */
[----:B------:R-:W-:Y:S01]  /*1cd0*/  STL [R1+0x194], R73 ;  /* 0x0001944901007387 */ /* 0x000fe20000100800 */
[----:B------:R-:W-:Y:S01]  /*1ce0*/  LEA.HI R21, R21, R52, RZ, 0x7 ;  /* 0x0000003415157211 */ /* 0x000fe200078f38ff */
[----:B------:R-:W-:Y:S01]  /*1cf0*/  IMAD.WIDE R38, R38, R53, c[0x0][0x168] ;  /* 0x00005a0026267625 */ /* 0x000fe200078e0235 */
[----:B------:R-:W-:Y:S01]  /*1d00*/  SHF.L.U32 R3, R3, 0x3, RZ ;  /* 0x0000000303037819 */ /* 0x000fe200000006ff */
[----:B------:R-:W-:Y:S01]  /*1d10*/  STL [R1+0x190], R71 ;  /* 0x0001904701007387 */ /* 0x000fe20000100800 */
[----:B------:R-:W-:Y:S01]  /*1d20*/  LOP3.LUT R21, R21, 0xffffff80, RZ, 0xc0, !PT ;  /* 0xffffff8015157812 */ /* 0x000fe200078ec0ff */
[----:B------:R-:W-:-:S02]  /*1d30*/  IMAD R40, R86, 0x9c, R19 ;  /* 0x0000009c56287824 */ /* 0x000fc400078e0213 */
[----:B------:R-:W-:Y:S01]  /*1d40*/  STL [R1+0x18c], R69 ;  /* 0x00018c4501007387 */ /* 0x000fe20000100800 */
[----:B------:R-:W-:Y:S01]  /*1d50*/  IADD3 R52, R52, -R21, RZ ;  /* 0x8000001534347210 */ /* 0x000fe20007ffe0ff */
[--C-:B------:R-:W-:Y:S02]  /*1d60*/  IMAD R21, R36, 0x9c, R19.reuse ;  /* 0x0000009c24157824 */ /* 0x100fe400078e0213 */
[----:B------:R1:W-:Y:S01]  /*1d70*/  STL [R1+0x1d4], R0 ;  /* 0x0001d40001007387 */ /* 0x0003e20000100800 */
[----:B------:R-:W-:Y:S02]  /*1d80*/  IMAD R36, R82, 0x9c, R19 ;  /* 0x0000009c52247824 */ /* 0x000fe400078e0213 */
[-C--:B------:R-:W-:Y:S01]  /*1d90*/  IMAD.WIDE R40, R40, R53.reuse, c[0x0][0x168] ;  /* 0x00005a0028287625 */ /* 0x080fe200078e0235 */
[----:B------:R2:W-:Y:S03]  /*1da0*/  STL [R1+0x1dc], R2 ;  /* 0x0001dc0201007387 */ /* 0x0005e60000100800 */
[----:B------:R-:W-:Y:S01]  /*1db0*/  IMAD.WIDE R36, R36, R53, c[0x0][0x168] ;  /* 0x00005a0024247625 */ /* 0x000fe200078e0235 */
[----:B------:R3:W-:Y:S01]  /*1dc0*/  LDGSTS.E.BYPASS.128 [R98], [R22.64] ;  /* 0x0000000016627fae */ /* 0x0007e2000b901c48 */
[----:B-1----:R-:W-:-:S02]  /*1dd0*/  IADD3.X R0, RZ, R23, RZ, P1, !PT ;  /* 0x00000017ff007210 */ /* 0x002fc40000ffe4ff */
[--C-:B------:R-:W-:Y:S01]  /*1de0*/  IMAD R14, R42, 0x9c, R19.reuse ;  /* 0x0000009c2a0e7824 */ /* 0x100fe200078e0213 */
[----:B------:R3:W-:Y:S01]  /*1df0*/  LDGSTS.E.BYPASS.128 [R97], [R24.64] ;  /* 0x0000000018617fae */ /* 0x0007e2000b901c48 */
[--C-:B------:R-:W-:Y:S01]  /*1e00*/  IMAD R42, R88, 0x9c, R19.reuse ;  /* 0x0000009c582a7824 */ /* 0x100fe200078e0213 */
[----:B--2---:R-:W-:Y:S01]  /*1e10*/  IADD3 R2, P1, R26, 0x200, RZ ;  /* 0x000002001a027810 */ /* 0x004fe20007f3e0ff */
[----:B------:R-:W-:Y:S01]  /*1e20*/  IMAD R44, R90, 0x9c, R19 ;  /* 0x0000009c5a2c7824 */ /* 0x000fe200078e0213 */
[----:B------:R1:W-:Y:S01]  /*1e30*/  STL [R1+0x1d0], R0 ;  /* 0x0001d00001007387 */ /* 0x0003e20000100800 */
[----:B------:R-:W-:-:S03]  /*1e40*/  IMAD.WIDE R42, R42, R53, c[0x0][0x168] ;  /* 0x00005a002a2a7625 */ /* 0x000fc600078e0235 */
[----:B------:R2:W-:Y:S01]  /*1e50*/  STL [R1+0x1e4], R2 ;  /* 0x0001e40201007387 */ /* 0x0005e20000100800 */
[----:B------:R-:W-:-:S03]  /*1e60*/  IMAD.WIDE R44, R44, R53, c[0x0][0x168] ;  /* 0x00005a002c2c7625 */ /* 0x000fc600078e0235 */
[----:B------:R3:W-:Y:S01]  /*1e70*/  LDGSTS.E.BYPASS.128 [R95], [R26.64] ;  /* 0x000000001a5f7fae */ /* 0x0007e2000b901c48 */
[--C-:B------:R-:W-:Y:S01]  /*1e80*/  IMAD R46, R92, 0x9c, R19.reuse ;  /* 0x0000009c5c2e7824 */ /* 0x100fe200078e0213 */
[----:B-1----:R-:W-:Y:S01]  /*1e90*/  IADD3.X R0, RZ, R25, RZ, P0, !PT ;  /* 0x00000019ff007210 */ /* 0x002fe200007fe4ff */
[----:B------:R-:W-:Y:S01]  /*1ea0*/  IMAD R48, R94, 0x9c, R19 ;  /* 0x0000009c5e307824 */ /* 0x000fe200078e0213 */
[----:B------:R3:W-:Y:S01]  /*1eb0*/  LDGSTS.E.BYPASS.128 [R93], [R28.64] ;  /* 0x000000001c5d7fae */ /* 0x0007e2000b901c48 */
[-C--:B------:R-:W-:Y:S01]  /*1ec0*/  IMAD.WIDE R46, R46, R53.reuse, c[0x0][0x168] ;  /* 0x00005a002e2e7625 */ /* 0x080fe200078e0235 */
[----:B--2---:R-:W-:Y:S02]  /*1ed0*/  IADD3 R2, P0, R28, 0x200, RZ ;  /* 0x000002001c027810 */ /* 0x004fe40007f1e0ff */
        /* <DEDUP_REMOVED lines=16> */
[----:B------:R-:W-:Y:S01]  /*1fe0*/  IMAD.WIDE R14, R14, R53, c[0x0][0x170] ;  /* 0x00005c000e0e7625 */ /* 0x000fe200078e0235 */
[----:B-1----:R-:W-:Y:S02]  /*1ff0*/  IADD3.X R0, RZ, R29, RZ, P0, !PT ;  /* 0x0000001dff007210 */ /* 0x002fe400007fe4ff */
        /* <DEDUP_REMOVED lines=9> */
[----:B--2---:R-:W-:Y:S02]  /*2090*/  IADD3.X R0, RZ, R31, RZ, P1, !PT ;  /* 0x0000001fff007210 */ /* 0x004fe40000ffe4ff */
[----:B------:R2:W-:Y:S01]  /*20a0*/  LDGSTS.E.BYPASS.128 [R81], [R40.64] ;  /* 0x0000000028517fae */ /* 0x0005e2000b901c48 */
[-C--:B------:R-:W-:Y:S01]  /*20b0*/  IMAD.WIDE R4, R4, R53.reuse, c[0x0][0x170] ;  /* 0x00005c0004047625 */ /* 0x080fe200078e0235 */
[----:B----4-:R-:W-:Y:S02]  /*20c0*/  IADD3 R2, P1, R34, 0x200, RZ ;  /* 0x0000020022027810 */ /* 0x010fe40007f3e0ff */
[----:B------:R4:W-:Y:S01]  /*20d0*/  STL [R1+0x1f0], R0 ;  /* 0x0001f00001007387 */ /* 0x0009e20000100800 */
[----:B------:R-:W-:-:S03]  /*20e0*/  IMAD.WIDE R52, R52, R53, c[0x0][0x168] ;  /* 0x00005a0034347625 */ /* 0x000fc600078e0235 */
[----:B------:R1:W-:Y:S04]  /*20f0*/  STL [R1+0x204], R2 ;  /* 0x0002040201007387 */ /* 0x0003e80000100800 */
[----:B------:R2:W-:Y:S01]  /*2100*/  LDGSTS.E.BYPASS.128 [R79], [R42.64] ;  /* 0x000000002a4f7fae */ /* 0x0005e2000b901c48 */
[----:B----4-:R-:W-:-:S03]  /*2110*/  IADD3.X R0, RZ, R33, RZ, P0, !PT ;  /* 0x00000021ff007210 */ /* 0x010fc600007fe4ff */
[----:B------:R4:W-:Y:S01]  /*2120*/  LDGSTS.E.BYPASS.128 [R77], [R44.64] ;  /* 0x000000002c4d7fae */ /* 0x0009e2000b901c48 */
[----:B-1----:R-:W-:-:S03]  /*2130*/  IADD3 R2, P0, R36, 0x200, RZ ;  /* 0x0000020024027810 */ /* 0x002fc60007f1e0ff */
[----:B------:R1:W-:Y:S04]  /*2140*/  STL [R1+0x1f8], R0 ;  /* 0x0001f80001007387 */ /* 0x0003e80000100800 */
[----:B------:R2:W-:Y:S04]  /*2150*/  STL [R1+0x20c], R2 ;  /* 0x00020c0201007387 */ /* 0x0005e80000100800 */
[----:B------:R3:W-:Y:S01]  /*2160*/  LDGSTS.E.BYPASS.128 [R75], [R46.64] ;  /* 0x000000002e4b7fae */ /* 0x0007e2000b901c48 */
[----:B-1----:R-:W-:-:S03]  /*2170*/  IADD3.X R0, RZ, R35, RZ, P1, !PT ;  /* 0x00000023ff007210 */ /* 0x002fc60000ffe4ff */
[----:B------:R1:W-:Y:S01]  /*2180*/  LDGSTS.E.BYPASS.128 [R73], [R48.64] ;  /* 0x0000000030497fae */ /* 0x0003e2000b901c48 */
[----:B--2---:R-:W-:-:S03]  /*2190*/  IADD3 R2, P1, R38, 0x200, RZ ;  /* 0x0000020026027810 */ /* 0x004fc60007f3e0ff */
[----:B------:R2:W-:Y:S04]  /*21a0*/  STL [R1+0x200], R0 ;  /* 0x0002000001007387 */ /* 0x0005e80000100800 */
[----:B------:R1:W-:Y:S04]  /*21b0*/  STL [R1+0x214], R2 ;  /* 0x0002140201007387 */ /* 0x0003e80000100800 */
[----:B------:R3:W-:Y:S01]  /*21c0*/  LDGSTS.E.BYPASS.128 [R71], [R50.64] ;  /* 0x0000000032477fae */ /* 0x0007e2000b901c48 */
[----:B--2---:R-:W-:-:S03]  /*21d0*/  IADD3.X R0, RZ, R37, RZ, P0, !PT ;  /* 0x00000025ff007210 */ /* 0x004fc600007fe4ff */
[----:B------:R2:W-:Y:S01]  /*21e0*/  LDGSTS.E.BYPASS.128 [R69], [R52.64] ;  /* 0x0000000034457fae */ /* 0x0005e2000b901c48 */
[----:B-1----:R-:W-:-:S03]  /*21f0*/  IADD3 R2, P0, R40, 0x200, RZ ;  /* 0x0000020028027810 */ /* 0x002fc60007f1e0ff */
[----:B------:R1:W-:Y:S04]  /*2200*/  STL [R1+0x208], R0 ;  /* 0x0002080001007387 */ /* 0x0003e80000100800 */
[----:B------:R2:W-:Y:S04]  /*2210*/  STL [R1+0x21c], R2 ;  /* 0x00021c0201007387 */ /* 0x0005e80000100800 */
[----:B------:R-:W0:Y:S01]  /*2220*/  LDGDEPBAR ;  /* 0x00000000000079af */ /* 0x000e220000000000 */
[----:B-1----:R-:W-:-:S03]  /*2230*/  IADD3.X R0, RZ, R39, RZ, P1, !PT ;  /* 0x00000027ff007210 */ /* 0x002fc60000ffe4ff */
[----:B------:R1:W-:Y:S01]  /*2240*/  LDGSTS.E.BYPASS.128 [R98+0x10000], [R54.64] ;  /* 0x1000000036627fae */ /* 0x0003e2000b901c48 */
[----:B--2---:R-:W-:-:S03]  /*2250*/  IADD3 R2, P1, R42, 0x200, RZ ;  /* 0x000002002a027810 */ /* 0x004fc60007f3e0ff */
[----:B------:R2:W-:Y:S04]  /*2260*/  STL [R1+0x210], R0 ;  /* 0x0002100001007387 */ /* 0x0005e80000100800 */
[----:B------:R1:W-:Y:S04]  /*2270*/  STL [R1+0x224], R2 ;  /* 0x0002240201007387 */ /* 0x0003e80000100800 */
[----:B------:R3:W-:Y:S01]  /*2280*/  LDGSTS.E.BYPASS.128 [R97+0x10000], [R56.64] ;  /* 0x1000000038617fae */ /* 0x0007e2000b901c48 */
[----:B--2---:R-:W-:-:S03]  /*2290*/  IADD3.X R0, RZ, R41, RZ, P0, !PT ;  /* 0x00000029ff007210 */ /* 0x004fc600007fe4ff */
[----:B------:R2:W-:Y:S01]  /*22a0*/  LDGSTS.E.BYPASS.128 [R95+0x10000], [R58.64] ;  /* 0x100000003a5f7fae */ /* 0x0005e2000b901c48 */
[----:B-1----:R-:W-:-:S03]  /*22b0*/  IADD3 R2, P0, R44, 0x200, RZ ;  /* 0x000002002c027810 */ /* 0x002fc60007f1e0ff */
[----:B------:R1:W-:Y:S04]  /*22c0*/  STL [R1+0x218], R0 ;  /* 0x0002180001007387 */ /* 0x0003e80000100800 */
[----:B------:R2:W-:Y:S04]  /*22d0*/  STL [R1+0x22c], R2 ;  /* 0x00022c0201007387 */ /* 0x0005e80000100800 */
[----:B------:R3:W-:Y:S01]  /*22e0*/  LDGSTS.E.BYPASS.128 [R93+0x10000], [R60.64] ;  /* 0x100000003c5d7fae */ /* 0x0007e2000b901c48 */
        /* <DEDUP_REMOVED lines=34> */
[----:B------:R-:W-:Y:S04]  /*2510*/  STL [R1+0x25c], R2 ;  /* 0x00025c0201007387 */ /* 0x000fe80000100800 */
[----:B------:R2:W-:Y:S01]  /*2520*/  LDGSTS.E.BYPASS.128 [R69+0x10000], [R4.64] ;  /* 0x1000000004457fae */ /* 0x0005e2000b901c48 */
[----:B-1----:R-:W-:-:S03]  /*2530*/  IADD3.X R0, RZ, R55, RZ, P1, !PT ;  /* 0x00000037ff007210 */ /* 0x002fc60000ffe4ff */
[----:B------:R-:W0:Y:S04]  /*2540*/  LDGDEPBAR ;  /* 0x00000000000079af */ /* 0x000e280000000000 */
[----:B------:R-:W-:Y:S06]  /*2550*/  BAR.SYNC 0x0 ;  /* 0x0000000000007b1d */ /* 0x000fec0000000000 */
[----:B------:R1:W-:Y:S01]  /*2560*/  STL [R1+0x250], R0 ;  /* 0x0002500001007387 */ /* 0x0003e20000100800 */
[----:B------:R-:W-:-:S03]  /*2570*/  IADD3 R2, P1, R58, 0x200, RZ ;  /* 0x000002003a027810 */ /* 0x000fc60007f3e0ff */
[----:B------:R-:W-:Y:S01]  /*2580*/  @!PT LDS RZ, [RZ] ;  /* 0x00000000fffff984 */ /* 0x000fe20000000800 */
[----:B------:R-:W-:Y:S01]  /*2590*/  @!PT LDS RZ, [RZ] ;  /* 0x00000000fffff984 */ /* 0x000fe20000000800 */
[----:B------:R-:W-:Y:S01]  /*25a0*/  @!PT LDS RZ, [RZ] ;  /* 0x00000000fffff984 */ /* 0x000fe20000000800 */
[----:B------:R2:W-:Y:S04]  /*25b0*/  LDGSTS.E.BYPASS.128 [R98+0x8000], [R22.64+0x100] ;  /* 0x0800010016627fae */ /* 0x0005e8000b901c48 */
[----:B------:R2:W-:Y:S01]  /*25c0*/  STL [R1+0x264], R2 ;  /* 0x0002640201007387 */ /* 0x0005e20000100800 */
[----:B-1----:R-:W-:-:S03]  /*25d0*/  IADD3.X R0, RZ, R57, RZ, P0, !PT ;  /* 0x00000039ff007210 */ /* 0x002fc600007fe4ff */
[----:B------:R1:W-:Y:S04]  /*25e0*/  LDGSTS.E.BYPASS.128 [R97+0x8000], [R24.64+0x100] ;  /* 0x0800010018617fae */ /* 0x0003e8000b901c48 */
[----:B------:R1:W-:Y:S01]  /*25f0*/  STL [R1+0x258], R0 ;  /* 0x0002580001007387 */ /* 0x0003e20000100800 */
[----:B--2---:R-:W-:-:S03]  /*2600*/  IADD3 R2, P0, R60, 0x200, RZ ;  /* 0x000002003c027810 */ /* 0x004fc60007f1e0ff */
        /* <DEDUP_REMOVED lines=20> */
[----:B-1----:R-:W-:Y:S01]  /*2750*/  CS2R R36, SRZ ;  /* 0x0000000000247805 */ /* 0x002fe2000001ff00 */
[----:B---3--:R-:W-:Y:S02]  /*2760*/  IADD3.X R0, RZ, R65, RZ, P0, !PT ;  /* 0x00000041ff007210 */ /* 0x008fe400007fe4ff */
[----:B------:R1:W-:Y:S04]  /*2770*/  LDGSTS.E.BYPASS.128 [R81+0x8000], [R40.64+0x100] ;  /* 0x0800010028517fae */ /* 0x0003e8000b901c48 */
[----:B------:R3:W-:Y:S01]  /*2780*/  STL [R1+0x278], R0 ;  /* 0x0002780001007387 */ /* 0x0007e20000100800 */
[----:B-----5:R-:W-:Y:S01]  /*2790*/  CS2R R38, SRZ ;  /* 0x0000000000267805 */ /* 0x020fe2000001ff00 */
[----:B--2---:R-:W-:-:S02]  /*27a0*/  IADD3 R2, P0, R20, 0x200, RZ ;  /* 0x0000020014027810 */ /* 0x004fc40007f1e0ff */
[----:B------:R2:W-:Y:S04]  /*27b0*/  LDGSTS.E.BYPASS.128 [R79+0x8000], [R42.64+0x100] ;  /* 0x080001002a4f7fae */ /* 0x0005e8000b901c48 */
[----:B------:R5:W-:Y:S01]  /*27c0*/  STL [R1+0x28c], R2 ;  /* 0x00028c0201007387 */ /* 0x000be20000100800 */
[----:B-1----:R-:W-:Y:S01]  /*27d0*/  CS2R R40, SRZ ;  /* 0x0000000000287805 */ /* 0x002fe2000001ff00 */
[----:B---3--:R-:W-:Y:S02]  /*27e0*/  IADD3.X R0, RZ, R67, RZ, P1, !PT ;  /* 0x00000043ff007210 */ /* 0x008fe40000ffe4ff */
[----:B------:R4:W-:Y:S04]  /*27f0*/  LDGSTS.E.BYPASS.128 [R77+0x8000], [R44.64+0x100] ;  /* 0x080001002c4d7fae */ /* 0x0009e8000b901c48 */
[----:B------:R1:W-:Y:S01]  /*2800*/  STL [R1+0x280], R0 ;  /* 0x0002800001007387 */ /* 0x0003e20000100800 */
[----:B--2---:R-:W-:Y:S01]  /*2810*/  CS2R R42, SRZ ;  /* 0x00000000002a7805 */ /* 0x004fe2000001ff00 */
[----:B-----5:R-:W-:-:S02]  /*2820*/  IADD3 R2, P1, R18, 0x200, RZ ;  /* 0x0000020012027810 */ /* 0x020fc40007f3e0ff */
[----:B------:R2:W-:Y:S04]  /*2830*/  LDGSTS.E.BYPASS.128 [R75+0x8000], [R46.64+0x100] ;  /* 0x080001002e4b7fae */ /* 0x0005e8000b901c48 */
[----:B------:R3:W-:Y:S01]  /*2840*/  STL [R1+0x294], R2 ;  /* 0x0002940201007387 */ /* 0x0007e20000100800 */
[----:B----4-:R-:W-:Y:S01]  /*2850*/  CS2R R44, SRZ ;  /* 0x00000000002c7805 */ /* 0x010fe2000001ff00 */
[----:B-1----:R-:W-:Y:S02]  /*2860*/  IADD3.X R0, RZ, R21, RZ, P0, !PT ;  /* 0x00000015ff007210 */ /* 0x002fe400007fe4ff */
[----:B------:R1:W-:Y:S04]  /*2870*/  LDGSTS.E.BYPASS.128 [R73+0x8000], [R48.64+0x100] ;  /* 0x0800010030497fae */ /* 0x0003e8000b901c48 */
[----:B------:R4:W-:Y:S01]  /*2880*/  STL [R1+0x288], R0 ;  /* 0x0002880001007387 */ /* 0x0009e20000100800 */
[----:B--2---:R-:W-:Y:S01]  /*2890*/  CS2R R46, SRZ ;  /* 0x00000000002e7805 */ /* 0x004fe2000001ff00 */
[----:B---3--:R-:W-:-:S02]  /*28a0*/  IADD3 R2, P0, R16, 0x200, RZ ;  /* 0x0000020010027810 */ /* 0x008fc40007f1e0ff */
[----:B------:R2:W-:Y:S04]  /*28b0*/  LDGSTS.E.BYPASS.128 [R71+0x8000], [R50.64+0x100] ;  /* 0x0800010032477fae */ /* 0x0005e8000b901c48 */
[----:B------:R3:W-:Y:S01]  /*28c0*/  STL [R1+0x29c], R2 ;  /* 0x00029c0201007387 */ /* 0x0007e20000100800 */
[----:B-1----:R-:W-:Y:S01]  /*28d0*/  CS2R R48, SRZ ;  /* 0x0000000000307805 */ /* 0x002fe2000001ff00 */
[----:B----4-:R-:W-:Y:S02]  /*28e0*/  IADD3.X R0, RZ, R19, RZ, P1, !PT ;  /* 0x00000013ff007210 */ /* 0x010fe40000ffe4ff */
[----:B------:R1:W-:Y:S04]  /*28f0*/  LDGSTS.E.BYPASS.128 [R69+0x8000], [R52.64+0x100] ;  /* 0x0800010034457fae */ /* 0x0003e8000b901c48 */
[----:B------:R4:W-:Y:S01]  /*2900*/  STL [R1+0x290], R0 ;  /* 0x0002900001007387 */ /* 0x0009e20000100800 */
[----:B--2---:R-:W-:Y:S01]  /*2910*/  CS2R R50, SRZ ;  /* 0x0000000000327805 */ /* 0x004fe2000001ff00 */
[----:B---3--:R-:W-:-:S02]  /*2920*/  IADD3 R2, P1, R14, 0x200, RZ ;  /* 0x000002000e027810 */ /* 0x008fc40007f3e0ff */
[----:B------:R-:W0:Y:S04]  /*2930*/  LDGDEPBAR ;  /* 0x00000000000079af */ /* 0x000e280000000000 */
[----:B------:R2:W-:Y:S01]  /*2940*/  STL [R1+0x2a4], R2 ;  /* 0x0002a40201007387 */ /* 0x0005e20000100800 */
[----:B-1----:R-:W-:Y:S01]  /*2950*/  CS2R R52, SRZ ;  /* 0x0000000000347805 */ /* 0x002fe2000001ff00 */
[----:B----4-:R-:W-:Y:S02]  /*2960*/  IADD3.X R0, RZ, R17, RZ, P0, !PT ;  /* 0x00000011ff007210 */ /* 0x010fe400007fe4ff */
        /* <DEDUP_REMOVED lines=9> */
[----:B--2---:R-:W-:Y:S01]  /*2a00*/  CS2R R56, SRZ ;  /* 0x0000000000387805 */ /* 0x004fe2000001ff00 */
[----:B----4-:R-:W-:-:S02]  /*2a10*/  IADD3 R2, P1, R10, 0x200, RZ ;  /* 0x000002000a027810 */ /* 0x010fc40007f3e0ff */
        /* <DEDUP_REMOVED lines=22> */
[----:B----4-:R-:W-:-:S03]  /*2b80*/  IADD3 R2, P0, R4, 0x200, RZ ;  /* 0x0000020004027810 */ /* 0x010fc60007f1e0ff */
[----:B------:R4:W-:Y:S04]  /*2b90*/  LDGSTS.E.BYPASS.128 [R81+0x18000], [R16.64+0x100] ;  /* 0x1800010010517fae */ /* 0x0009e8000b901c48 */
[----:B------:R5:W-:Y:S01]  /*2ba0*/  STL [R1+0x2cc], R2 ;  /* 0x0002cc0201007387 */ /* 0x000be20000100800 */
[----:B-1----:R-:W-:Y:S01]  /*2bb0*/  CS2R R82, SRZ ;  /* 0x0000000000527805 */ /* 0x002fe2000001ff00 */
[----:B---3--:R-:W-:Y:S02]  /*2bc0*/  IADD3.X R0, RZ, R7, RZ, P1, !PT ;  /* 0x00000007ff007210 */ /* 0x008fe40000ffe4ff */
[----:B------:R1:W-:Y:S04]  /*2bd0*/  LDGSTS.E.BYPASS.128 [R79+0x18000], [R14.64+0x100] ;  /* 0x180001000e4f7fae */ /* 0x0003e8000b901c48 */
[----:B------:R3:W-:Y:S01]  /*2be0*/  STL [R1+0x2c0], R0 ;  /* 0x0002c00001007387 */ /* 0x0007e20000100800 */
[----:B----4-:R-:W-:Y:S01]  /*2bf0*/  CS2R R80, SRZ ;  /* 0x0000000000507805 */ /* 0x010fe2000001ff00 */
[----:B-----5:R-:W-:-:S02]  /*2c00*/  MOV R2, 0x1 ;  /* 0x0000000100027802 */ /* 0x020fc40000000f00 */
[----:B------:R4:W-:Y:S04]  /*2c10*/  LDGSTS.E.BYPASS.128 [R77+0x18000], [R12.64+0x100] ;  /* 0x180001000c4d7fae */ /* 0x0009e8000b901c48 */
[----:B------:R5:W-:Y:S01]  /*2c20*/  LDGSTS.E.BYPASS.128 [R75+0x18000], [R10.64+0x100] ;  /* 0x180001000a4b7fae */ /* 0x000be2000b901c48 */
[----:B-1----:R-:W-:Y:S01]  /*2c30*/  CS2R R78, SRZ ;  /* 0x00000000004e7805 */ /* 0x002fe2000001ff00 */
[----:B---3--:R-:W-:Y:S02]  /*2c40*/  IADD3.X R0, RZ, R5, RZ, P0, !PT ;  /* 0x00000005ff007210 */ /* 0x008fe400007fe4ff */
[----:B------:R1:W-:Y:S04]  /*2c50*/  LDGSTS.E.BYPASS.128 [R73+0x18000], [R8.64+0x100] ;  /* 0x1800010008497fae */ /* 0x0003e8000b901c48 */
[----:B------:R3:W-:Y:S01]  /*2c60*/  STL [R1+0x2c8], R0 ;  /* 0x0002c80001007387 */ /* 0x0007e20000100800 */
[----:B----4-:R-:W-:-:S03]  /*2c70*/  CS2R R76, SRZ ;  /* 0x00000000004c7805 */ /* 0x010fc6000001ff00 */
[----:B------:R4:W-:Y:S01]  /*2c80*/  LDGSTS.E.BYPASS.128 [R71+0x18000], [R6.64+0x100] ;  /* 0x1800010006477fae */ /* 0x0009e2000b901c48 */
[----:B-----5:R-:W-:-:S03]  /*2c90*/  CS2R R74, SRZ ;  /* 0x00000000004a7805 */ /* 0x020fc6000001ff00 */
[----:B------:R5:W-:Y:S01]  /*2ca0*/  LDGSTS.E.BYPASS.128 [R69+0x18000], [R4.64+0x100] ;  /* 0x1800010004457fae */ /* 0x000be2000b901c48 */
[----:B-1----:R-:W-:Y:S01]  /*2cb0*/  CS2R R72, SRZ ;  /* 0x0000000000487805 */ /* 0x002fe2000001ff00 */
[----:B---3--:R-:W-:Y:S01]  /*2cc0*/  MOV R0, 0xffffffc0 ;  /* 0xffffffc000007802 */ /* 0x008fe20000000f00 */
[----:B------:R-:W-:Y:S01]  /*2cd0*/  UMOV UR8, 0x10000 ;  /* 0x0001000000087882 */ /* 0x000fe20000000000 */
[----:B------:R-:W0:Y:S04]  /*2ce0*/  LDGDEPBAR ;  /* 0x00000000000079af */ /* 0x000e280000000000 */
[----:B------:R1:W-:Y:S01]  /*2cf0*/  STL [R1+0x184], R0 ;  /* 0x0001840001007387 */ /* 0x0003e20000100800 */
[----:B----4-:R-:W-:-:S03]  /*2d00*/  CS2R R70, SRZ ;  /* 0x0000000000467805 */ /* 0x010fc6000001ff00 */
[----:B------:R-:W-:Y:S01]  /*2d10*/  STL [R1+0x50], RZ ;  /* 0x000050ff01007387 */ /* 0x000fe20000100800 */
[----:B-----5:R-:W-:-:S03]  /*2d20*/  CS2R R68, SRZ ;  /* 0x0000000000447805 */ /* 0x020fc6000001ff00 */
[----:B------:R-:W-:Y:S01]  /*2d30*/  STL [R1+0x54], RZ ;  /* 0x000054ff01007387 */ /* 0x000fe20000100800 */
[----:B-1----:R-:W-:-:S03]  /*2d40*/  LOP3.LUT R0, R3, 0xf00, RZ, 0xc0, !PT ;  /* 0x00000f0003007812 */ /* 0x002fc600078ec0ff */
[----:B------:R-:W-:Y:S04]  /*2d50*/  STL [R1+0x58], RZ ;  /* 0x000058ff01007387 */ /* 0x000fe80000100800 */
[----:B------:R-:W-:Y:S04]  /*2d60*/  STL [R1+0x5c], RZ ;  /* 0x00005cff01007387 */ /* 0x000fe80000100800 */
[----:B------:R-:W-:Y:S01]  /*2d70*/  STL [R1+0x60], RZ ;  /* 0x000060ff01007387 */ /* 0x000fe20000100800 */
[----:B------:R-:W-:-:S04]  /*2d80*/  DEPBAR.LE SB0, 0x2 ;  /* 0x000080800000791a */ /* 0x000fc80000000000 */
[----:B------:R-:W-:Y:S04]  /*2d90*/  STL [R1+0x64], RZ ;  /* 0x000064ff01007387 */ /* 0x000fe80000100800 */
        /* <DEDUP_REMOVED lines=26> */
[----:B--2---:R-:W-:Y:S06]  /*2f40*/  BAR.SYNC 0x0 ;  /* 0x0000000000007b1d */ /* 0x004fec0000000000 */
.L_x_1:
[----:B------:R-:W2:Y:S04]  /*2f50*/  LDL.LU R16, [R1+0xc0] ;  /* 0x0000c00001107983 */ /* 0x000ea80000300800 */
[----:B------:R-:W3:Y:S04]  /*2f60*/  LDL.LU R18, [R1+0xc4] ;  /* 0x0000c40001127983 */ /* 0x000ee80000300800 */
[----:B------:R-:W4:Y:S04]  /*2f70*/  LDL.LU R19, [R1+0xc8] ;  /* 0x0000c80001137983 */ /* 0x000f280000300800 */
[----:B------:R-:W4:Y:S04]  /*2f80*/  LDL.LU R17, [R1+0xcc] ;  /* 0x0000cc0001117983 */ /* 0x000f280000300800 */
[----:B------:R1:W-:Y:S04]  /*2f90*/  STL [R1+0x2d0], R2 ;  /* 0x0002d00201007387 */ /* 0x0003e80000100800 */
[----:B------:R-:W4:Y:S04]  /*2fa0*/  LDL.LU R24, [R1+0xbc] ;  /* 0x0000bc0001187983 */ /* 0x000f280000300800 */
[----:B------:R-:W4:Y:S04]  /*2fb0*/  LDL.LU R26, [R1+0xb8] ;  /* 0x0000b800011a7983 */ /* 0x000f280000300800 */
[----:B------:R-:W4:Y:S04]  /*2fc0*/  LDL.LU R25, [R1+0xb4] ;  /* 0x0000b40001197983 */ /* 0x000f280000300800 */
[----:B-1----:R-:W4:Y:S04]  /*2fd0*/  LDL.LU R2, [R1+0xb0] ;  /* 0x0000b00001027983 */ /* 0x002f280000300800 */
[----:B------:R-:W1:Y:S04]  /*2fe0*/  S2R R3, SR_TID.X ;  /* 0x0000000000037919 */ /* 0x000e680000002100 */
[----:B------:R-:W-:Y:S04]  /*2ff0*/  LDS.128 R4, [R0.X4+UR5] ;  /* 0x0000000500047984 */ /* 0x000fe80008004c00 */
[----:B------:R-:W-:Y:S04]  /*3000*/  LDS.128 R8, [R0.X4+UR5+0x100] ;  /* 0x0001000500087984 */ /* 0x000fe80008004c00 */
[----:B------:R-:W4:Y:S04]  /*3010*/  LDL.LU R34, [R1+0xac] ;  /* 0x0000ac0001227983 */ /* 0x000f280000300800 */
[----:B------:R-:W4:Y:S04]  /*3020*/  LDL.LU R96, [R1+0xa8] ;  /* 0x0000a80001607983 */ /* 0x000f280000300800 */
[----:B------:R-:W4:Y:S01]  /*3030*/  LDL.LU R35, [R1+0xa4] ;  /* 0x0000a40001237983 */ /* 0x000f220000300800 */
[----:B-1----:R-:W-:-:S03]  /*3040*/  SHF.L.U32 R3, R3, 0x2, RZ ;  /* 0x0000000203037819 */ /* 0x002fc600000006ff */
[----:B------:R-:W4:Y:S01]  /*3050*/  LDL.LU R33, [R1+0xa0] ;  /* 0x0000a00001217983 */ /* 0x000f220000300800 */
[----:B------:R-:W-:-:S03]  /*3060*/  LOP3.LUT R3, R3, 0x7c, RZ, 0xc0, !PT ;  /* 0x0000007c03037812 */ /* 0x000fc600078ec0ff */
[----:B------:R-:W4:Y:S01]  /*3070*/  LDL.LU R100, [R1+0x9c] ;  /* 0x00009c0001647983 */ /* 0x000f220000300800 */
[----:B------:R-:W-:-:S03]  /*3080*/  LEA R32, R3, UR8, 0x8 ;  /* 0x0000000803207c11 */ /* 0x000fc6000f8e40ff */
[----:B------:R-:W4:Y:S04]  /*3090*/  LDL.LU R99, [R1+0x98] ;  /* 0x0000980001637983 */ /* 0x000f280000300800 */
[----:B------:R-:W-:Y:S04]  /*30a0*/  LDS.128 R28, [R32+0x100] ;  /* 0x00010000201c7984 */ /* 0x000fe80000000c00 */
[----:B------:R-:W-:Y:S04]  /*30b0*/  LDS.128 R84, [R32+0x200] ;  /* 0x0002000020547984 */ /* 0x000fe80000000c00 */
[----:B------:R-:W2:Y:S04]  /*30c0*/  LDS.128 R88, [R32] ;  /* 0x0000000020587984 */ /* 0x000ea80000000c00 */
[----:B------:R-:W1:Y:S04]  /*30d0*/  LDS.128 R92, [R32+0x300] ;  /* 0x00030000205c7984 */ /* 0x000e680000000c00 */
[----:B------:R-:W1:Y:S04]  /*30e0*/  S2R R3, SR_TID.X ;  /* 0x0000000000037919 */ /* 0x000e680000002100 */
[----:B------:R-:W4:Y:S04]  /*30f0*/  LDL.LU R97, [R1+0x94] ;  /* 0x0000940001617983 */ /* 0x000f280000300800 */
[----:B------:R-:W2:Y:S04]  /*3100*/  LDS.128 R12, [R0.X4+UR5+0x200] ;  /* 0x00020005000c7984 */ /* 0x000ea80008004c00 */
[----:B------:R-:W-:Y:S04]  /*3110*/  LDS.128 R108, [R0.X4+UR5+0x1300] ;  /* 0x00130005006c7984 */ /* 0x000fe80008004c00 */
[----:B------:R-:W-:Y:S01]  /*3120*/  LDS.128 R248, [R0.X4+UR5+0x10a0] ;  /* 0x0010a00500f87984 */ /* 0x000fe20008004c00 */
[----:B-1----:R-:W-:-:S04]  /*3130*/  SHF.L.U32 R3, R3, 0x2, RZ ;  /* 0x0000000203037819 */ /* 0x002fc800000006ff */
[----:B------:R-:W-:-:S04]  /*3140*/  LOP3.LUT R3, R3, 0x3c, RZ, 0xc0, !PT ;  /* 0x0000003c03037812 */ /* 0x000fc800078ec0ff */
[----:B------:R-:W-:Y:S01]  /*3150*/  ISETP.GE.U32.AND P0, PT, R3, 0x1c, PT ;  /* 0x0000001c0300780c */ /* 0x000fe20003f06070 */
[C---:B--2---:R-:W-:Y:S01]  /*3160*/  FFMA R16, R4.reuse, R88, R16 ;  /* 0x0000005804107223 */ /* 0x044fe20000000010 */
[C---:B---3--:R-:W-:Y:S01]  /*3170*/  FFMA R18, R4.reuse, R28, R18 ;  /* 0x0000001c04127223 */ /* 0x048fe20000000012 */
[----:B----4-:R-:W-:-:S03]  /*3180*/  FFMA R20, R4, R84, R19 ;  /* 0x0000005404147223 */ /* 0x010fc60000000013 */
[C---:B------:R-:W-:Y:S01]  /*3190*/  FFMA R21, R5.reuse, R29, R18 ;  /* 0x0000001d05157223 */ /* 0x040fe20000000012 */
[----:B------:R-:W-:Y:S01]  /*31a0*/  FFMA R4, R4, R92, R17 ;  /* 0x0000005c04047223 */ /* 0x000fe20000000011 */
[C---:B------:R-:W-:Y:S01]  /*31b0*/  FFMA R3, R5.reuse, R85, R20 ;  /* 0x0000005505037223 */ /* 0x040fe20000000014 */
[C---:B------:R-:W-:Y:S01]  /*31c0*/  FFMA R23, R5.reuse, R89, R16 ;  /* 0x0000005905177223 */ /* 0x040fe20000000010 */
[C---:B------:R-:W-:Y:S01]  /*31d0*/  FFMA R20, R6.reuse, R30, R21 ;  /* 0x0000001e06147223 */ /* 0x040fe20000000015 */
[----:B------:R-:W-:Y:S01]  /*31e0*/  FFMA R5, R5, R93, R4 ;  /* 0x0000005d05057223 */ /* 0x000fe20000000004 */
[C---:B------:R-:W-:Y:S01]  /*31f0*/  FFMA R22, R6.reuse, R86, R3 ;  /* 0x0000005606167223 */ /* 0x040fe20000000003 */
[C---:B------:R-:W-:Y:S01]  /*3200*/  FFMA R4, R6.reuse, R90, R23 ;  /* 0x0000005a06047223 */ /* 0x040fe20000000017 */
[----:B------:R-:W1:Y:S01]  /*3210*/  LDS.128 R16, [R0.X4+UR5+0x300] ;  /* 0x0003000500107984 */ /* 0x000e620008004c00 */
[----:B------:R-:W-:Y:S01]  /*3220*/  FFMA R6, R6, R94, R5 ;  /* 0x0000005e06067223 */ /* 0x000fe20000000005 */
[C---:B------:R-:W-:Y:S01]  /*3230*/  FFMA R5, R7.reuse, R31, R20 ;  /* 0x0000001f07057223 */ /* 0x040fe20000000014 */
[----:B------:R-:W-:Y:S01]  /*3240*/  FFMA R3, R7, R87, R22 ;  /* 0x0000005707037223 */ /* 0x000fe20000000016 */
[C---:B------:R-:W-:Y:S01]  /*3250*/  FFMA R24, R8.reuse, R92, R24 ;  /* 0x0000005c08187223 */ /* 0x040fe20000000018 */
[C---:B------:R-:W-:Y:S01]  /*3260*/  FFMA R22, R8.reuse, R84, R26 ;  /* 0x0000005408167223 */ /* 0x040fe2000000001a */
[C---:B------:R-:W-:Y:S01]  /*3270*/  FFMA R20, R8.reuse, R28, R25 ;  /* 0x0000001c08147223 */ /* 0x040fe20000000019 */
[----:B------:R-:W-:-:S02]  /*3280*/  FFMA R8, R8, R88, R2 ;  /* 0x0000005808087223 */ /* 0x000fc40000000002 */
[----:B------:R-:W2:Y:S01]  /*3290*/  LDL.LU R2, [R1+0x90] ;  /* 0x0000900001027983 */ /* 0x000ea20000300800 */
[C---:B------:R-:W-:Y:S01]  /*32a0*/  FFMA R25, R9.reuse, R85, R22 ;  /* 0x0000005509197223 */ /* 0x040fe20000000016 */
[----:B------:R-:W-:Y:S01]  /*32b0*/  FFMA R27, R9, R29, R20 ;  /* 0x0000001d091b7223 */ /* 0x000fe20000000014 */
[C---:B------:R-:W-:Y:S01]  /*32c0*/  FFMA R4, R7.reuse, R91, R4 ;  /* 0x0000005b07047223 */ /* 0x040fe20000000004 */
[----:B------:R-:W-:Y:S01]  /*32d0*/  FFMA R6, R7, R95, R6 ;  /* 0x0000005f07067223 */ /* 0x000fe20000000006 */
[C---:B------:R-:W-:Y:S01]  /*32e0*/  FFMA R7, R9.reuse, R93, R24 ;  /* 0x0000005d09077223 */ /* 0x040fe20000000018 */
[----:B------:R-:W-:Y:S01]  /*32f0*/  FFMA R9, R9, R89, R8 ;  /* 0x0000005909097223 */ /* 0x000fe20000000008 */
[----:B------:R-:W3:Y:S01]  /*3300*/  LDL.LU R102, [R1+0x8c] ;  /* 0x00008c0001667983 */ /* 0x000ee20000300800 */
[C---:B------:R-:W-:Y:S01]  /*3310*/  FFMA R26, R10.reuse, R86, R25 ;  /* 0x000000560a1a7223 */ /* 0x040fe20000000019 */
[C---:B------:R-:W-:Y:S02]  /*3320*/  FFMA R24, R10.reuse, R30, R27 ;  /* 0x0000001e0a187223 */ /* 0x040fe4000000001b */
[----:B------:R-:W4:Y:S01]  /*3330*/  LDL.LU R106, [R1+0x88] ;  /* 0x00008800016a7983 */ /* 0x000f220000300800 */
[C---:B------:R-:W-:Y:S01]  /*3340*/  FFMA R8, R10.reuse, R94, R7 ;  /* 0x0000005e0a087223 */ /* 0x040fe20000000007 */
[----:B------:R-:W-:-:S02]  /*3350*/  FFMA R10, R10, R90, R9 ;  /* 0x0000005a0a0a7223 */ /* 0x000fc40000000009 */
[----:B------:R-:W4:Y:S01]  /*3360*/  LDL.LU R105, [R1+0x84] ;  /* 0x0000840001697983 */ /* 0x000f220000300800 */
[C---:B------:R-:W-:Y:S01]  /*3370*/  FFMA R9, R11.reuse, R87, R26 ;  /* 0x000000570b097223 */ /* 0x040fe2000000001a */
[C---:B------:R-:W-:Y:S02]  /*3380*/  FFMA R7, R11.reuse, R31, R24 ;  /* 0x0000001f0b077223 */ /* 0x040fe40000000018 */
[----:B------:R-:W4:Y:S01]  /*3390*/  LDL.LU R104, [R1+0x80] ;  /* 0x0000800001687983 */ /* 0x000f220000300800 */
[C---:B------:R-:W-:Y:S01]  /*33a0*/  FFMA R34, R12.reuse, R92, R34 ;  /* 0x0000005c0c227223 */ /* 0x040fe20000000022 */
[C---:B------:R-:W-:Y:S01]  /*33b0*/  FFMA R26, R12.reuse, R84, R96 ;  /* 0x000000540c1a7223 */ /* 0x040fe20000000060 */
[C---:B------:R-:W-:Y:S01]  /*33c0*/  FFMA R24, R12.reuse, R28, R35 ;  /* 0x0000001c0c187223 */ /* 0x040fe20000000023 */
[C---:B------:R-:W-:Y:S01]  /*33d0*/  FFMA R8, R11.reuse, R95, R8 ;  /* 0x0000005f0b087223 */ /* 0x040fe20000000008 */
[----:B------:R-:W-:Y:S01]  /*33e0*/  FFMA R10, R11, R91, R10 ;  /* 0x0000005b0b0a7223 */ /* 0x000fe2000000000a */
[----:B------:R-:W4:Y:S01]  /*33f0*/  LDL.LU R112, [R1+0x7c] ;  /* 0x00007c0001707983 */ /* 0x000f220000300800 */
[----:B------:R-:W-:Y:S01]  /*3400*/  FFMA R12, R12, R88, R33 ;  /* 0x000000580c0c7223 */ /* 0x000fe20000000021 */
[C---:B------:R-:W-:Y:S01]  /*3410*/  FFMA R11, R13.reuse, R93, R34 ;  /* 0x0000005d0d0b7223 */ /* 0x040fe20000000022 */
[C---:B------:R-:W-:Y:S01]  /*3420*/  FFMA R33, R13.reuse, R85, R26 ;  /* 0x000000550d217223 */ /* 0x040fe2000000001a */
[C---:B------:R-:W-:Y:S01]  /*3430*/  FFMA R35, R13.reuse, R29, R24 ;  /* 0x0000001d0d237223 */ /* 0x040fe20000000018 */
[----:B------:R-:W-:Y:S01]  /*3440*/  FFMA R13, R13, R89, R12 ;  /* 0x000000590d0d7223 */ /* 0x000fe2000000000c */
[C---:B------:R-:W-:Y:S01]  /*3450*/  FFMA R98, R14.reuse, R94, R11 ;  /* 0x0000005e0e627223 */ /* 0x040fe2000000000b */
[C---:B------:R-:W-:Y:S01]  /*3460*/  FFMA R96, R14.reuse, R86, R33 ;  /* 0x000000560e607223 */ /* 0x040fe20000000021 */
[----:B------:R-:W4:Y:S01]  /*3470*/  LDL.LU R103, [R1+0x78] ;  /* 0x0000780001677983 */ /* 0x000f220000300800 */
[C---:B------:R-:W-:Y:S01]  /*3480*/  FFMA R34, R14.reuse, R90, R13 ;  /* 0x0000005a0e227223 */ /* 0x040fe2000000000d */
[----:B------:R-:W-:Y:S01]  /*3490*/  FFMA R12, R14, R30, R35 ;  /* 0x0000001e0e0c7223 */ /* 0x000fe20000000023 */
[C---:B------:R-:W-:Y:S01]  /*34a0*/  FFMA R14, R15.reuse, R95, R98 ;  /* 0x0000005f0f0e7223 */ /* 0x040fe20000000062 */
[C---:B------:R-:W-:Y:S01]  /*34b0*/  FFMA R13, R15.reuse, R87, R96 ;  /* 0x000000570f0d7223 */ /* 0x040fe20000000060 */
[----:B------:R-:W-:Y:S01]  /*34c0*/  FFMA R11, R15, R91, R34 ;  /* 0x0000005b0f0b7223 */ /* 0x000fe20000000022 */
[C---:B-1----:R-:W-:Y:S01]  /*34d0*/  FFMA R98, R16.reuse, R92, R100 ;  /* 0x0000005c10627223 */ /* 0x042fe20000000064 */
[C---:B------:R-:W-:Y:S01]  /*34e0*/  FFMA R96, R16.reuse, R84, R99 ;  /* 0x0000005410607223 */ /* 0x040fe20000000063 */
[----:B------:R-:W4:Y:S04]  /*34f0*/  LDL.LU R101, [R1+0x74] ;  /* 0x0000740001657983 */ /* 0x000f280000300800 */
[----:B------:R-:W3:Y:S04]  /*3500*/  LDS.128 R20, [R0.X4+UR5+0x1000] ;  /* 0x0010000500147984 */ /* 0x000ee80008004c00 */
[----:B------:R-:W1:Y:S01]  /*3510*/  LDS.128 R24, [R0.X4+UR5+0x1100] ;  /* 0x0011000500187984 */ /* 0x000e620008004c00 */
[C---:B------:R-:W-:Y:S01]  /*3520*/  FFMA R34, R16.reuse, R28, R97 ;  /* 0x0000001c10227223 */ /* 0x040fe20000000061 */
[----:B--2---:R-:W-:-:S02]  /*3530*/  FFMA R16, R16, R88, R2 ;  /* 0x0000005810107223 */ /* 0x004fc40000000002 */
[----:B------:R-:W2:Y:S01]  /*3540*/  LDL.LU R2, [R1+0x70] ;  /* 0x0000700001027983 */ /* 0x000ea20000300800 */
[----:B------:R-:W-:Y:S01]  /*3550*/  FFMA R12, R15, R31, R12 ;  /* 0x0000001f0f0c7223 */ /* 0x000fe2000000000c */
[C---:B------:R-:W-:Y:S01]  /*3560*/  FFMA R15, R17.reuse, R93, R98 ;  /* 0x0000005d110f7223 */ /* 0x040fe20000000062 */
[C---:B------:R-:W-:Y:S01]  /*3570*/  FFMA R33, R17.reuse, R85, R96 ;  /* 0x0000005511217223 */ /* 0x040fe20000000060 */
[C---:B------:R-:W-:Y:S01]  /*3580*/  FFMA R35, R17.reuse, R29, R34 ;  /* 0x0000001d11237223 */ /* 0x040fe20000000022 */
[----:B------:R-:W-:Y:S01]  /*3590*/  FFMA R17, R17, R89, R16 ;  /* 0x0000005911117223 */ /* 0x000fe20000000010 */
[C---:B------:R-:W-:Y:S01]  /*35a0*/  FFMA R100, R18.reuse, R94, R15 ;  /* 0x0000005e12647223 */ /* 0x040fe2000000000f */
[C---:B------:R-:W-:Y:S01]  /*35b0*/  FFMA R34, R18.reuse, R86, R33 ;  /* 0x0000005612227223 */ /* 0x040fe20000000021 */
[C---:B------:R-:W-:Y:S01]  /*35c0*/  FFMA R16, R18.reuse, R30, R35 ;  /* 0x0000001e12107223 */ /* 0x040fe20000000023 */
[----:B------:R-:W-:Y:S01]  /*35d0*/  FFMA R18, R18, R90, R17 ;  /* 0x0000005a12127223 */ /* 0x000fe20000000011 */
[C---:B------:R-:W-:Y:S01]  /*35e0*/  FFMA R15, R19.reuse, R95, R100 ;  /* 0x0000005f130f7223 */ /* 0x040fe20000000064 */
[----:B------:R-:W-:Y:S01]  /*35f0*/  FFMA R17, R19, R87, R34 ;  /* 0x0000005713117223 */ /* 0x000fe20000000022 */
[C---:B---3--:R-:W-:Y:S01]  /*3600*/  FFMA R102, R20.reuse, R92, R102 ;  /* 0x0000005c14667223 */ /* 0x048fe20000000066 */
[C---:B----4-:R-:W-:Y:S01]  /*3610*/  FFMA R100, R20.reuse, R84, R106 ;  /* 0x0000005414647223 */ /* 0x050fe2000000006a */
[C---:B------:R-:W-:Y:S01]  /*3620*/  FFMA R34, R20.reuse, R28, R105 ;  /* 0x0000001c14227223 */ /* 0x040fe20000000069 */
[----:B------:R-:W3:Y:S01]  /*3630*/  LDS.128 R96, [R0.X4+UR5+0x1200] ;  /* 0x0012000500607984 */ /* 0x000ee20008004c00 */
[----:B------:R-:W-:-:S03]  /*3640*/  FFMA R20, R20, R88, R104 ;  /* 0x0000005814147223 */ /* 0x000fc60000000068 */
[----:B------:R-:W3:Y:S04]  /*3650*/  LDL.LU R104, [R1+0x6c] ;  /* 0x00006c0001687983 */ /* 0x000ee80000300800 */
[----:B------:R-:W4:Y:S04]  /*3660*/  LDL.LU R107, [R1+0x68] ;  /* 0x00006800016b7983 */ /* 0x000f280000300800 */
[----:B------:R-:W4:Y:S04]  /*3670*/  LDL.LU R106, [R1+0x64] ;  /* 0x00006400016a7983 */ /* 0x000f280000300800 */
[----:B------:R-:W4:Y:S01]  /*3680*/  LDL.LU R105, [R1+0x60] ;  /* 0x0000600001697983 */ /* 0x000f220000300800 */
        /* <DEDUP_REMOVED lines=9> */
[----:B------:R-:W4:Y:S01]  /*3720*/  LDL.LU R114, [R1+0x5c] ;  /* 0x00005c0001727983 */ /* 0x000f220000300800 */
[----:B------:R-:W-:-:S03]  /*3730*/  FFMA R20, R22, R90, R21 ;  /* 0x0000005a16147223 */ /* 0x000fc60000000015 */
[----:B------:R-:W4:Y:S01]  /*3740*/  LDL.LU R113, [R1+0x58] ;  /* 0x0000580001717983 */ /* 0x000f220000300800 */
[C---:B------:R-:W-:Y:S01]  /*3750*/  FFMA R19, R23.reuse, R95, R102 ;  /* 0x0000005f17137223 */ /* 0x040fe20000000066 */
[C---:B------:R-:W-:Y:S01]  /*3760*/  FFMA R21, R23.reuse, R87, R100 ;  /* 0x0000005717157223 */ /* 0x040fe20000000064 */
[----:B------:R-:W-:Y:S01]  /*3770*/  FFMA R22, R23, R31, R34 ;  /* 0x0000001f17167223 */ /* 0x000fe20000000022 */
[C---:B-1----:R-:W-:Y:S01]  /*3780*/  FFMA R102, R24.reuse, R92, R112 ;  /* 0x0000005c18667223 */ /* 0x042fe20000000070 */
[C---:B------:R-:W-:Y:S01]  /*3790*/  FFMA R100, R24.reuse, R84, R103 ;  /* 0x0000005418647223 */ /* 0x040fe20000000067 */
[C---:B------:R-:W-:Y:S01]  /*37a0*/  FFMA R34, R24.reuse, R28, R101 ;  /* 0x0000001c18227223 */ /* 0x040fe20000000065 */
[----:B------:R-:W4:Y:S01]  /*37b0*/  LDL.LU R112, [R1+0x54] ;  /* 0x0000540001707983 */ /* 0x000f220000300800 */
[----:B--2---:R-:W-:-:S03]  /*37c0*/  FFMA R24, R24, R88, R2 ;  /* 0x0000005818187223 */ /* 0x004fc60000000002 */
[----:B------:R-:W2:Y:S01]  /*37d0*/  LDL.LU R2, [R1+0x50] ;  /* 0x0000500001027983 */ /* 0x000ea20000300800 */
[----:B------:R-:W-:Y:S01]  /*37e0*/  FFMA R20, R23, R91, R20 ;  /* 0x0000005b17147223 */ /* 0x000fe20000000014 */
[C---:B------:R-:W-:Y:S01]  /*37f0*/  FFMA R23, R25.reuse, R93, R102 ;  /* 0x0000005d19177223 */ /* 0x040fe20000000066 */
[C---:B------:R-:W-:Y:S02]  /*3800*/  FFMA R33, R25.reuse, R85, R100 ;  /* 0x0000005519217223 */ /* 0x040fe40000000064 */
[----:B------:R-:W1:Y:S01]  /*3810*/  LDS.128 R100, [R0.X4+UR5+0x2000] ;  /* 0x0020000500647984 */ /* 0x000e620008004c00 */
[C---:B------:R-:W-:Y:S01]  /*3820*/  FFMA R35, R25.reuse, R29, R34 ;  /* 0x0000001d19237223 */ /* 0x040fe20000000022 */
[----:B------:R-:W-:Y:S01]  /*3830*/  FFMA R25, R25, R89, R24 ;  /* 0x0000005919197223 */ /* 0x000fe20000000018 */
[C---:B------:R-:W-:Y:S01]  /*3840*/  FFMA R226, R26.reuse, R94, R23 ;  /* 0x0000005e1ae27223 */ /* 0x040fe20000000017 */
[C---:B------:R-:W-:Y:S01]  /*3850*/  FFMA R34, R26.reuse, R86, R33 ;  /* 0x000000561a227223 */ /* 0x040fe20000000021 */
[C---:B------:R-:W-:Y:S01]  /*3860*/  FFMA R24, R26.reuse, R30, R35 ;  /* 0x0000001e1a187223 */ /* 0x040fe20000000023 */
[----:B------:R-:W-:-:S02]  /*3870*/  FFMA R26, R26, R90, R25 ;  /* 0x0000005a1a1a7223 */ /* 0x000fc40000000019 */
[C---:B------:R-:W-:Y:S02]  /*3880*/  FFMA R25, R27.reuse, R87, R34 ;  /* 0x000000571b197223 */ /* 0x040fe40000000022 */
[C---:B------:R-:W-:Y:S01]  /*3890*/  FFMA R23, R27.reuse, R91, R26 ;  /* 0x0000005b1b177223 */ /* 0x040fe2000000001a */
[C---:B---3--:R-:W-:Y:S01]  /*38a0*/  FFMA R104, R96.reuse, R92, R104 ;  /* 0x0000005c60687223 */ /* 0x048fe20000000068 */
[C---:B------:R-:W-:Y:S01]  /*38b0*/  FFMA R226, R27.reuse, R95, R226 ;  /* 0x0000005f1be27223 */ /* 0x040fe200000000e2 */
[----:B------:R-:W-:Y:S01]  /*38c0*/  FFMA R24, R27, R31, R24 ;  /* 0x0000001f1b187223 */ /* 0x000fe20000000018 */
[C---:B----4-:R-:W-:Y:S01]  /*38d0*/  FFMA R34, R96.reuse, R84, R107 ;  /* 0x0000005460227223 */ /* 0x050fe2000000006b */
[C---:B------:R-:W-:Y:S01]  /*38e0*/  FFMA R27, R97.reuse, R93, R104 ;  /* 0x0000005d611b7223 */ /* 0x040fe20000000068 */
[C---:B------:R-:W-:Y:S02]  /*38f0*/  FFMA R26, R96.reuse, R28, R106 ;  /* 0x0000001c601a7223 */ /* 0x040fe4000000006a */
[C---:B------:R-:W-:Y:S01]  /*3900*/  FFMA R33, R97.reuse, R85, R34 ;  /* 0x0000005561217223 */ /* 0x040fe20000000022 */
[----:B------:R-:W-:Y:S01]  /*3910*/  FFMA R96, R96, R88, R105 ;  /* 0x0000005860607223 */ /* 0x000fe20000000069 */
[C---:B------:R-:W-:Y:S01]  /*3920*/  FFMA R35, R97.reuse, R29, R26 ;  /* 0x0000001d61237223 */ /* 0x040fe2000000001a */
[----:B------:R-:W3:Y:S02]  /*3930*/  LDS.128 R104, [R0.X4+UR5+0x2100] ;  /* 0x0021000500687984 */ /* 0x000ee40008004c00 */
        /* <DEDUP_REMOVED lines=8> */
[C---:B------:R-:W-:Y:S01]  /*39c0*/  FFMA R223, R99.reuse, R31, R34 ;  /* 0x0000001f63df7223 */ /* 0x040fe20000000022 */
[C---:B------:R-:W-:Y:S01]  /*39d0*/  FFMA R224, R99.reuse, R87, R224 ;  /* 0x0000005763e07223 */ /* 0x040fe200000000e0 */
[----:B------:R-:W-:Y:S01]  /*39e0*/  FFMA R26, R99, R91, R26 ;  /* 0x0000005b631a7223 */ /* 0x000fe2000000001a */
[C---:B------:R-:W-:Y:S01]  /*39f0*/  FFMA R27, R109.reuse, R93, R98 ;  /* 0x0000005d6d1b7223 */ /* 0x040fe20000000062 */
[C---:B------:R-:W-:Y:S01]  /*3a00*/  FFMA R33, R109.reuse, R85, R96 ;  /* 0x000000556d217223 */ /* 0x040fe20000000060 */
[----:B------:R-:W-:Y:S01]  /*3a10*/  FFMA R34, R108, R28, R112 ;  /* 0x0000001c6c227223 */ /* 0x000fe20000000070 */
[----:B------:R-:W4:Y:S03]  /*3a20*/  LDS.128 R96, [R0.X4+UR5+0x2200] ;  /* 0x0022000500607984 */ /* 0x000f260008004c00 */
[----:B------:R-:W-:Y:S01]  /*3a30*/  FFMA R35, R109, R29, R34 ;  /* 0x0000001d6d237223 */ /* 0x000fe20000000022 */
[C---:B------:R-:W-:Y:S01]  /*3a40*/  FFMA R222, R110.reuse, R94, R27 ;  /* 0x0000005e6ede7223 */ /* 0x040fe2000000001b */
[----:B------:R-:W-:-:S02]  /*3a50*/  FFMA R34, R110, R86, R33 ;  /* 0x000000566e227223 */ /* 0x000fc40000000021 */
[----:B------:R-:W-:Y:S01]  /*3a60*/  FFMA R220, R110, R30, R35 ;  /* 0x0000001e6edc7223 */ /* 0x000fe20000000023 */
[C---:B------:R-:W-:Y:S01]  /*3a70*/  FFMA R222, R111.reuse, R95, R222 ;  /* 0x0000005f6fde7223 */ /* 0x040fe200000000de */
[C---:B------:R-:W-:Y:S02]  /*3a80*/  FFMA R221, R111.reuse, R87, R34 ;  /* 0x000000576fdd7223 */ /* 0x040fe40000000022 */
[----:B------:R-:W-:Y:S01]  /*3a90*/  FFMA R220, R111, R31, R220 ;  /* 0x0000001f6fdc7223 */ /* 0x000fe200000000dc */
[C---:B-1----:R-:W-:Y:S01]  /*3aa0*/  FFMA R174, R100.reuse, R84, R174 ;  /* 0x0000005464ae7223 */ /* 0x042fe200000000ae */
[----:B------:R-:W-:-:S03]  /*3ab0*/  FFMA R34, R100, R28, R173 ;  /* 0x0000001c64227223 */ /* 0x000fc600000000ad */
[C---:B------:R-:W-:Y:S01]  /*3ac0*/  FFMA R35, R101.reuse, R85, R174 ;  /* 0x0000005565237223 */ /* 0x040fe200000000ae */
[----:B------:R-:W-:-:S03]  /*3ad0*/  FFMA R113, R101, R29, R34 ;  /* 0x0000001d65717223 */ /* 0x000fc60000000022 */
[C---:B------:R-:W-:Y:S01]  /*3ae0*/  FFMA R34, R102.reuse, R86, R35 ;  /* 0x0000005666227223 */ /* 0x040fe20000000023 */
[----:B------:R-:W-:Y:S01]  /*3af0*/  FFMA R170, R102, R30, R113 ;  /* 0x0000001e66aa7223 */ /* 0x000fe20000000071 */
[C---:B---3--:R-:W-:Y:S02]  /*3b00*/  FFMA R178, R104.reuse, R84, R178 ;  /* 0x0000005468b27223 */ /* 0x048fe400000000b2 */
[C---:B------:R-:W-:Y:S01]  /*3b10*/  FFMA R171, R103.reuse, R87, R34 ;  /* 0x0000005767ab7223 */ /* 0x040fe20000000022 */
[----:B------:R-:W-:Y:S01]  /*3b20*/  FFMA R34, R104, R28, R177 ;  /* 0x0000001c68227223 */ /* 0x000fe200000000b1 */
[----:B------:R-:W-:Y:S01]  /*3b30*/  FFMA R170, R103, R31, R170 ;  /* 0x0000001f67aa7223 */ /* 0x000fe200000000aa */
[C---:B------:R-:W-:Y:S02]  /*3b40*/  FFMA R35, R105.reuse, R85, R178 ;  /* 0x0000005569237223 */ /* 0x040fe400000000b2 */
[----:B------:R-:W-:Y:S02]  /*3b50*/  FFMA R113, R105, R29, R34 ;  /* 0x0000001d69717223 */ /* 0x000fe40000000022 */
[----:B------:R-:W-:-:S02]  /*3b60*/  FFMA R34, R106, R86, R35 ;  /* 0x000000566a227223 */ /* 0x000fc40000000023 */
[----:B------:R-:W-:Y:S02]  /*3b70*/  FFMA R166, R106, R30, R113 ;  /* 0x0000001e6aa67223 */ /* 0x000fe40000000071 */
[C---:B------:R-:W-:Y:S02]  /*3b80*/  FFMA R167, R107.reuse, R87, R34 ;  /* 0x000000576ba77223 */ /* 0x040fe40000000022 */
[----:B------:R-:W-:Y:S01]  /*3b90*/  FFMA R166, R107, R31, R166 ;  /* 0x0000001f6ba67223 */ /* 0x000fe200000000a6 */
[C---:B----4-:R-:W-:Y:S01]  /*3ba0*/  FFMA R182, R96.reuse, R84, R182 ;  /* 0x0000005460b67223 */ /* 0x050fe200000000b6 */
[----:B------:R-:W-:-:S03]  /*3bb0*/  FFMA R34, R96, R28, R181 ;  /* 0x0000001c60227223 */ /* 0x000fc600000000b5 */
[C---:B------:R-:W-:Y:S01]  /*3bc0*/  FFMA R35, R97.reuse, R85, R182 ;  /* 0x0000005561237223 */ /* 0x040fe200000000b6 */
[----:B------:R-:W-:-:S03]  /*3bd0*/  FFMA R113, R97, R29, R34 ;  /* 0x0000001d61717223 */ /* 0x000fc60000000022 */
[C---:B------:R-:W-:Y:S01]  /*3be0*/  FFMA R34, R98.reuse, R86, R35 ;  /* 0x0000005662227223 */ /* 0x040fe20000000023 */
[----:B------:R-:W-:-:S03]  /*3bf0*/  FFMA R162, R98, R30, R113 ;  /* 0x0000001e62a27223 */ /* 0x000fc60000000071 */
[C---:B------:R-:W-:Y:S01]  /*3c00*/  FFMA R163, R99.reuse, R87, R34 ;  /* 0x0000005763a37223 */ /* 0x040fe20000000022 */
[----:B------:R-:W-:Y:S01]  /*3c10*/  FFMA R162, R99, R31, R162 ;  /* 0x0000001f63a27223 */ /* 0x000fe200000000a2 */
[----:B--2---:R-:W-:-:S04]  /*3c20*/  FFMA R108, R108, R88, R2 ;  /* 0x000000586c6c7223 */ /* 0x004fc80000000002 */
[----:B------:R-:W-:Y:S01]  /*3c30*/  FFMA R109, R109, R89, R108 ;  /* 0x000000596d6d7223 */ /* 0x000fe2000000006c */
[----:B------:R-:W-:-:S03]  /*3c40*/  FFMA R108, R100, R92, R175 ;  /* 0x0000005c646c7223 */ /* 0x000fc600000000af */
[----:B------:R-:W-:Y:S01]  /*3c50*/  FFMA R110, R110, R90, R109 ;  /* 0x0000005a6e6e7223 */ /* 0x000fe2000000006d */
[----:B------:R-:W-:-:S03]  /*3c60*/  FFMA R33, R101, R93, R108 ;  /* 0x0000005d65217223 */ /* 0x000fc6000000006c */
[----:B------:R-:W-:Y:S02]  /*3c70*/  FFMA R27, R111, R91, R110 ;  /* 0x0000005b6f1b7223 */ /* 0x000fe4000000006e */
[----:B------:R-:W1:Y:S01]  /*3c80*/  LDS.128 R108, [R0.X4+UR5+0x2300] ;  /* 0x00230005006c7984 */ /* 0x000e620008004c00 */
[----:B------:R-:W-:Y:S01]  /*3c90*/  FFMA R100, R100, R88, R172 ;  /* 0x0000005864647223 */ /* 0x000fe200000000ac */
[----:B------:R-:W-:-:S03]  /*3ca0*/  FFMA R172, R102, R94, R33 ;  /* 0x0000005e66ac7223 */ /* 0x000fc60000000021 */
[----:B------:R-:W-:Y:S01]  /*3cb0*/  FFMA R101, R101, R89, R100 ;  /* 0x0000005965657223 */ /* 0x000fe20000000064 */
[----:B------:R-:W-:-:S03]  /*3cc0*/  FFMA R100, R104, R92, R179 ;  /* 0x0000005c68647223 */ /* 0x000fc600000000b3 */
[----:B------:R-:W-:Y:S01]  /*3cd0*/  FFMA R102, R102, R90, R101 ;  /* 0x0000005a66667223 */ /* 0x000fe20000000065 */
[----:B------:R-:W-:Y:S01]  /*3ce0*/  FFMA R172, R103, R95, R172 ;  /* 0x0000005f67ac7223 */ /* 0x000fe200000000ac */
[----:B------:R-:W-:Y:S01]  /*3cf0*/  FFMA R104, R104, R88, R176 ;  /* 0x0000005868687223 */ /* 0x000fe200000000b0 */
[----:B------:R-:W-:Y:S01]  /*3d00*/  FFMA R33, R105, R93, R100 ;  /* 0x0000005d69217223 */ /* 0x000fe20000000064 */
[----:B------:R-:W-:Y:S02]  /*3d10*/  FFMA R169, R103, R91, R102 ;  /* 0x0000005b67a97223 */ /* 0x000fe40000000066 */
[----:B------:R-:W2:Y:S01]  /*3d20*/  LDS.128 R100, [R0.X4+UR5+0x3000] ;  /* 0x0030000500647984 */ /* 0x000ea20008004c00 */
[----:B------:R-:W-:Y:S01]  /*3d30*/  FFMA R105, R105, R89, R104 ;  /* 0x0000005969697223 */ /* 0x000fe20000000068 */
[----:B------:R-:W-:Y:S01]  /*3d40*/  FFMA R168, R106, R94, R33 ;  /* 0x0000005e6aa87223 */ /* 0x000fe20000000021 */
[----:B------:R-:W-:Y:S02]  /*3d50*/  FFMA R104, R96, R92, R183 ;  /* 0x0000005c60687223 */ /* 0x000fe400000000b7 */
[----:B------:R-:W-:Y:S01]  /*3d60*/  FFMA R106, R106, R90, R105 ;  /* 0x0000005a6a6a7223 */ /* 0x000fe20000000069 */
[----:B------:R-:W-:Y:S01]  /*3d70*/  FFMA R168, R107, R95, R168 ;  /* 0x0000005f6ba87223 */ /* 0x000fe200000000a8 */
[----:B------:R-:W-:Y:S01]  /*3d80*/  FFMA R33, R97, R93, R104 ;  /* 0x0000005d61217223 */ /* 0x000fe20000000068 */
[----:B------:R-:W-:Y:S01]  /*3d90*/  FFMA R96, R96, R88, R180 ;  /* 0x0000005860607223 */ /* 0x000fe200000000b4 */
[----:B------:R-:W-:-:S02]  /*3da0*/  FFMA R165, R107, R91, R106 ;  /* 0x0000005b6ba57223 */ /* 0x000fc4000000006a */
[----:B------:R-:W3:Y:S01]  /*3db0*/  LDS.128 R104, [R0.X4+UR5+0x3100] ;  /* 0x0031000500687984 */ /* 0x000ee20008004c00 */
[----:B------:R-:W-:Y:S01]  /*3dc0*/  FFMA R97, R97, R89, R96 ;  /* 0x0000005961617223 */ /* 0x000fe20000000060 */
[----:B------:R-:W-:-:S03]  /*3dd0*/  FFMA R164, R98, R94, R33 ;  /* 0x0000005e62a47223 */ /* 0x000fc60000000021 */
[----:B------:R-:W-:Y:S01]  /*3de0*/  FFMA R98, R98, R90, R97 ;  /* 0x0000005a62627223 */ /* 0x000fe20000000061 */
[----:B------:R-:W-:-:S03]  /*3df0*/  FFMA R164, R99, R95, R164 ;  /* 0x0000005f63a47223 */ /* 0x000fc600000000a4 */
[----:B------:R-:W-:Y:S01]  /*3e00*/  FFMA R161, R99, R91, R98 ;  /* 0x0000005b63a17223 */ /* 0x000fe20000000062 */
[C---:B-1----:R-:W-:Y:S01]  /*3e10*/  FFMA R96, R108.reuse, R92, R187 ;  /* 0x0000005c6c607223 */ /* 0x042fe200000000bb */
[----:B------:R-:W-:-:S03]  /*3e20*/  FFMA R186, R108, R84, R186 ;  /* 0x000000546cba7223 */ /* 0x000fc600000000ba */
[C---:B------:R-:W-:Y:S02]  /*3e30*/  FFMA R33, R109.reuse, R93, R96 ;  /* 0x0000005d6d217223 */ /* 0x040fe40000000060 */
[----:B------:R-:W1:Y:S01]  /*3e40*/  LDS.128 R96, [R0.X4+UR5+0x3200] ;  /* 0x0032000500607984 */ /* 0x000e620008004c00 */
[C---:B------:R-:W-:Y:S01]  /*3e50*/  FFMA R34, R108.reuse, R28, R185 ;  /* 0x0000001c6c227223 */ /* 0x040fe200000000b9 */
[----:B------:R-:W-:Y:S01]  /*3e60*/  FFMA R108, R108, R88, R184 ;  /* 0x000000586c6c7223 */ /* 0x000fe200000000b8 */
[C---:B------:R-:W-:Y:S02]  /*3e70*/  FFMA R35, R109.reuse, R85, R186 ;  /* 0x000000556d237223 */ /* 0x040fe400000000ba */
[C---:B------:R-:W-:Y:S01]  /*3e80*/  FFMA R113, R109.reuse, R29, R34 ;  /* 0x0000001d6d717223 */ /* 0x040fe20000000022 */
[----:B------:R-:W-:Y:S01]  /*3e90*/  FFMA R109, R109, R89, R108 ;  /* 0x000000596d6d7223 */ /* 0x000fe2000000006c */
[C---:B------:R-:W-:Y:S01]  /*3ea0*/  FFMA R34, R110.reuse, R86, R35 ;  /* 0x000000566e227223 */ /* 0x040fe20000000023 */
[C---:B------:R-:W-:Y:S01]  /*3eb0*/  FFMA R160, R110.reuse, R94, R33 ;  /* 0x0000005e6ea07223 */ /* 0x040fe20000000021 */
[C---:B------:R-:W-:Y:S01]  /*3ec0*/  FFMA R158, R110.reuse, R30, R113 ;  /* 0x0000001e6e9e7223 */ /* 0x040fe20000000071 */
[----:B------:R-:W-:Y:S01]  /*3ed0*/  FFMA R110, R110, R90, R109 ;  /* 0x0000005a6e6e7223 */ /* 0x000fe2000000006d */
[C---:B------:R-:W-:Y:S01]  /*3ee0*/  FFMA R159, R111.reuse, R87, R34 ;  /* 0x000000576f9f7223 */ /* 0x040fe20000000022 */
[C---:B--2---:R-:W-:Y:S01]  /*3ef0*/  FFMA R34, R100.reuse, R28, R189 ;  /* 0x0000001c64227223 */ /* 0x044fe200000000bd */
[C---:B------:R-:W-:Y:S01]  /*3f00*/  FFMA R108, R100.reuse, R92, R191 ;  /* 0x0000005c646c7223 */ /* 0x040fe200000000bf */
[C---:B------:R-:W-:Y:S01]  /*3f10*/  FFMA R190, R100.reuse, R84, R190 ;  /* 0x0000005464be7223 */ /* 0x040fe200000000be */
[C---:B------:R-:W-:Y:S01]  /*3f20*/  FFMA R160, R111.reuse, R95, R160 ;  /* 0x0000005f6fa07223 */ /* 0x040fe200000000a0 */
[C---:B------:R-:W-:Y:S01]  /*3f30*/  FFMA R158, R111.reuse, R31, R158 ;  /* 0x0000001f6f9e7223 */ /* 0x040fe2000000009e */
[----:B------:R-:W-:Y:S01]  /*3f40*/  FFMA R33, R111, R91, R110 ;  /* 0x0000005b6f217223 */ /* 0x000fe2000000006e */
[----:B------:R-:W-:Y:S01]  /*3f50*/  FFMA R100, R100, R88, R188 ;  /* 0x0000005864647223 */ /* 0x000fe200000000bc */
[C---:B------:R-:W-:Y:S01]  /*3f60*/  FFMA R111, R101.reuse, R29, R34 ;  /* 0x0000001d656f7223 */ /* 0x040fe20000000022 */
[C---:B------:R-:W-:Y:S01]  /*3f70*/  FFMA R35, R101.reuse, R93, R108 ;  /* 0x0000005d65237223 */ /* 0x040fe2000000006c */
[C---:B------:R-:W-:Y:S01]  /*3f80*/  FFMA R109, R101.reuse, R85, R190 ;  /* 0x00000055656d7223 */ /* 0x040fe200000000be */
[----:B------:R-:W2:Y:S01]  /*3f90*/  LDS.128 R112, [R0.X4+UR5+0x3300] ;  /* 0x0033000500707984 */ /* 0x000ea20008004c00 */
[----:B------:R-:W-:Y:S01]  /*3fa0*/  FFMA R101, R101, R89, R100 ;  /* 0x0000005965657223 */ /* 0x000fe20000000064 */
[C---:B------:R-:W-:Y:S01]  /*3fb0*/  FFMA R100, R102.reuse, R30, R111 ;  /* 0x0000001e66647223 */ /* 0x040fe2000000006f */
[C---:B------:R-:W-:Y:S01]  /*3fc0*/  FFMA R108, R102.reuse, R94, R35 ;  /* 0x0000005e666c7223 */ /* 0x040fe20000000023 */
[C---:B------:R-:W-:Y:S01]  /*3fd0*/  FFMA R156, R102.reuse, R86, R109 ;  /* 0x00000056669c7223 */ /* 0x040fe2000000006d */
[----:B------:R-:W-:Y:S01]  /*3fe0*/  FFMA R34, R102, R90, R101 ;  /* 0x0000005a66227223 */ /* 0x000fe20000000065 */
[----:B------:R-:W-:Y:S01]  /*3ff0*/  FFMA R155, R103, R31, R100 ;  /* 0x0000001f679b7223 */ /* 0x000fe20000000064 */
[C---:B---3--:R-:W-:Y:S01]  /*4000*/  FFMA R102, R104.reuse, R92, R195 ;  /* 0x0000005c68667223 */ /* 0x048fe200000000c3 */
        /* <DEDUP_REMOVED lines=9> */
[----:B------:R-:W-:Y:S01]  /*40a0*/  FFMA R34, R103, R91, R34 ;  /* 0x0000005b67227223 */ /* 0x000fe20000000022 */
[C---:B------:R-:W-:Y:S01]  /*40b0*/  FFMA R154, R106.reuse, R94, R35 ;  /* 0x0000005e6a9a7223 */ /* 0x040fe20000000023 */
[----:B------:R-:W3:Y:S01]  /*40c0*/  LDS.128 R100, [R0.X4+UR5+0x4000] ;  /* 0x0040000500647984 */ /* 0x000ee20008004c00 */
[C---:B------:R-:W-:Y:S01]  /*40d0*/  FFMA R104, R106.reuse, R86, R109 ;  /* 0x000000566a687223 */ /* 0x040fe2000000006d */
[C---:B------:R-:W-:Y:S01]  /*40e0*/  FFMA R152, R106.reuse, R30, R111 ;  /* 0x0000001e6a987223 */ /* 0x040fe2000000006f */
[----:B------:R-:W-:-:S02]  /*40f0*/  FFMA R106, R106, R90, R105 ;  /* 0x0000005a6a6a7223 */ /* 0x000fc40000000069 */
[C---:B------:R-:W-:Y:S01]  /*4100*/  FFMA R153, R107.reuse, R87, R104 ;  /* 0x000000576b997223 */ /* 0x040fe20000000068 */
[C---:B-1----:R-:W-:Y:S01]  /*4110*/  FFMA R104, R96.reuse, R28, R197 ;  /* 0x0000001c60687223 */ /* 0x042fe200000000c5 */
[C---:B------:R-:W-:Y:S01]  /*4120*/  FFMA R35, R107.reuse, R91, R106 ;  /* 0x0000005b6b237223 */ /* 0x040fe2000000006a */
[C---:B------:R-:W-:Y:S01]  /*4130*/  FFMA R106, R96.reuse, R92, R199 ;  /* 0x0000005c606a7223 */ /* 0x040fe200000000c7 */
[C---:B------:R-:W-:Y:S01]  /*4140*/  FFMA R154, R107.reuse, R95, R154 ;  /* 0x0000005f6b9a7223 */ /* 0x040fe2000000009a */
[----:B------:R-:W-:Y:S01]  /*4150*/  FFMA R152, R107, R31, R152 ;  /* 0x0000001f6b987223 */ /* 0x000fe20000000098 */
[C---:B------:R-:W-:Y:S01]  /*4160*/  FFMA R117, R97.reuse, R29, R104 ;  /* 0x0000001d61757223 */ /* 0x040fe20000000068 */
[----:B------:R-:W-:Y:S02]  /*4170*/  FFMA R109, R97, R93, R106 ;  /* 0x0000005d616d7223 */ /* 0x000fe4000000006a */
[----:B------:R-:W1:Y:S01]  /*4180*/  LDS.128 R104, [R0.X4+UR5+0x4100] ;  /* 0x0041000500687984 */ /* 0x000e620008004c00 */
[C---:B------:R-:W-:Y:S01]  /*4190*/  FFMA R198, R96.reuse, R84, R198 ;  /* 0x0000005460c67223 */ /* 0x040fe200000000c6 */
[----:B------:R-:W-:Y:S01]  /*41a0*/  FFMA R96, R96, R88, R196 ;  /* 0x0000005860607223 */ /* 0x000fe200000000c4 */
[----:B------:R-:W-:-:S02]  /*41b0*/  FFMA R108, R98, R30, R117 ;  /* 0x0000001e626c7223 */ /* 0x000fc40000000075 */
[C---:B------:R-:W-:Y:S01]  /*41c0*/  FFMA R111, R97.reuse, R85, R198 ;  /* 0x00000055616f7223 */ /* 0x040fe200000000c6 */
[----:B------:R-:W-:Y:S01]  /*41d0*/  FFMA R97, R97, R89, R96 ;  /* 0x0000005961617223 */ /* 0x000fe20000000060 */
[C---:B------:R-:W-:Y:S01]  /*41e0*/  FFMA R149, R99.reuse, R31, R108 ;  /* 0x0000001f63957223 */ /* 0x040fe2000000006c */
[C---:B------:R-:W-:Y:S01]  /*41f0*/  FFMA R110, R98.reuse, R94, R109 ;  /* 0x0000005e626e7223 */ /* 0x040fe2000000006d */
[C---:B------:R-:W-:Y:S01]  /*4200*/  FFMA R150, R98.reuse, R86, R111 ;  /* 0x0000005662967223 */ /* 0x040fe2000000006f */
[----:B------:R-:W-:Y:S01]  /*4210*/  FFMA R96, R98, R90, R97 ;  /* 0x0000005a62607223 */ /* 0x000fe20000000061 */
[C---:B--2---:R-:W-:Y:S01]  /*4220*/  FFMA R108, R112.reuse, R92, R203 ;  /* 0x0000005c706c7223 */ /* 0x044fe200000000cb */
        /* <DEDUP_REMOVED lines=8> */
[----:B------:R-:W2:Y:S01]  /*42b0*/  LDS.128 R108, [R0.X4+UR5+0x4200] ;  /* 0x00420005006c7984 */ /* 0x000ea20008004c00 */
[C---:B------:R-:W-:Y:S01]  /*42c0*/  FFMA R117, R113.reuse, R29, R98 ;  /* 0x0000001d71757223 */ /* 0x040fe20000000062 */
[C---:B------:R-:W-:Y:S01]  /*42d0*/  FFMA R98, R114.reuse, R86, R99 ;  /* 0x0000005672627223 */ /* 0x040fe20000000063 */
[----:B------:R-:W-:Y:S01]  /*42e0*/  FFMA R113, R113, R89, R112 ;  /* 0x0000005971717223 */ /* 0x000fe20000000070 */
[C---:B------:R-:W-:Y:S01]  /*42f0*/  FFMA R148, R114.reuse, R94, R97 ;  /* 0x0000005e72947223 */ /* 0x040fe20000000061 */
[C---:B------:R-:W-:Y:S01]  /*4300*/  FFMA R146, R114.reuse, R30, R117 ;  /* 0x0000001e72927223 */ /* 0x040fe20000000075 */
[C---:B------:R-:W-:Y:S01]  /*4310*/  FFMA R147, R115.reuse, R87, R98 ;  /* 0x0000005773937223 */ /* 0x040fe20000000062 */
[----:B------:R-:W-:Y:S01]  /*4320*/  FFMA R114, R114, R90, R113 ;  /* 0x0000005a72727223 */ /* 0x000fe20000000071 */
[C---:B---3--:R-:W-:Y:S01]  /*4330*/  FFMA R112, R100.reuse, R92, R207 ;  /* 0x0000005c64707223 */ /* 0x048fe200000000cf */
[C---:B------:R-:W-:Y:S01]  /*4340*/  FFMA R98, R100.reuse, R28, R205 ;  /* 0x0000001c64627223 */ /* 0x040fe200000000cd */
[C---:B------:R-:W-:Y:S01]  /*4350*/  FFMA R206, R100.reuse, R84, R206 ;  /* 0x0000005464ce7223 */ /* 0x040fe200000000ce */
[----:B------:R-:W-:Y:S01]  /*4360*/  FFMA R100, R100, R88, R204 ;  /* 0x0000005864647223 */ /* 0x000fe200000000cc */
[----:B------:R-:W-:Y:S01]  /*4370*/  FFMA R148, R115, R95, R148 ;  /* 0x0000005f73947223 */ /* 0x000fe20000000094 */
[----:B------:R-:W-:Y:S01]  /*4380*/  FFMA R119, R101, R29, R98 ;  /* 0x0000001d65777223 */ /* 0x000fe20000000062 */
[C---:B------:R-:W-:Y:S01]  /*4390*/  FFMA R146, R115.reuse, R31, R146 ;  /* 0x0000001f73927223 */ /* 0x040fe20000000092 */
[----:B------:R-:W-:Y:S01]  /*43a0*/  FFMA R97, R115, R91, R114 ;  /* 0x0000005b73617223 */ /* 0x000fe20000000072 */
[C---:B------:R-:W-:Y:S01]  /*43b0*/  FFMA R99, R101.reuse, R93, R112 ;  /* 0x0000005d65637223 */ /* 0x040fe20000000070 */
[C---:B------:R-:W-:Y:S01]  /*43c0*/  FFMA R117, R101.reuse, R85, R206 ;  /* 0x0000005565757223 */ /* 0x040fe200000000ce */
[----:B------:R-:W3:Y:S01]  /*43d0*/  LDS.128 R112, [R0.X4+UR5+0x4300] ;  /* 0x0043000500707984 */ /* 0x000ee20008004c00 */
[----:B------:R-:W-:Y:S01]  /*43e0*/  FFMA R101, R101, R89, R100 ;  /* 0x0000005965657223 */ /* 0x000fe20000000064 */
[C---:B------:R-:W-:Y:S01]  /*43f0*/  FFMA R100, R102.reuse, R30, R119 ;  /* 0x0000001e66647223 */ /* 0x040fe20000000077 */
[C---:B------:R-:W-:Y:S01]  /*4400*/  FFMA R116, R102.reuse, R94, R99 ;  /* 0x0000005e66747223 */ /* 0x040fe20000000063 */
[C---:B------:R-:W-:Y:S01]  /*4410*/  FFMA R144, R102.reuse, R86, R117 ;  /* 0x0000005666907223 */ /* 0x040fe20000000075 */
[----:B------:R-:W-:Y:S01]  /*4420*/  FFMA R98, R102, R90, R101 ;  /* 0x0000005a66627223 */ /* 0x000fe20000000065 */
[C---:B------:R-:W-:Y:S01]  /*4430*/  FFMA R143, R103.reuse, R31, R100 ;  /* 0x0000001f678f7223 */ /* 0x040fe20000000064 */
[C---:B-1----:R-:W-:Y:S01]  /*4440*/  FFMA R102, R104.reuse, R92, R211 ;  /* 0x0000005c68667223 */ /* 0x042fe200000000d3 */
        /* <DEDUP_REMOVED lines=8> */
[----:B------:R-:W1:Y:S01]  /*44d0*/  LDS.128 R100, [R0.X4+UR5+0x5000] ;  /* 0x0050000500647984 */ /* 0x000e620008004c00 */
[----:B------:R-:W-:-:S02]  /*44e0*/  FFMA R117, R105, R85, R210 ;  /* 0x0000005569757223 */ /* 0x000fc400000000d2 */
        /* <DEDUP_REMOVED lines=8> */
[----:B------:R-:W-:Y:S01]  /*4570*/  FFMA R99, R107, R91, R106 ;  /* 0x0000005b6b637223 */ /* 0x000fe2000000006a */
[C---:B------:R-:W-:Y:S01]  /*4580*/  FFMA R106, R108.reuse, R92, R215 ;  /* 0x0000005c6c6a7223 */ /* 0x040fe200000000d7 */
[----:B------:R-:W-:Y:S01]  /*4590*/  FFMA R108, R108, R88, R212 ;  /* 0x000000586c6c7223 */ /* 0x000fe200000000d4 */
[C---:B------:R-:W-:Y:S01]  /*45a0*/  FFMA R119, R109.reuse, R85, R214 ;  /* 0x000000556d777223 */ /* 0x040fe200000000d6 */
[C---:B------:R-:W-:Y:S01]  /*45b0*/  FFMA R121, R109.reuse, R29, R104 ;  /* 0x0000001d6d797223 */ /* 0x040fe20000000068 */
[----:B------:R-:W-:Y:S01]  /*45c0*/  FFMA R117, R109, R93, R106 ;  /* 0x0000005d6d757223 */ /* 0x000fe2000000006a */
[C---:B------:R-:W-:Y:S01]  /*45d0*/  FFMA R142, R107.reuse, R95, R142 ;  /* 0x0000005f6b8e7223 */ /* 0x040fe2000000008e */
[----:B------:R-:W-:Y:S01]  /*45e0*/  FFMA R128, R107, R31, R128 ;  /* 0x0000001f6b807223 */ /* 0x000fe20000000080 */
[----:B------:R-:W-:Y:S01]  /*45f0*/  FFMA R109, R109, R89, R108 ;  /* 0x000000596d6d7223 */ /* 0x000fe2000000006c */
[----:B------:R-:W2:Y:S01]  /*4600*/  LDS.128 R104, [R0.X4+UR5+0x5100] ;  /* 0x0051000500687984 */ /* 0x000ea20008004c00 */
        /* <DEDUP_REMOVED lines=16> */
[----:B------:R-:W3:Y:S01]  /*4710*/  LDS.128 R108, [R0.X4+UR5+0x5200] ;  /* 0x00520005006c7984 */ /* 0x000ee20008004c00 */
[C---:B------:R-:W-:Y:S01]  /*4720*/  FFMA R136, R114.reuse, R94, R117 ;  /* 0x0000005e72887223 */ /* 0x040fe20000000075 */
        /* <DEDUP_REMOVED lines=10> */
[----:B------:R-:W-:Y:S01]  /*47d0*/  FFMA R134, R115, R31, R134 ;  /* 0x0000001f73867223 */ /* 0x000fe20000000086 */
[C---:B------:R-:W-:Y:S01]  /*47e0*/  FFMA R113, R101.reuse, R93, R114 ;  /* 0x0000005d65717223 */ /* 0x040fe20000000072 */
[C---:B------:R-:W-:Y:S01]  /*47f0*/  FFMA R115, R101.reuse, R85, R112 ;  /* 0x0000005565737223 */ /* 0x040fe20000000070 */
[C---:B------:R-:W-:Y:S01]  /*4800*/  FFMA R117, R101.reuse, R29, R82 ;  /* 0x0000001d65757223 */ /* 0x040fe20000000052 */
[----:B------:R-:W-:-:S02]  /*4810*/  FFMA R101, R101, R89, R80 ;  /* 0x0000005965657223 */ /* 0x000fc40000000050 */
[----:B------:R-:W1:Y:S01]  /*4820*/  LDS.128 R80, [R0.X4+UR5+0x5300] ;  /* 0x0053000500507984 */ /* 0x000e620008004c00 */
[C---:B------:R-:W-:Y:S01]  /*4830*/  FFMA R132, R102.reuse, R94, R113 ;  /* 0x0000005e66847223 */ /* 0x040fe20000000071 */
[C---:B------:R-:W-:Y:S01]  /*4840*/  FFMA R100, R102.reuse, R86, R115 ;  /* 0x0000005666647223 */ /* 0x040fe20000000073 */
[C---:B------:R-:W-:Y:S01]  /*4850*/  FFMA R130, R102.reuse, R30, R117 ;  /* 0x0000001e66827223 */ /* 0x040fe20000000075 */
[----:B------:R-:W-:Y:S02]  /*4860*/  FFMA R102, R102, R90, R101 ;  /* 0x0000005a66667223 */ /* 0x000fe40000000065 */
        /* <DEDUP_REMOVED lines=9> */
[----:B------:R-:W-:-:S02]  /*4900*/  FFMA R39, R105, R85, R100 ;  /* 0x0000005569277223 */ /* 0x000fc40000000064 */
[----:B------:R-:W2:Y:S01]  /*4910*/  LDS.128 R100, [R0.X4+UR5+0x6000] ;  /* 0x0060000500647984 */ /* 0x000ea20008004c00 */
[C---:B------:R-:W-:Y:S01]  /*4920*/  FFMA R113, R105.reuse, R29, R38 ;  /* 0x0000001d69717223 */ /* 0x040fe20000000026 */
[----:B------:R-:W-:Y:S01]  /*4930*/  FFMA R105, R105, R89, R36 ;  /* 0x0000005969697223 */ /* 0x000fe20000000024 */
[C---:B------:R-:W-:Y:S01]  /*4940*/  FFMA R104, R106.reuse, R86, R39 ;  /* 0x000000566a687223 */ /* 0x040fe20000000027 */
[C---:B------:R-:W-:Y:S01]  /*4950*/  FFMA R112, R106.reuse, R94, R37 ;  /* 0x0000005e6a707223 */ /* 0x040fe20000000025 */
[C---:B------:R-:W-:Y:S01]  /*4960*/  FFMA R38, R106.reuse, R30, R113 ;  /* 0x0000001e6a267223 */ /* 0x040fe20000000071 */
[----:B------:R-:W-:Y:S01]  /*4970*/  FFMA R36, R106, R90, R105 ;  /* 0x0000005a6a247223 */ /* 0x000fe20000000069 */
[C---:B------:R-:W-:Y:S01]  /*4980*/  FFMA R37, R107.reuse, R87, R104 ;  /* 0x000000576b257223 */ /* 0x040fe20000000068 */
[C---:B---3--:R-:W-:Y:S01]  /*4990*/  FFMA R106, R108.reuse, R92, R43 ;  /* 0x0000005c6c6a7223 */ /* 0x048fe2000000002b */
        /* <DEDUP_REMOVED lines=8> */
[----:B------:R-:W3:Y:S01]  /*4a20*/  LDS.128 R104, [R0.X4+UR5+0x6100] ;  /* 0x0061000500687984 */ /* 0x000ee20008004c00 */
[C---:B------:R-:W-:Y:S01]  /*4a30*/  FFMA R113, R109.reuse, R29, R42 ;  /* 0x0000001d6d717223 */ /* 0x040fe2000000002a */
        /* <DEDUP_REMOVED lines=15> */
[----:B------:R-:W1:Y:S01]  /*4b30*/  LDS.128 R108, [R0.X4+UR5+0x6200] ;  /* 0x00620005006c7984 */ /* 0x000e620008004c00 */
        /* <DEDUP_REMOVED lines=13> */
[----:B------:R-:W-:-:S02]  /*4c10*/  FFMA R48, R100, R88, R48 ;  /* 0x0000005864307223 */ /* 0x000fc40000000030 */
[C---:B------:R-:W-:Y:S01]  /*4c20*/  FFMA R113, R101.reuse, R29, R50 ;  /* 0x0000001d65717223 */ /* 0x040fe20000000032 */
[C---:B------:R-:W-:Y:S01]  /*4c30*/  FFMA R47, R101.reuse, R85, R82 ;  /* 0x00000055652f7223 */ /* 0x040fe20000000052 */
[C---:B------:R-:W-:Y:S01]  /*4c40*/  FFMA R81, R101.reuse, R93, R80 ;  /* 0x0000005d65517223 */ /* 0x040fe20000000050 */
[----:B------:R-:W-:Y:S01]  /*4c50*/  FFMA R101, R101, R89, R48 ;  /* 0x0000005965657223 */ /* 0x000fe20000000030 */
[C---:B------:R-:W-:Y:S01]  /*4c60*/  FFMA R100, R102.reuse, R30, R113 ;  /* 0x0000001e66647223 */ /* 0x040fe20000000071 */
        /* <DEDUP_REMOVED lines=15> */
[----:B------:R-:W3:Y:S01]  /*4d60*/  LDS.128 R52, [R0.X4+UR5+0x7000] ;  /* 0x0070000500347984 */ /* 0x000ee20008004c00 */
[C---:B------:R-:W-:Y:S01]  /*4d70*/  FFMA R100, R106.reuse, R94, R103 ;  /* 0x0000005e6a647223 */ /* 0x040fe20000000067 */
[----:B------:R-:W-:Y:S01]  /*4d80*/  FFMA R114, R106, R90, R113 ;  /* 0x0000005a6a727223 */ /* 0x000fe20000000071 */
[----:B------:R-:W-:-:S02]  /*4d90*/  FFMA R105, R105, R29, R104 ;  /* 0x0000001d69697223 */ /* 0x000fc40000000068 */
[----:B------:R-:W-:Y:S01]  /*4da0*/  FFMA R113, R107, R95, R100 ;  /* 0x0000005f6b717223 */ /* 0x000fe20000000064 */
[C---:B-1----:R-:W-:Y:S01]  /*4db0*/  FFMA R100, R108.reuse, R84, R58 ;  /* 0x000000546c647223 */ /* 0x042fe2000000003a */
[C---:B------:R-:W-:Y:S01]  /*4dc0*/  FFMA R58, R108.reuse, R92, R59 ;  /* 0x0000005c6c3a7223 */ /* 0x040fe2000000003b */
[----:B------:R-:W-:Y:S01]  /*4dd0*/  FFMA R56, R108, R88, R56 ;  /* 0x000000586c387223 */ /* 0x000fe20000000038 */
[C---:B------:R-:W-:Y:S01]  /*4de0*/  FFMA R112, R106.reuse, R86, R101 ;  /* 0x000000566a707223 */ /* 0x040fe20000000065 */
[----:B------:R-:W-:Y:S01]  /*4df0*/  FFMA R106, R106, R30, R105 ;  /* 0x0000001e6a6a7223 */ /* 0x000fe20000000069 */
        /* <DEDUP_REMOVED lines=42> */
[----:B------:R-:W-:Y:S01]  /*50a0*/  LDS.128 R100, [R32+0x210] ;  /* 0x0002100020647984 */ /* 0x000fe20000000c00 */
[----:B------:R-:W-:Y:S01]  /*50b0*/  FFMA R122, R54, R30, R53 ;  /* 0x0000001e367a7223 */ /* 0x000fe20000000035 */
[----:B------:R-:W-:-:S02]  /*50c0*/  FFMA R123, R55, R91, R52 ;  /* 0x0000005b377b7223 */ /* 0x000fc40000000034 */
[----:B------:R-:W3:Y:S01]  /*50d0*/  LDS.128 R48, [R0.X4+UR5+0x7300] ;  /* 0x0073000500307984 */ /* 0x000ee20008004c00 */
        /* <DEDUP_REMOVED lines=9> */
[----:B------:R-:W-:Y:S01]  /*5170*/  FFMA R127, R57, R89, R68 ;  /* 0x00000059397f7223 */ /* 0x000fe20000000044 */
[C---:B------:R-:W-:Y:S01]  /*5180*/  FFMA R126, R58.reuse, R30, R55 ;  /* 0x0000001e3a7e7223 */ /* 0x040fe20000000037 */
[----:B------:R-:W-:Y:S01]  /*5190*/  FFMA R124, R58, R86, R53 ;  /* 0x000000563a7c7223 */ /* 0x000fe20000000035 */
[----:B------:R-:W-:Y:S01]  /*51a0*/  LDS.128 R68, [R32+0x110] ;  /* 0x0001100020447984 */ /* 0x000fe20000000c00 */
[----:B------:R-:W-:-:S03]  /*51b0*/  FFMA R112, R107, R87, R112 ;  /* 0x000000576b707223 */ /* 0x000fc60000000070 */
[----:B------:R-:W1:Y:S01]  /*51c0*/  LDS.128 R52, [R0.X4+UR5+0x10] ;  /* 0x0000100500347984 */ /* 0x000e620008004c00 */
[C---:B------:R-:W-:Y:S01]  /*51d0*/  FFMA R114, R107.reuse, R91, R114 ;  /* 0x0000005b6b727223 */ /* 0x040fe20000000072 */
[----:B------:R-:W-:Y:S02]  /*51e0*/  FFMA R115, R107, R31, R106 ;  /* 0x0000001f6b737223 */ /* 0x000fe4000000006a */
[----:B------:R-:W4:Y:S01]  /*51f0*/  LDS.128 R64, [R32+0x10] ;  /* 0x0000100020407984 */ /* 0x000f220000000c00 */
[----:B------:R-:W-:-:S03]  /*5200*/  FFMA R125, R57, R93, R56 ;  /* 0x0000005d397d7223 */ /* 0x000fc60000000038 */
[----:B------:R-:W4:Y:S01]  /*5210*/  LDS.128 R104, [R32+0x310] ;  /* 0x0003100020687984 */ /* 0x000f220000000c00 */
[C---:B------:R-:W-:Y:S01]  /*5220*/  FFMA R127, R58.reuse, R90, R127 ;  /* 0x0000005a3a7f7223 */ /* 0x040fe2000000007f */
[----:B------:R-:W-:Y:S01]  /*5230*/  FFMA R125, R58, R94, R125 ;  /* 0x0000005e3a7d7223 */ /* 0x000fe2000000007d */
[C---:B------:R-:W-:Y:S01]  /*5240*/  FFMA R124, R59.reuse, R87, R124 ;  /* 0x000000573b7c7223 */ /* 0x040fe2000000007c */
[C---:B------:R-:W-:Y:S01]  /*5250*/  FFMA R126, R59.reuse, R31, R126 ;  /* 0x0000001f3b7e7223 */ /* 0x040fe2000000007e */
[C---:B------:R-:W-:Y:S01]  /*5260*/  FFMA R127, R59.reuse, R91, R127 ;  /* 0x0000005b3b7f7223 */ /* 0x040fe2000000007f */
[----:B------:R-:W-:Y:S01]  /*5270*/  FFMA R125, R59, R95, R125 ;  /* 0x0000005f3b7d7223 */ /* 0x000fe2000000007d */
[C---:B--2---:R-:W-:Y:S01]  /*5280*/  FFMA R206, R60.reuse, R92, R75 ;  /* 0x0000005c3cce7223 */ /* 0x044fe2000000004b */
        /* <DEDUP_REMOVED lines=17> */
[----:B------:R-:W3:Y:S01]  /*53a0*/  LDS.128 R60, [R0.X4+UR5+0x210] ;  /* 0x00021005003c7984 */ /* 0x000ee20008004c00 */
        /* <DEDUP_REMOVED lines=12> */
[C---:B-1----:R-:W-:Y:S01]  /*5470*/  FFMA R28, R52.reuse, R68, R5 ;  /* 0x00000044341c7223 */ /* 0x042fe20000000005 */
[C---:B------:R-:W-:Y:S01]  /*5480*/  FFMA R30, R52.reuse, R100, R3 ;  /* 0x00000064341e7223 */ /* 0x040fe20000000003 */
[C---:B----4-:R-:W-:Y:S01]  /*5490*/  FFMA R4, R52.reuse, R64, R4 ;  /* 0x0000004034047223 */ /* 0x050fe20000000004 */
[----:B------:R-:W-:Y:S01]  /*54a0*/  FFMA R6, R52, R104, R6 ;  /* 0x0000006834067223 */ /* 0x000fe20000000006 */
[C---:B------:R-:W-:Y:S01]  /*54b0*/  FFMA R5, R53.reuse, R69, R28 ;  /* 0x0000004535057223 */ /* 0x040fe2000000001c */
[C---:B------:R-:W-:Y:S01]  /*54c0*/  FFMA R3, R53.reuse, R101, R30 ;  /* 0x0000006535037223 */ /* 0x040fe2000000001e */
[C---:B------:R-:W-:Y:S01]  /*54d0*/  FFMA R49, R53.reuse, R65, R4 ;  /* 0x0000004135317223 */ /* 0x040fe20000000004 */
[----:B------:R-:W1:Y:S01]  /*54e0*/  LDS.128 R28, [R0.X4+UR5+0x310] ;  /* 0x00031005001c7984 */ /* 0x000e620008004c00 */
[----:B------:R-:W-:Y:S01]  /*54f0*/  FFMA R53, R53, R105, R6 ;  /* 0x0000006935357223 */ /* 0x000fe20000000006 */
[C---:B------:R-:W-:Y:S01]  /*5500*/  FFMA R6, R54.reuse, R70, R5 ;  /* 0x0000004636067223 */ /* 0x040fe20000000005 */
[C---:B------:R-:W-:Y:S01]  /*5510*/  FFMA R4, R54.reuse, R66, R49 ;  /* 0x0000004236047223 */ /* 0x040fe20000000031 */
[C---:B------:R-:W-:Y:S01]  /*5520*/  FFMA R95, R51.reuse, R95, R94 ;  /* 0x0000005f335f7223 */ /* 0x040fe2000000005e */
[C---:B------:R-:W-:Y:S01]  /*5530*/  FFMA R87, R51.reuse, R87, R78 ;  /* 0x0000005733577223 */ /* 0x040fe2000000004e */
[----:B------:R-:W-:Y:S01]  /*5540*/  FFMA R51, R51, R91, R50 ;  /* 0x0000005b33337223 */ /* 0x000fe20000000032 */
[----:B------:R-:W-:Y:S01]  /*5550*/  FFMA R50, R54, R102, R3 ;  /* 0x0000006636327223 */ /* 0x000fe20000000003 */
[-C--:B------:R-:W-:Y:S01]  /*5560*/  FFMA R49, R67, R55.reuse, R4 ;  /* 0x0000003743317223 */ /* 0x080fe20000000004 */
[----:B------:R-:W-:Y:S01]  /*5570*/  FFMA R3, R71, R55, R6 ;  /* 0x0000003747037223 */ /* 0x000fe20000000006 */
[C---:B--2---:R-:W-:Y:S01]  /*5580*/  FFMA R6, R56.reuse, R100, R9 ;  /* 0x0000006438067223 */ /* 0x044fe20000000009 */
[----:B------:R-:W-:Y:S01]  /*5590*/  FFMA R4, R56, R68, R7 ;  /* 0x0000004438047223 */ /* 0x000fe20000000007 */
[----:B------:R-:W-:Y:S01]  /*55a0*/  FFMA R54, R54, R106, R53 ;  /* 0x0000006a36367223 */ /* 0x000fe20000000035 */
[----:B------:R-:W-:Y:S01]  /*55b0*/  FFMA R8, R56, R104, R8 ;  /* 0x0000006838087223 */ /* 0x000fe20000000008 */
[C---:B------:R-:W-:Y:S01]  /*55c0*/  FFMA R53, R57.reuse, R101, R6 ;  /* 0x0000006539357223 */ /* 0x040fe20000000006 */
[----:B------:R-:W-:-:S02]  /*55d0*/  FFMA R73, R57, R69, R4 ;  /* 0x0000004539497223 */ /* 0x000fc40000000004 */
[----:B------:R-:W2:Y:S01]  /*55e0*/  LDS.128 R4, [R0.X4+UR5+0x1010] ;  /* 0x0010100500047984 */ /* 0x000ea20008004c00 */
[----:B------:R-:W-:Y:S01]  /*55f0*/  FFMA R9, R57, R105, R8 ;  /* 0x0000006939097223 */ /* 0x000fe20000000008 */
[----:B------:R-:W-:Y:S01]  /*5600*/  FFMA R8, R58, R70, R73 ;  /* 0x000000463a087223 */ /* 0x000fe20000000049 */
[-C--:B------:R-:W-:Y:S01]  /*5610*/  FFMA R50, R103, R55.reuse, R50 ;  /* 0x0000003767327223 */ /* 0x080fe20000000032 */
[----:B------:R-:W-:Y:S01]  /*5620*/  FFMA R10, R56, R64, R10 ;  /* 0x00000040380a7223 */ /* 0x000fe2000000000a */
[----:B------:R-:W-:Y:S01]  /*5630*/  FFMA R55, R107, R55, R54 ;  /* 0x000000376b377223 */ /* 0x000fe20000000036 */
[----:B------:R-:W-:Y:S01]  /*5640*/  FFMA R54, R58, R102, R53 ;  /* 0x000000663a367223 */ /* 0x000fe20000000035 */
[----:B------:R-:W-:Y:S01]  /*5650*/  FFMA R53, R71, R59, R8 ;  /* 0x0000003b47357223 */ /* 0x000fe20000000008 */
[----:B------:R-:W-:Y:S01]  /*5660*/  FFMA R57, R57, R65, R10 ;  /* 0x0000004139397223 */ /* 0x000fe2000000000a */
[----:B---3--:R-:W-:Y:S01]  /*5670*/  FFMA R8, R60, R100, R13 ;  /* 0x000000643c087223 */ /* 0x008fe2000000000d */
[----:B------:R-:W-:Y:S01]  /*5680*/  FFMA R52, R58, R106, R9 ;  /* 0x0000006a3a347223 */ /* 0x000fe20000000009 */
[----:B------:R-:W-:Y:S01]  /*5690*/  FFMA R14, R60, R104, R14 ;  /* 0x000000683c0e7223 */ /* 0x000fe2000000000e */
[----:B------:R-:W-:Y:S01]  /*56a0*/  FFMA R58, R58, R66, R57 ;  /* 0x000000423a3a7223 */ /* 0x000fe20000000039 */
[C---:B------:R-:W-:Y:S01]  /*56b0*/  FFMA R12, R60.reuse, R68, R12 ;  /* 0x000000443c0c7223 */ /* 0x040fe2000000000c */
[----:B------:R-:W-:Y:S01]  /*56c0*/  FFMA R60, R60, R64, R11 ;  /* 0x000000403c3c7223 */ /* 0x000fe2000000000b */
[----:B------:R-:W-:-:S02]  /*56d0*/  FFMA R57, R61, R101, R8 ;  /* 0x000000653d397223 */ /* 0x000fc40000000008 */
[----:B------:R-:W3:Y:S01]  /*56e0*/  LDS.128 R8, [R0.X4+UR5+0x1110] ;  /* 0x0011100500087984 */ /* 0x000ee20008004c00 */
[C---:B------:R-:W-:Y:S01]  /*56f0*/  FFMA R13, R61.reuse, R105, R14 ;  /* 0x000000693d0d7223 */ /* 0x040fe2000000000e */
[----:B------:R-:W-:Y:S01]  /*5700*/  FFMA R73, R61, R69, R12 ;  /* 0x000000453d497223 */ /* 0x000fe2000000000c */
[-C--:B------:R-:W-:Y:S01]  /*5710*/  FFMA R52, R107, R59.reuse, R52 ;  /* 0x0000003b6b347223 */ /* 0x080fe20000000034 */
[-C--:B------:R-:W-:Y:S01]  /*5720*/  FFMA R54, R103, R59.reuse, R54 ;  /* 0x0000003b67367223 */ /* 0x080fe20000000036 */
[C---:B------:R-:W-:Y:S01]  /*5730*/  FFMA R12, R62.reuse, R106, R13 ;  /* 0x0000006a3e0c7223 */ /* 0x040fe2000000000d */
[----:B------:R-:W-:Y:S01]  /*5740*/  FFMA R59, R67, R59, R58 ;  /* 0x0000003b433b7223 */ /* 0x000fe2000000003a */
[----:B------:R-:W-:Y:S01]  /*5750*/  FFMA R58, R62, R102, R57 ;  /* 0x000000663e3a7223 */ /* 0x000fe20000000039 */
[----:B------:R-:W-:Y:S01]  /*5760*/  FFMA R61, R61, R65, R60 ;  /* 0x000000413d3d7223 */ /* 0x000fe2000000003c */
[----:B------:R-:W-:Y:S01]  /*5770*/  FFMA R57, R107, R63, R12 ;  /* 0x0000003f6b397223 */ /* 0x000fe2000000000c */
[C---:B-1----:R-:W-:Y:S01]  /*5780*/  FFMA R14, R28.reuse, R104, R15 ;  /* 0x000000681c0e7223 */ /* 0x042fe2000000000f */
        /* <DEDUP_REMOVED lines=8> */
[----:B------:R-:W-:Y:S01]  /*5810*/  FFMA R29, R29, R65, R18 ;  /* 0x000000411d1d7223 */ /* 0x000fe20000000012 */
[----:B------:R-:W1:Y:S01]  /*5820*/  LDS.128 R12, [R0.X4+UR5+0x1210] ;  /* 0x00121005000c7984 */ /* 0x000e620008004c00 */
[C---:B------:R-:W-:Y:S01]  /*5830*/  FFMA R60, R30.reuse, R106, R17 ;  /* 0x0000006a1e3c7223 */ /* 0x040fe20000000011 */
[C---:B------:R-:W-:Y:S01]  /*5840*/  FFMA R28, R30.reuse, R102, R61 ;  /* 0x000000661e1c7223 */ /* 0x040fe2000000003d */
[C---:B------:R-:W-:Y:S01]  /*5850*/  FFMA R18, R30.reuse, R70, R73 ;  /* 0x000000461e127223 */ /* 0x040fe20000000049 */
[----:B------:R-:W-:Y:S01]  /*5860*/  FFMA R16, R30, R66, R29 ;  /* 0x000000421e107223 */ /* 0x000fe2000000001d */
[-C--:B------:R-:W-:Y:S01]  /*5870*/  FFMA R29, R107, R31.reuse, R60 ;  /* 0x0000001f6b1d7223 */ /* 0x080fe2000000003c */
[-C--:B------:R-:W-:Y:S01]  /*5880*/  FFMA R28, R103, R31.reuse, R28 ;  /* 0x0000001f671c7223 */ /* 0x080fe2000000001c */
[-C--:B------:R-:W-:Y:S01]  /*5890*/  FFMA R30, R71, R31.reuse, R18 ;  /* 0x0000001f471e7223 */ /* 0x080fe20000000012 */
[----:B------:R-:W-:Y:S01]  /*58a0*/  FFMA R31, R67, R31, R16 ;  /* 0x0000001f431f7223 */ /* 0x000fe20000000010 */
[C---:B--2---:R-:W-:Y:S01]  /*58b0*/  FFMA R18, R4.reuse, R104, R19 ;  /* 0x0000006804127223 */ /* 0x044fe20000000013 */
[C---:B------:R-:W-:Y:S01]  /*58c0*/  FFMA R16, R4.reuse, R100, R21 ;  /* 0x0000006404107223 */ /* 0x040fe20000000015 */
[----:B------:R-:W-:-:S02]  /*58d0*/  FFMA R22, R4, R68, R22 ;  /* 0x0000004404167223 */ /* 0x000fc40000000016 */
[C---:B------:R-:W-:Y:S01]  /*58e0*/  FFMA R21, R5.reuse, R105, R18 ;  /* 0x0000006905157223 */ /* 0x040fe20000000012 */
[C---:B------:R-:W-:Y:S01]  /*58f0*/  FFMA R61, R5.reuse, R101, R16 ;  /* 0x00000065053d7223 */ /* 0x040fe20000000010 */
[C---:B------:R-:W-:Y:S01]  /*5900*/  FFMA R73, R5.reuse, R69, R22 ;  /* 0x0000004505497223 */ /* 0x040fe20000000016 */
[----:B------:R-:W2:Y:S01]  /*5910*/  LDS.128 R16, [R0.X4+UR5+0x1310] ;  /* 0x0013100500107984 */ /* 0x000ea20008004c00 */
[----:B------:R-:W-:Y:S02]  /*5920*/  FFMA R20, R4, R64, R20 ;  /* 0x0000004004147223 */ /* 0x000fe40000000014 */
[C---:B------:R-:W-:Y:S01]  /*5930*/  FFMA R4, R6.reuse, R70, R73 ;  /* 0x0000004606047223 */ /* 0x040fe20000000049 */
[----:B------:R-:W-:Y:S01]  /*5940*/  FFMA R22, R6, R106, R21 ;  /* 0x0000006a06167223 */ /* 0x000fe20000000015 */
[----:B------:R-:W-:Y:S02]  /*5950*/  FFMA R5, R5, R65, R20 ;  /* 0x0000004105057223 */ /* 0x000fe40000000014 */
[-C--:B------:R-:W-:Y:S01]  /*5960*/  FFMA R21, R71, R7.reuse, R4 ;  /* 0x0000000747157223 */ /* 0x080fe20000000004 */
[----:B---3--:R-:W-:Y:S01]  /*5970*/  FFMA R4, R8, R100, R25 ;  /* 0x0000006408047223 */ /* 0x008fe20000000019 */
[C---:B------:R-:W-:Y:S01]  /*5980*/  FFMA R20, R6.reuse, R102, R61 ;  /* 0x0000006606147223 */ /* 0x040fe2000000003d */
[----:B------:R-:W-:Y:S01]  /*5990*/  FFMA R60, R6, R66, R5 ;  /* 0x00000042063c7223 */ /* 0x000fe20000000005 */
[-C--:B------:R-:W-:Y:S01]  /*59a0*/  FFMA R22, R107, R7.reuse, R22 ;  /* 0x000000076b167223 */ /* 0x080fe20000000016 */
[C---:B------:R-:W-:Y:S01]  /*59b0*/  FFMA R226, R8.reuse, R104, R226 ;  /* 0x0000006808e27223 */ /* 0x040fe200000000e2 */
[-C--:B------:R-:W-:Y:S01]  /*59c0*/  FFMA R20, R103, R7.reuse, R20 ;  /* 0x0000000767147223 */ /* 0x080fe20000000014 */
[----:B------:R-:W-:Y:S01]  /*59d0*/  FFMA R60, R67, R7, R60 ;  /* 0x00000007433c7223 */ /* 0x000fe2000000003c */
[C---:B------:R-:W-:Y:S01]  /*59e0*/  FFMA R24, R8.reuse, R68, R24 ;  /* 0x0000004408187223 */ /* 0x040fe20000000018 */
[C---:B------:R-:W-:Y:S01]  /*59f0*/  FFMA R25, R9.reuse, R101, R4 ;  /* 0x0000006509197223 */ /* 0x040fe20000000004 */
[----:B------:R-:W-:Y:S01]  /*5a00*/  FFMA R8, R8, R64, R23 ;  /* 0x0000004008087223 */ /* 0x000fe20000000017 */
[----:B------:R-:W3:Y:S01]  /*5a10*/  LDS.128 R4, [R0.X4+UR5+0x2010] ;  /* 0x0020100500047984 */ /* 0x000ee20008004c00 */
[C---:B------:R-:W-:Y:S01]  /*5a20*/  FFMA R23, R9.reuse, R105, R226 ;  /* 0x0000006909177223 */ /* 0x040fe200000000e2 */
[C---:B------:R-:W-:Y:S01]  /*5a30*/  FFMA R61, R9.reuse, R69, R24 ;  /* 0x00000045093d7223 */ /* 0x040fe20000000018 */
[----:B------:R-:W-:Y:S01]  /*5a40*/  FFMA R9, R9, R65, R8 ;  /* 0x0000004109097223 */ /* 0x000fe20000000008 */
[-C--:B------:R-:W-:Y:S01]  /*5a50*/  FFMA R58, R103, R63.reuse, R58 ;  /* 0x0000003f673a7223 */ /* 0x080fe2000000003a */
[-C--:B------:R-:W-:Y:S01]  /*5a60*/  FFMA R56, R71, R63.reuse, R56 ;  /* 0x0000003f47387223 */ /* 0x080fe20000000038 */
[----:B------:R-:W-:Y:S01]  /*5a70*/  FFMA R63, R67, R63, R62 ;  /* 0x0000003f433f7223 */ /* 0x000fe2000000003e */
[C---:B------:R-:W-:Y:S01]  /*5a80*/  FFMA R62, R10.reuse, R106, R23 ;  /* 0x0000006a0a3e7223 */ /* 0x040fe20000000017 */
[C---:B------:R-:W-:Y:S01]  /*5a90*/  FFMA R24, R10.reuse, R102, R25 ;  /* 0x000000660a187223 */ /* 0x040fe20000000019 */
[C---:B------:R-:W-:Y:S01]  /*5aa0*/  FFMA R8, R10.reuse, R70, R61 ;  /* 0x000000460a087223 */ /* 0x040fe2000000003d */
[----:B------:R-:W-:-:S03]  /*5ab0*/  FFMA R10, R10, R66, R9 ;  /* 0x000000420a0a7223 */ /* 0x000fc60000000009 */
[-C--:B------:R-:W-:Y:S01]  /*5ac0*/  FFMA R23, R71, R11.reuse, R8 ;  /* 0x0000000b47177223 */ /* 0x080fe20000000008 */
[-C--:B------:R-:W-:Y:S01]  /*5ad0*/  FFMA R61, R67, R11.reuse, R10 ;  /* 0x0000000b433d7223 */ /* 0x080fe2000000000a */
[C---:B-1----:R-:W-:Y:S01]  /*5ae0*/  FFMA R10, R12.reuse, R104, R225 ;  /* 0x000000680c0a7223 */ /* 0x042fe200000000e1 */
[C---:B------:R-:W-:Y:S01]  /*5af0*/  FFMA R8, R12.reuse, R68, R223 ;  /* 0x000000440c087223 */ /* 0x040fe200000000df */
[C---:B------:R-:W-:Y:S01]  /*5b00*/  FFMA R224, R12.reuse, R100, R224 ;  /* 0x000000640ce07223 */ /* 0x040fe200000000e0 */
[-C--:B------:R-:W-:Y:S01]  /*5b10*/  FFMA R25, R107, R11.reuse, R62 ;  /* 0x0000000b6b197223 */ /* 0x080fe2000000003e */
        /* <DEDUP_REMOVED lines=15> */
[-C--:B------:R-:W-:Y:S01]  /*5c10*/  FFMA R72, R107, R15.reuse, R72 ;  /* 0x0000000f6b487223 */ /* 0x080fe20000000048 */
[-C--:B------:R-:W-:Y:S01]  /*5c20*/  FFMA R62, R103, R15.reuse, R62 ;  /* 0x0000000f673e7223 */ /* 0x080fe2000000003e */
[-C--:B------:R-:W-:Y:S01]  /*5c30*/  FFMA R26, R71, R15.reuse, R26 ;  /* 0x0000000f471a7223 */ /* 0x080fe2000000001a */
[----:B------:R-:W-:Y:S01]  /*5c40*/  FFMA R73, R67, R15, R14 ;  /* 0x0000000f43497223 */ /* 0x000fe2000000000e */
[C---:B------:R-:W-:Y:S01]  /*5c50*/  FFMA R75, R17.reuse, R101, R12 ;  /* 0x00000065114b7223 */ /* 0x040fe2000000000c */
[C---:B------:R-:W-:Y:S01]  /*5c60*/  FFMA R77, R17.reuse, R69, R220 ;  /* 0x00000045114d7223 */ /* 0x040fe200000000dc */
[----:B------:R-:W2:Y:S01]  /*5c70*/  LDS.128 R12, [R0.X4+UR5+0x2210] ;  /* 0x00221005000c7984 */ /* 0x000ea20008004c00 */
[C---:B------:R-:W-:Y:S01]  /*5c80*/  FFMA R27, R17.reuse, R105, R222 ;  /* 0x00000069111b7223 */ /* 0x040fe200000000de */
[----:B------:R-:W-:Y:S01]  /*5c90*/  FFMA R17, R17, R65, R16 ;  /* 0x0000004111117223 */ /* 0x000fe20000000010 */
[C---:B------:R-:W-:Y:S01]  /*5ca0*/  FFMA R16, R18.reuse, R70, R77 ;  /* 0x0000004612107223 */ /* 0x040fe2000000004d */
[C---:B------:R-:W-:Y:S01]  /*5cb0*/  FFMA R74, R18.reuse, R102, R75 ;  /* 0x00000066124a7223 */ /* 0x040fe2000000004b */
[----:B------:R-:W-:-:S02]  /*5cc0*/  FFMA R78, R18, R106, R27 ;  /* 0x0000006a124e7223 */ /* 0x000fc4000000001b */
[-C--:B------:R-:W-:Y:S01]  /*5cd0*/  FFMA R75, R71, R19.reuse, R16 ;  /* 0x00000013474b7223 */ /* 0x080fe20000000010 */
[----:B---3--:R-:W-:Y:S01]  /*5ce0*/  FFMA R16, R4, R100, R171 ;  /* 0x0000006404107223 */ /* 0x008fe200000000ab */
[----:B------:R-:W-:Y:S01]  /*5cf0*/  FFMA R76, R18, R66, R17 ;  /* 0x00000042124c7223 */ /* 0x000fe20000000011 */
[-C--:B------:R-:W-:Y:S01]  /*5d00*/  FFMA R27, R107, R19.reuse, R78 ;  /* 0x000000136b1b7223 */ /* 0x080fe2000000004e */
[----:B------:R-:W-:Y:S01]  /*5d10*/  FFMA R74, R103, R19, R74 ;  /* 0x00000013674a7223 */ /* 0x000fe2000000004a */
[----:B------:R-:W-:Y:S01]  /*5d20*/  FFMA R79, R5, R101, R16 ;  /* 0x00000065054f7223 */ /* 0x000fe20000000010 */
[----:B------:R-:W-:Y:S02]  /*5d30*/  FFMA R76, R67, R19, R76 ;  /* 0x00000013434c7223 */ /* 0x000fe4000000004c */
[----:B------:R-:W3:Y:S01]  /*5d40*/  LDS.128 R16, [R0.X4+UR5+0x2310] ;  /* 0x0023100500107984 */ /* 0x000ee20008004c00 */
[C---:B------:R-:W-:Y:S01]  /*5d50*/  FFMA R172, R4.reuse, R104, R172 ;  /* 0x0000006804ac7223 */ /* 0x040fe200000000ac */
[C---:B------:R-:W-:Y:S01]  /*5d60*/  FFMA R170, R4.reuse, R68, R170 ;  /* 0x0000004404aa7223 */ /* 0x040fe200000000aa */
[----:B------:R-:W-:-:S02]  /*5d70*/  FFMA R4, R4, R64, R169 ;  /* 0x0000004004047223 */ /* 0x000fc400000000a9 */
[C---:B------:R-:W-:Y:S01]  /*5d80*/  FFMA R77, R5.reuse, R105, R172 ;  /* 0x00000069054d7223 */ /* 0x040fe200000000ac */
[C---:B------:R-:W-:Y:S01]  /*5d90*/  FFMA R85, R5.reuse, R69, R170 ;  /* 0x0000004505557223 */ /* 0x040fe200000000aa */
[----:B------:R-:W-:Y:S01]  /*5da0*/  FFMA R5, R5, R65, R4 ;  /* 0x0000004105057223 */ /* 0x000fe20000000004 */
[C---:B------:R-:W-:Y:S01]  /*5db0*/  FFMA R4, R6.reuse, R102, R79 ;  /* 0x0000006606047223 */ /* 0x040fe2000000004f */
[C---:B------:R-:W-:Y:S01]  /*5dc0*/  FFMA R202, R6.reuse, R106, R77 ;  /* 0x0000006a06ca7223 */ /* 0x040fe2000000004d */
[C---:B------:R-:W-:Y:S01]  /*5dd0*/  FFMA R200, R6.reuse, R70, R85 ;  /* 0x0000004606c87223 */ /* 0x040fe20000000055 */
[----:B------:R-:W-:Y:S01]  /*5de0*/  FFMA R6, R6, R66, R5 ;  /* 0x0000004206067223 */ /* 0x000fe20000000005 */
[-C--:B------:R-:W-:Y:S01]  /*5df0*/  FFMA R201, R103, R7.reuse, R4 ;  /* 0x0000000767c97223 */ /* 0x080fe20000000004 */
[C---:B-1----:R-:W-:Y:S01]  /*5e00*/  FFMA R4, R8.reuse, R100, R167 ;  /* 0x0000006408047223 */ /* 0x042fe200000000a7 */
[C---:B------:R-:W-:Y:S01]  /*5e10*/  FFMA R166, R8.reuse, R68, R166 ;  /* 0x0000004408a67223 */ /* 0x040fe200000000a6 */
[C---:B------:R-:W-:Y:S01]  /*5e20*/  FFMA R168, R8.reuse, R104, R168 ;  /* 0x0000006808a87223 */ /* 0x040fe200000000a8 */
[----:B------:R-:W-:Y:S01]  /*5e30*/  FFMA R8, R8, R64, R165 ;  /* 0x0000004008087223 */ /* 0x000fe200000000a5 */
[----:B------:R-:W-:Y:S01]  /*5e40*/  FFMA R202, R107, R7, R202 ;  /* 0x000000076bca7223 */ /* 0x000fe200000000ca */
[----:B------:R-:W-:Y:S01]  /*5e50*/  FFMA R89, R9, R69, R166 ;  /* 0x0000004509597223 */ /* 0x000fe200000000a6 */
[-C--:B------:R-:W-:Y:S01]  /*5e60*/  FFMA R200, R71, R7.reuse, R200 ;  /* 0x0000000747c87223 */ /* 0x080fe200000000c8 */
[----:B------:R-:W-:Y:S01]  /*5e70*/  FFMA R77, R67, R7, R6 ;  /* 0x00000007434d7223 */ /* 0x000fe20000000006 */
[C---:B------:R-:W-:Y:S01]  /*5e80*/  FFMA R85, R9.reuse, R101, R4 ;  /* 0x0000006509557223 */ /* 0x040fe20000000004 */
[C---:B------:R-:W-:Y:S01]  /*5e90*/  FFMA R79, R9.reuse, R105, R168 ;  /* 0x00000069094f7223 */ /* 0x040fe200000000a8 */
[----:B------:R-:W1:Y:S01]  /*5ea0*/  LDS.128 R4, [R0.X4+UR5+0x3010] ;  /* 0x0030100500047984 */ /* 0x000e620008004c00 */
[----:B------:R-:W-:Y:S01]  /*5eb0*/  FFMA R9, R9, R65, R8 ;  /* 0x0000004109097223 */ /* 0x000fe20000000008 */
[C---:B------:R-:W-:Y:S01]  /*5ec0*/  FFMA R8, R10.reuse, R70, R89 ;  /* 0x000000460a087223 */ /* 0x040fe20000000059 */
[C---:B------:R-:W-:Y:S01]  /*5ed0*/  FFMA R84, R10.reuse, R106, R79 ;  /* 0x0000006a0a547223 */ /* 0x040fe2000000004f */
[----:B------:R-:W-:-:S02]  /*5ee0*/  FFMA R198, R10, R102, R85 ;  /* 0x000000660ac67223 */ /* 0x000fc40000000055 */
[-C--:B------:R-:W-:Y:S01]  /*5ef0*/  FFMA R197, R71, R11.reuse, R8 ;  /* 0x0000000b47c57223 */ /* 0x080fe20000000008 */
[----:B--2---:R-:W-:Y:S01]  /*5f00*/  FFMA R8, R12, R100, R163 ;  /* 0x000000640c087223 */ /* 0x004fe200000000a3 */
[----:B------:R-:W-:Y:S01]  /*5f10*/  FFMA R78, R10, R66, R9 ;  /* 0x000000420a4e7223 */ /* 0x000fe20000000009 */
        /* <DEDUP_REMOVED lines=13> */
[C---:B------:R-:W-:Y:S01]  /*5ff0*/  FFMA R194, R14.reuse, R70, R89 ;  /* 0x000000460ec27223 */ /* 0x040fe20000000059 */
[----:B------:R-:W-:Y:S01]  /*6000*/  FFMA R14, R14, R66, R13 ;  /* 0x000000420e0e7223 */ /* 0x000fe2000000000d */
[-C--:B------:R-:W-:Y:S01]  /*6010*/  FFMA R195, R103, R15.reuse, R12 ;  /* 0x0000000f67c37223 */ /* 0x080fe2000000000c */
[C---:B---3--:R-:W-:Y:S01]  /*6020*/  FFMA R12, R16.reuse, R100, R159 ;  /* 0x00000064100c7223 */ /* 0x048fe2000000009f */
[-C--:B------:R-:W-:Y:S01]  /*6030*/  FFMA R196, R107, R15.reuse, R196 ;  /* 0x0000000f6bc47223 */ /* 0x080fe200000000c4 */
[-C--:B------:R-:W-:Y:S01]  /*6040*/  FFMA R194, R71, R15.reuse, R194 ;  /* 0x0000000f47c27223 */ /* 0x080fe200000000c2 */
[----:B------:R-:W-:Y:S01]  /*6050*/  FFMA R79, R67, R15, R14 ;  /* 0x0000000f434f7223 */ /* 0x000fe2000000000e */
[C---:B------:R-:W-:Y:S01]  /*6060*/  FFMA R160, R16.reuse, R104, R160 ;  /* 0x0000006810a07223 */ /* 0x040fe200000000a0 */
[C---:B------:R-:W-:Y:S01]  /*6070*/  FFMA R158, R16.reuse, R68, R158 ;  /* 0x00000044109e7223 */ /* 0x040fe2000000009e */
[C---:B------:R-:W-:Y:S01]  /*6080*/  FFMA R85, R17.reuse, R101, R12 ;  /* 0x0000006511557223 */ /* 0x040fe2000000000c */
[----:B------:R-:W-:Y:S01]  /*6090*/  FFMA R16, R16, R64, R33 ;  /* 0x0000004010107223 */ /* 0x000fe20000000021 */
        /* <DEDUP_REMOVED lines=8> */
[----:B-1----:R-:W-:-:S02]  /*6120*/  FFMA R156, R4, R100, R156 ;  /* 0x00000064049c7223 */ /* 0x002fc4000000009c */
[-C--:B------:R-:W-:Y:S01]  /*6130*/  FFMA R191, R71, R19.reuse, R16 ;  /* 0x0000001347bf7223 */ /* 0x080fe20000000010 */
[----:B------:R-:W-:Y:S01]  /*6140*/  FFMA R33, R67, R19, R18 ;  /* 0x0000001343217223 */ /* 0x000fe20000000012 */
[C---:B------:R-:W-:Y:S01]  /*6150*/  FFMA R18, R4.reuse, R104, R157 ;  /* 0x0000006804127223 */ /* 0x040fe2000000009d */
[C---:B------:R-:W-:Y:S01]  /*6160*/  FFMA R16, R4.reuse, R68, R155 ;  /* 0x0000004404107223 */ /* 0x040fe2000000009b */
[----:B------:R-:W-:Y:S01]  /*6170*/  FFMA R89, R5, R101, R156 ;  /* 0x0000006505597223 */ /* 0x000fe2000000009c */
[-C--:B------:R-:W-:Y:S01]  /*6180*/  FFMA R193, R107, R19.reuse, R84 ;  /* 0x000000136bc17223 */ /* 0x080fe20000000054 */
[----:B------:R-:W-:Y:S01]  /*6190*/  FFMA R192, R103, R19, R192 ;  /* 0x0000001367c07223 */ /* 0x000fe200000000c0 */
[C---:B------:R-:W-:Y:S01]  /*61a0*/  FFMA R85, R5.reuse, R105, R18 ;  /* 0x0000006905557223 */ /* 0x040fe20000000012 */
[----:B------:R-:W-:Y:S01]  /*61b0*/  FFMA R91, R5, R69, R16 ;  /* 0x00000045055b7223 */ /* 0x000fe20000000010 */
[----:B------:R-:W-:Y:S01]  /*61c0*/  FFMA R34, R4, R64, R34 ;  /* 0x0000004004227223 */ /* 0x000fe20000000022 */
[----:B------:R-:W1:Y:S01]  /*61d0*/  LDS.128 R16, [R0.X4+UR5+0x3310] ;  /* 0x0033100500107984 */ /* 0x000e620008004c00 */
[----:B------:R-:W-:-:S02]  /*61e0*/  FFMA R4, R6, R102, R89 ;  /* 0x0000006606047223 */ /* 0x000fc40000000059 */
[----:B------:R-:W-:Y:S01]  /*61f0*/  FFMA R5, R5, R65, R34 ;  /* 0x0000004105057223 */ /* 0x000fe20000000022 */
[C---:B--2---:R-:W-:Y:S01]  /*6200*/  FFMA R154, R8.reuse, R104, R154 ;  /* 0x00000068089a7223 */ /* 0x044fe2000000009a */
[----:B------:R-:W-:Y:S01]  /*6210*/  FFMA R189, R103, R7, R4 ;  /* 0x0000000767bd7223 */ /* 0x000fe20000000004 */
[C---:B------:R-:W-:Y:S01]  /*6220*/  FFMA R4, R8.reuse, R100, R153 ;  /* 0x0000006408047223 */ /* 0x040fe20000000099 */
[C---:B------:R-:W-:Y:S01]  /*6230*/  FFMA R152, R8.reuse, R68, R152 ;  /* 0x0000004408987223 */ /* 0x040fe20000000098 */
[----:B------:R-:W-:Y:S01]  /*6240*/  FFMA R8, R8, R64, R35 ;  /* 0x0000004008087223 */ /* 0x000fe20000000023 */
        /* <DEDUP_REMOVED lines=8> */
[-C--:B------:R-:W-:Y:S01]  /*62d0*/  FFMA R188, R71, R7.reuse, R188 ;  /* 0x0000000747bc7223 */ /* 0x080fe200000000bc */
[----:B------:R-:W-:Y:S01]  /*62e0*/  FFMA R34, R67, R7, R34 ;  /* 0x0000000743227223 */ /* 0x000fe20000000022 */
[C---:B------:R-:W-:Y:S01]  /*62f0*/  FFMA R84, R10.reuse, R106, R35 ;  /* 0x0000006a0a547223 */ /* 0x040fe20000000023 */
[----:B------:R-:W2:Y:S01]  /*6300*/  LDS.128 R4, [R0.X4+UR5+0x4010] ;  /* 0x0040100500047984 */ /* 0x000ea20008004c00 */
[C---:B------:R-:W-:Y:S01]  /*6310*/  FFMA R186, R10.reuse, R102, R85 ;  /* 0x000000660aba7223 */ /* 0x040fe20000000055 */
[C---:B------:R-:W-:Y:S01]  /*6320*/  FFMA R8, R10.reuse, R70, R89 ;  /* 0x000000460a087223 */ /* 0x040fe20000000059 */
[----:B------:R-:W-:-:S03]  /*6330*/  FFMA R10, R10, R66, R9 ;  /* 0x000000420a0a7223 */ /* 0x000fc60000000009 */
[-C--:B------:R-:W-:Y:S01]  /*6340*/  FFMA R185, R71, R11.reuse, R8 ;  /* 0x0000000b47b97223 */ /* 0x080fe20000000008 */
[-C--:B------:R-:W-:Y:S01]  /*6350*/  FFMA R35, R67, R11.reuse, R10 ;  /* 0x0000000b43237223 */ /* 0x080fe2000000000a */
[C---:B---3--:R-:W-:Y:S01]  /*6360*/  FFMA R10, R12.reuse, R104, R151 ;  /* 0x000000680c0a7223 */ /* 0x048fe20000000097 */
[C---:B------:R-:W-:Y:S01]  /*6370*/  FFMA R8, R12.reuse, R68, R149 ;  /* 0x000000440c087223 */ /* 0x040fe20000000095 */
[-C--:B------:R-:W-:Y:S01]  /*6380*/  FFMA R187, R107, R11.reuse, R84 ;  /* 0x0000000b6bbb7223 */ /* 0x080fe20000000054 */
[----:B------:R-:W-:Y:S01]  /*6390*/  FFMA R186, R103, R11, R186 ;  /* 0x0000000b67ba7223 */ /* 0x000fe200000000ba */
[C---:B------:R-:W-:Y:S01]  /*63a0*/  FFMA R85, R13.reuse, R105, R10 ;  /* 0x000000690d557223 */ /* 0x040fe2000000000a */
[----:B------:R-:W-:Y:S01]  /*63b0*/  FFMA R91, R13, R69, R8 ;  /* 0x000000450d5b7223 */ /* 0x000fe20000000008 */
[C---:B------:R-:W-:Y:S01]  /*63c0*/  FFMA R150, R12.reuse, R100, R150 ;  /* 0x000000640c967223 */ /* 0x040fe20000000096 */
[----:B------:R-:W3:Y:S01]  /*63d0*/  LDS.128 R8, [R0.X4+UR5+0x4110] ;  /* 0x0041100500087984 */ /* 0x000ee20008004c00 */
[----:B------:R-:W-:-:S02]  /*63e0*/  FFMA R96, R12, R64, R96 ;  /* 0x000000400c607223 */ /* 0x000fc40000000060 */
[C---:B------:R-:W-:Y:S02]  /*63f0*/  FFMA R89, R13.reuse, R101, R150 ;  /* 0x000000650d597223 */ /* 0x040fe40000000096 */
[----:B------:R-:W-:Y:S02]  /*6400*/  FFMA R13, R13, R65, R96 ;  /* 0x000000410d0d7223 */ /* 0x000fe40000000060 */
[----:B------:R-:W-:Y:S01]  /*6410*/  FFMA R12, R14, R102, R89 ;  /* 0x000000660e0c7223 */ /* 0x000fe20000000059 */
[C---:B-1----:R-:W-:Y:S01]  /*6420*/  FFMA R148, R16.reuse, R104, R148 ;  /* 0x0000006810947223 */ /* 0x042fe20000000094 */
[C---:B------:R-:W-:Y:S02]  /*6430*/  FFMA R146, R16.reuse, R68, R146 ;  /* 0x0000004410927223 */ /* 0x040fe40000000092 */
[----:B------:R-:W-:Y:S01]  /*6440*/  FFMA R183, R103, R15, R12 ;  /* 0x0000000f67b77223 */ /* 0x000fe2000000000c */
[----:B------:R-:W-:Y:S01]  /*6450*/  FFMA R12, R16, R100, R147 ;  /* 0x00000064100c7223 */ /* 0x000fe20000000093 */
[C---:B------:R-:W-:Y:S01]  /*6460*/  FFMA R184, R14.reuse, R106, R85 ;  /* 0x0000006a0eb87223 */ /* 0x040fe20000000055 */
[C---:B------:R-:W-:Y:S01]  /*6470*/  FFMA R182, R14.reuse, R70, R91 ;  /* 0x000000460eb67223 */ /* 0x040fe2000000005b */
[----:B------:R-:W-:Y:S01]  /*6480*/  FFMA R84, R14, R66, R13 ;  /* 0x000000420e547223 */ /* 0x000fe2000000000d */
[----:B------:R-:W-:Y:S01]  /*6490*/  FFMA R16, R16, R64, R97 ;  /* 0x0000004010107223 */ /* 0x000fe20000000061 */
[C---:B------:R-:W-:Y:S01]  /*64a0*/  FFMA R85, R17.reuse, R105, R148 ;  /* 0x0000006911557223 */ /* 0x040fe20000000094 */
[C---:B------:R-:W-:Y:S01]  /*64b0*/  FFMA R89, R17.reuse, R101, R12 ;  /* 0x0000006511597223 */ /* 0x040fe2000000000c */
[----:B------:R-:W-:Y:S01]  /*64c0*/  FFMA R91, R17, R69, R146 ;  /* 0x00000045115b7223 */ /* 0x000fe20000000092 */
[-C--:B------:R-:W-:Y:S01]  /*64d0*/  FFMA R184, R107, R15.reuse, R184 ;  /* 0x0000000f6bb87223 */ /* 0x080fe200000000b8 */
[-C--:B------:R-:W-:Y:S01]  /*64e0*/  FFMA R182, R71, R15.reuse, R182 ;  /* 0x0000000f47b67223 */ /* 0x080fe200000000b6 */
[----:B------:R-:W-:Y:S01]  /*64f0*/  FFMA R84, R67, R15, R84 ;  /* 0x0000000f43547223 */ /* 0x000fe20000000054 */
[----:B------:R-:W-:Y:S01]  /*6500*/  FFMA R17, R17, R65, R16 ;  /* 0x0000004111117223 */ /* 0x000fe20000000010 */
[----:B------:R-:W1:Y:S01]  /*6510*/  LDS.128 R12, [R0.X4+UR5+0x4210] ;  /* 0x00421005000c7984 */ /* 0x000e620008004c00 */
[C---:B------:R-:W-:Y:S01]  /*6520*/  FFMA R86, R18.reuse, R106, R85 ;  /* 0x0000006a12567223 */ /* 0x040fe20000000055 */
[C---:B------:R-:W-:Y:S01]  /*6530*/  FFMA R180, R18.reuse, R102, R89 ;  /* 0x0000006612b47223 */ /* 0x040fe20000000059 */
[C---:B------:R-:W-:Y:S01]  /*6540*/  FFMA R16, R18.reuse, R70, R91 ;  /* 0x0000004612107223 */ /* 0x040fe2000000005b */
[----:B------:R-:W-:Y:S01]  /*6550*/  FFMA R18, R18, R66, R17 ;  /* 0x0000004212127223 */ /* 0x000fe20000000011 */
[----:B--2---:R-:W-:-:S02]  /*6560*/  FFMA R144, R4, R100, R144 ;  /* 0x0000006404907223 */ /* 0x004fc40000000090 */
        /* <DEDUP_REMOVED lines=10> */
[----:B------:R-:W2:Y:S01]  /*6610*/  LDS.128 R16, [R0.X4+UR5+0x4310] ;  /* 0x0043100500107984 */ /* 0x000ea20008004c00 */
[----:B------:R-:W-:-:S02]  /*6620*/  FFMA R4, R6, R102, R91 ;  /* 0x0000006606047223 */ /* 0x000fc4000000005b */
[----:B------:R-:W-:Y:S02]  /*6630*/  FFMA R5, R5, R65, R98 ;  /* 0x0000004105057223 */ /* 0x000fe40000000062 */
[----:B------:R-:W-:Y:S01]  /*6640*/  FFMA R177, R103, R7, R4 ;  /* 0x0000000767b17223 */ /* 0x000fe20000000004 */
[----:B---3--:R-:W-:Y:S01]  /*6650*/  FFMA R4, R8, R100, R141 ;  /* 0x0000006408047223 */ /* 0x008fe2000000008d */
[C---:B------:R-:W-:Y:S01]  /*6660*/  FFMA R178, R6.reuse, R106, R89 ;  /* 0x0000006a06b27223 */ /* 0x040fe20000000059 */
[C---:B------:R-:W-:Y:S01]  /*6670*/  FFMA R176, R6.reuse, R70, R93 ;  /* 0x0000004606b07223 */ /* 0x040fe2000000005d */
[----:B------:R-:W-:Y:S01]  /*6680*/  FFMA R86, R6, R66, R5 ;  /* 0x0000004206567223 */ /* 0x000fe20000000005 */
[----:B------:R-:W-:Y:S01]  /*6690*/  FFMA R91, R9, R101, R4 ;  /* 0x00000065095b7223 */ /* 0x000fe20000000004 */
[-C--:B------:R-:W-:Y:S01]  /*66a0*/  FFMA R178, R107, R7.reuse, R178 ;  /* 0x000000076bb27223 */ /* 0x080fe200000000b2 */
[-C--:B------:R-:W-:Y:S01]  /*66b0*/  FFMA R176, R71, R7.reuse, R176 ;  /* 0x0000000747b07223 */ /* 0x080fe200000000b0 */
[----:B------:R-:W-:Y:S01]  /*66c0*/  FFMA R86, R67, R7, R86 ;  /* 0x0000000743567223 */ /* 0x000fe20000000056 */
[C---:B------:R-:W-:Y:S01]  /*66d0*/  FFMA R128, R8.reuse, R68, R128 ;  /* 0x0000004408807223 */ /* 0x040fe20000000080 */
[----:B------:R-:W3:Y:S01]  /*66e0*/  LDS.128 R4, [R0.X4+UR5+0x5010] ;  /* 0x0050100500047984 */ /* 0x000ee20008004c00 */
[C---:B------:R-:W-:Y:S01]  /*66f0*/  FFMA R142, R8.reuse, R104, R142 ;  /* 0x00000068088e7223 */ /* 0x040fe2000000008e */
[----:B------:R-:W-:Y:S01]  /*6700*/  FFMA R8, R8, R64, R99 ;  /* 0x0000004008087223 */ /* 0x000fe20000000063 */
[C---:B------:R-:W-:Y:S01]  /*6710*/  FFMA R93, R9.reuse, R69, R128 ;  /* 0x00000045095d7223 */ /* 0x040fe20000000080 */
[C---:B------:R-:W-:Y:S01]  /*6720*/  FFMA R174, R10.reuse, R102, R91 ;  /* 0x000000660aae7223 */ /* 0x040fe2000000005b */
[C---:B------:R-:W-:Y:S01]  /*6730*/  FFMA R89, R9.reuse, R105, R142 ;  /* 0x0000006909597223 */ /* 0x040fe2000000008e */
[----:B------:R-:W-:Y:S01]  /*6740*/  FFMA R9, R9, R65, R8 ;  /* 0x0000004109097223 */ /* 0x000fe20000000008 */
[----:B------:R-:W-:Y:S01]  /*6750*/  FFMA R8, R10, R70, R93 ;  /* 0x000000460a087223 */ /* 0x000fe2000000005d */
[----:B-1----:R-:W-:Y:S01]  /*6760*/  FFMA R138, R12, R68, R138 ;  /* 0x000000440c8a7223 */ /* 0x002fe2000000008a */
[----:B------:R-:W-:Y:S01]  /*6770*/  FFMA R88, R10, R106, R89 ;  /* 0x0000006a0a587223 */ /* 0x000fe20000000059 */
[C---:B------:R-:W-:Y:S01]  /*6780*/  FFMA R140, R12.reuse, R104, R140 ;  /* 0x000000680c8c7223 */ /* 0x040fe2000000008c */
[-C--:B------:R-:W-:Y:S01]  /*6790*/  FFMA R173, R71, R11.reuse, R8 ;  /* 0x0000000b47ad7223 */ /* 0x080fe20000000008 */
[----:B------:R-:W-:Y:S01]  /*67a0*/  FFMA R8, R12, R100, R139 ;  /* 0x000000640c087223 */ /* 0x000fe2000000008b */
[----:B------:R-:W-:Y:S01]  /*67b0*/  FFMA R128, R10, R66, R9 ;  /* 0x000000420a807223 */ /* 0x000fe20000000009 */
[----:B------:R-:W-:Y:S01]  /*67c0*/  FFMA R12, R12, R64, R137 ;  /* 0x000000400c0c7223 */ /* 0x000fe20000000089 */
[-C--:B------:R-:W-:Y:S01]  /*67d0*/  FFMA R175, R107, R11.reuse, R88 ;  /* 0x0000000b6baf7223 */ /* 0x080fe20000000058 */
[-C--:B------:R-:W-:Y:S01]  /*67e0*/  FFMA R174, R103, R11.reuse, R174 ;  /* 0x0000000b67ae7223 */ /* 0x080fe200000000ae */
[----:B------:R-:W-:Y:S01]  /*67f0*/  FFMA R128, R67, R11, R128 ;  /* 0x0000000b43807223 */ /* 0x000fe20000000080 */
[C---:B------:R-:W-:Y:S01]  /*6800*/  FFMA R91, R13.reuse, R101, R8 ;  /* 0x000000650d5b7223 */ /* 0x040fe20000000008 */
[C---:B------:R-:W-:Y:S01]  /*6810*/  FFMA R93, R13.reuse, R69, R138 ;  /* 0x000000450d5d7223 */ /* 0x040fe2000000008a */
[----:B------:R-:W1:Y:S01]  /*6820*/  LDS.128 R8, [R0.X4+UR5+0x5110] ;  /* 0x0051100500087984 */ /* 0x000e620008004c00 */
[C---:B------:R-:W-:Y:S01]  /*6830*/  FFMA R89, R13.reuse, R105, R140 ;  /* 0x000000690d597223 */ /* 0x040fe2000000008c */
[----:B------:R-:W-:Y:S01]  /*6840*/  FFMA R13, R13, R65, R12 ;  /* 0x000000410d0d7223 */ /* 0x000fe2000000000c */
[C---:B------:R-:W-:Y:S01]  /*6850*/  FFMA R12, R14.reuse, R70, R93 ;  /* 0x000000460e0c7223 */ /* 0x040fe2000000005d */
[C---:B------:R-:W-:Y:S01]  /*6860*/  FFMA R168, R14.reuse, R102, R91 ;  /* 0x000000660ea87223 */ /* 0x040fe2000000005b */
[----:B------:R-:W-:Y:S01]  /*6870*/  FFMA R172, R14, R106, R89 ;  /* 0x0000006a0eac7223 */ /* 0x000fe20000000059 */
[C---:B--2---:R-:W-:Y:S01]  /*6880*/  FFMA R136, R16.reuse, R104, R136 ;  /* 0x0000006810887223 */ /* 0x044fe20000000088 */
[----:B------:R-:W-:Y:S01]  /*6890*/  FFMA R167, R71, R15, R12 ;  /* 0x0000000f47a77223 */ /* 0x000fe2000000000c */
[----:B------:R-:W-:Y:S01]  /*68a0*/  FFMA R12, R16, R100, R135 ;  /* 0x00000064100c7223 */ /* 0x000fe20000000087 */
[----:B------:R-:W-:Y:S01]  /*68b0*/  FFMA R138, R14, R66, R13 ;  /* 0x000000420e8a7223 */ /* 0x000fe2000000000d */
[C---:B------:R-:W-:Y:S01]  /*68c0*/  FFMA R134, R16.reuse, R68, R134 ;  /* 0x0000004410867223 */ /* 0x040fe20000000086 */
[----:B------:R-:W-:Y:S01]  /*68d0*/  FFMA R16, R16, R64, R133 ;  /* 0x0000004010107223 */ /* 0x000fe20000000085 */
[----:B------:R-:W-:Y:S01]  /*68e0*/  FFMA R91, R17, R101, R12 ;  /* 0x00000065115b7223 */ /* 0x000fe2000000000c */
[-C--:B------:R-:W-:Y:S01]  /*68f0*/  FFMA R172, R107, R15.reuse, R172 ;  /* 0x0000000f6bac7223 */ /* 0x080fe200000000ac */
[-C--:B------:R-:W-:Y:S01]  /*6900*/  FFMA R168, R103, R15.reuse, R168 ;  /* 0x0000000f67a87223 */ /* 0x080fe200000000a8 */
[----:B------:R-:W-:Y:S01]  /*6910*/  FFMA R138, R67, R15, R138 ;  /* 0x0000000f438a7223 */ /* 0x000fe2000000008a */
[C---:B------:R-:W-:Y:S01]  /*6920*/  FFMA R89, R17.reuse, R105, R136 ;  /* 0x0000006911597223 */ /* 0x040fe20000000088 */
[C---:B------:R-:W-:Y:S01]  /*6930*/  FFMA R93, R17.reuse, R69, R134 ;  /* 0x00000045115d7223 */ /* 0x040fe20000000086 */
[----:B------:R-:W2:Y:S01]  /*6940*/  LDS.128 R12, [R0.X4+UR5+0x5210] ;  /* 0x00521005000c7984 */ /* 0x000ea20008004c00 */
[----:B------:R-:W-:Y:S01]  /*6950*/  FFMA R17, R17, R65, R16 ;  /* 0x0000004111117223 */ /* 0x000fe20000000010 */
[C---:B------:R-:W-:Y:S01]  /*6960*/  FFMA R16, R18.reuse, R102, R91 ;  /* 0x0000006612107223 */ /* 0x040fe2000000005b */
[C---:B------:R-:W-:Y:S01]  /*6970*/  FFMA R166, R18.reuse, R106, R89 ;  /* 0x0000006a12a67223 */ /* 0x040fe20000000059 */
[----:B------:R-:W-:Y:S01]  /*6980*/  FFMA R164, R18, R70, R93 ;  /* 0x0000004612a47223 */ /* 0x000fe2000000005d */
[C---:B---3--:R-:W-:Y:S01]  /*6990*/  FFMA R132, R4.reuse, R104, R132 ;  /* 0x0000006804847223 */ /* 0x048fe20000000084 */
[-C--:B------:R-:W-:Y:S01]  /*69a0*/  FFMA R165, R103, R19.reuse, R16 ;  /* 0x0000001367a57223 */ /* 0x080fe20000000010 */
[----:B------:R-:W-:Y:S01]  /*69b0*/  FFMA R16, R4, R100, R131 ;  /* 0x0000006404107223 */ /* 0x000fe20000000083 */
[----:B------:R-:W-:Y:S01]  /*69c0*/  FFMA R134, R18, R66, R17 ;  /* 0x0000004212867223 */ /* 0x000fe20000000011 */
[-C--:B------:R-:W-:Y:S01]  /*69d0*/  FFMA R166, R107, R19.reuse, R166 ;  /* 0x000000136ba67223 */ /* 0x080fe200000000a6 */
[-C--:B------:R-:W-:Y:S01]  /*69e0*/  FFMA R164, R71, R19.reuse, R164 ;  /* 0x0000001347a47223 */ /* 0x080fe200000000a4 */
[C---:B------:R-:W-:Y:S01]  /*69f0*/  FFMA R130, R4.reuse, R68, R130 ;  /* 0x0000004404827223 */ /* 0x040fe20000000082 */
[----:B------:R-:W-:Y:S01]  /*6a00*/  FFMA R134, R67, R19, R134 ;  /* 0x0000001343867223 */ /* 0x000fe20000000086 */
        /* <DEDUP_REMOVED lines=10> */
[C---:B-1----:R-:W-:Y:S01]  /*6ab0*/  FFMA R38, R8.reuse, R68, R38 ;  /* 0x0000004408267223 */ /* 0x042fe20000000026 */
[----:B------:R-:W-:Y:S01]  /*6ac0*/  LDS.128 R96, [R0.X4+UR5+0x2320] ;  /* 0x0023200500607984 */ /* 0x000fe20008004c00 */
[-C--:B------:R-:W-:Y:S01]  /*6ad0*/  FFMA R135, R71, R7.reuse, R4 ;  /* 0x0000000747877223 */ /* 0x080fe20000000004 */
[----:B------:R-:W-:Y:S01]  /*6ae0*/  FFMA R133, R67, R7, R6 ;  /* 0x0000000743857223 */ /* 0x000fe20000000006 */
[C---:B------:R-:W-:Y:S01]  /*6af0*/  FFMA R6, R8.reuse, R104, R39 ;  /* 0x0000006808067223 */ /* 0x040fe20000000027 */
[C---:B------:R-:W-:Y:S01]  /*6b00*/  FFMA R4, R8.reuse, R100, R37 ;  /* 0x0000006408047223 */ /* 0x040fe20000000025 */
[----:B------:R-:W-:Y:S01]  /*6b10*/  FFMA R36, R8, R64, R36 ;  /* 0x0000004008247223 */ /* 0x000fe20000000024 */
[C---:B------:R-:W-:Y:S01]  /*6b20*/  FFMA R89, R9.reuse, R69, R38 ;  /* 0x0000004509597223 */ /* 0x040fe20000000026 */
[C---:B------:R-:W-:Y:S01]  /*6b30*/  FFMA R37, R9.reuse, R105, R6 ;  /* 0x0000006909257223 */ /* 0x040fe20000000006 */
[----:B------:R-:W-:Y:S01]  /*6b40*/  FFMA R39, R9, R101, R4 ;  /* 0x0000006509277223 */ /* 0x000fe20000000004 */
        /* <DEDUP_REMOVED lines=8> */
[C---:B--2---:R-:W-:Y:S01]  /*6bd0*/  FFMA R40, R12.reuse, R68, R40 ;  /* 0x000000440c287223 */ /* 0x044fe20000000028 */
[-C--:B------:R-:W-:Y:S01]  /*6be0*/  FFMA R156, R107, R11.reuse, R156 ;  /* 0x0000000b6b9c7223 */ /* 0x080fe2000000009c */
[-C--:B------:R-:W-:Y:S01]  /*6bf0*/  FFMA R139, R71, R11.reuse, R8 ;  /* 0x0000000b478b7223 */ /* 0x080fe20000000008 */
[-C--:B------:R-:W-:Y:S01]  /*6c00*/  FFMA R137, R67, R11.reuse, R10 ;  /* 0x0000000b43897223 */ /* 0x080fe2000000000a */
[C---:B------:R-:W-:Y:S01]  /*6c10*/  FFMA R10, R12.reuse, R104, R43 ;  /* 0x000000680c0a7223 */ /* 0x040fe2000000002b */
[C---:B------:R-:W-:Y:S01]  /*6c20*/  FFMA R8, R12.reuse, R100, R41 ;  /* 0x000000640c087223 */ /* 0x040fe20000000029 */
[----:B------:R-:W-:Y:S01]  /*6c30*/  FFMA R140, R103, R11, R140 ;  /* 0x0000000b678c7223 */ /* 0x000fe2000000008c */
[----:B------:R-:W-:Y:S01]  /*6c40*/  FFMA R42, R12, R64, R42 ;  /* 0x000000400c2a7223 */ /* 0x000fe2000000002a */
[C---:B------:R-:W-:Y:S01]  /*6c50*/  FFMA R37, R13.reuse, R105, R10 ;  /* 0x000000690d257223 */ /* 0x040fe2000000000a */
[C---:B------:R-:W-:Y:S01]  /*6c60*/  FFMA R39, R13.reuse, R101, R8 ;  /* 0x000000650d277223 */ /* 0x040fe20000000008 */
[----:B------:R-:W-:Y:S01]  /*6c70*/  LDS.128 R88, [R0.X4+UR5+0x220] ;  /* 0x0002200500587984 */ /* 0x000fe20008004c00 */
[----:B------:R-:W-:-:S03]  /*6c80*/  FFMA R41, R13, R69, R40 ;  /* 0x000000450d297223 */ /* 0x000fc60000000028 */
[----:B------:R-:W2:Y:S01]  /*6c90*/  LDS.128 R8, [R0.X4+UR5+0x6110] ;  /* 0x0061100500087984 */ /* 0x000ea20008004c00 */
[C---:B------:R-:W-:Y:S01]  /*6ca0*/  FFMA R12, R14.reuse, R102, R39 ;  /* 0x000000660e0c7223 */ /* 0x040fe20000000027 */
[----:B------:R-:W-:Y:S01]  /*6cb0*/  FFMA R13, R13, R65, R42 ;  /* 0x000000410d0d7223 */ /* 0x000fe2000000002a */
[C---:B------:R-:W-:Y:S01]  /*6cc0*/  FFMA R144, R14.reuse, R106, R37 ;  /* 0x0000006a0e907223 */ /* 0x040fe20000000025 */
[C---:B------:R-:W-:Y:S01]  /*6cd0*/  FFMA R142, R14.reuse, R70, R41 ;  /* 0x000000460e8e7223 */ /* 0x040fe20000000029 */
[-C--:B------:R-:W-:Y:S01]  /*6ce0*/  FFMA R143, R103, R15.reuse, R12 ;  /* 0x0000000f678f7223 */ /* 0x080fe2000000000c */
[----:B------:R-:W-:Y:S01]  /*6cf0*/  FFMA R14, R14, R66, R13 ;  /* 0x000000420e0e7223 */ /* 0x000fe2000000000d */
        /* <DEDUP_REMOVED lines=17> */
[----:B-1----:R-:W-:-:S02]  /*6e10*/  FFMA R16, R4, R68, R47 ;  /* 0x0000004404107223 */ /* 0x002fc4000000002f */
[-C--:B------:R-:W-:Y:S01]  /*6e20*/  FFMA R145, R67, R19.reuse, R18 ;  /* 0x0000001343917223 */ /* 0x080fe20000000012 */
[C---:B------:R-:W-:Y:S01]  /*6e30*/  FFMA R18, R4.reuse, R104, R81 ;  /* 0x0000006804127223 */ /* 0x040fe20000000051 */
[-C--:B------:R-:W-:Y:S01]  /*6e40*/  FFMA R148, R107, R19.reuse, R148 ;  /* 0x000000136b947223 */ /* 0x080fe20000000094 */
        /* <DEDUP_REMOVED lines=8> */
[----:B------:R-:W-:Y:S01]  /*6ed0*/  FFMA R5, R5, R65, R82 ;  /* 0x0000004105057223 */ /* 0x000fe20000000052 */
[C---:B------:R-:W-:Y:S01]  /*6ee0*/  FFMA R150, R6.reuse, R70, R41 ;  /* 0x0000004606967223 */ /* 0x040fe20000000029 */
[C---:B------:R-:W-:Y:S01]  /*6ef0*/  FFMA R152, R6.reuse, R102, R37 ;  /* 0x0000006606987223 */ /* 0x040fe20000000025 */
[-C--:B------:R-:W-:Y:S01]  /*6f00*/  FFMA R151, R107, R7.reuse, R4 ;  /* 0x000000076b977223 */ /* 0x080fe20000000004 */
[----:B------:R-:W-:Y:S01]  /*6f10*/  FFMA R6, R6, R66, R5 ;  /* 0x0000004206067223 */ /* 0x000fe20000000005 */
[C---:B--2---:R-:W-:Y:S01]  /*6f20*/  FFMA R4, R8.reuse, R104, R113 ;  /* 0x0000006808047223 */ /* 0x044fe20000000071 */
        /* <DEDUP_REMOVED lines=19> */
[----:B------:R-:W-:Y:S01]  /*7060*/  FFMA R154, R107, R11, R154 ;  /* 0x0000000b6b9a7223 */ /* 0x000fe2000000009a */
[----:B------:R-:W-:Y:S01]  /*7070*/  FFMA R39, R13, R105, R8 ;  /* 0x000000690d277223 */ /* 0x000fe20000000008 */
[----:B------:R-:W-:Y:S01]  /*7080*/  FFMA R112, R71, R11, R112 ;  /* 0x0000000b47707223 */ /* 0x000fe20000000070 */
[C---:B------:R-:W-:Y:S01]  /*7090*/  FFMA R108, R12.reuse, R100, R108 ;  /* 0x000000640c6c7223 */ /* 0x040fe2000000006c */
[----:B------:R-:W3:Y:S01]  /*70a0*/  LDS.128 R8, [R0.X4+UR5+0x7110] ;  /* 0x0071100500087984 */ /* 0x000ee20008004c00 */
[----:B------:R-:W-:Y:S01]  /*70b0*/  FFMA R12, R12, R68, R111 ;  /* 0x000000440c0c7223 */ /* 0x000fe2000000006f */
[C---:B------:R-:W-:Y:S01]  /*70c0*/  FFMA R41, R13.reuse, R65, R110 ;  /* 0x000000410d297223 */ /* 0x040fe2000000006e */
[C---:B------:R-:W-:Y:S01]  /*70d0*/  FFMA R37, R13.reuse, R101, R108 ;  /* 0x000000650d257223 */ /* 0x040fe2000000006c */
[----:B------:R-:W-:Y:S01]  /*70e0*/  LDS.128 R80, [R0.X4+UR5+0x20] ;  /* 0x0000200500507984 */ /* 0x000fe20008004c00 */
        /* <DEDUP_REMOVED lines=22> */
[-C--:B------:R-:W-:Y:S01]  /*7250*/  FFMA R163, R107, R19.reuse, R16 ;  /* 0x000000136ba37223 */ /* 0x080fe20000000010 */
[C---:B------:R-:W-:Y:S01]  /*7260*/  FFMA R16, R4.reuse, R64, R123 ;  /* 0x0000004004107223 */ /* 0x040fe2000000007b */
[-C--:B------:R-:W-:Y:S01]  /*7270*/  FFMA R161, R71, R19.reuse, R18 ;  /* 0x0000001347a17223 */ /* 0x080fe20000000012 */
[C---:B------:R-:W-:Y:S01]  /*7280*/  FFMA R18, R4.reuse, R104, R121 ;  /* 0x0000006804127223 */ /* 0x040fe20000000079 */
[-C--:B------:R-:W-:Y:S01]  /*7290*/  FFMA R162, R103, R19.reuse, R162 ;  /* 0x0000001367a27223 */ /* 0x080fe200000000a2 */
        /* <DEDUP_REMOVED lines=9> */
[----:B------:R-:W1:Y:S01]  /*7330*/  LDS.128 R12, [R0.X4+UR5+0x7210] ;  /* 0x00721005000c7984 */ /* 0x000e620008004c00 */
[----:B------:R-:W-:Y:S01]  /*7340*/  FFMA R6, R6, R70, R5 ;  /* 0x0000004606067223 */ /* 0x000fe20000000005 */
[----:B------:R-:W-:-:S02]  /*7350*/  FFMA R109, R67, R7, R4 ;  /* 0x00000007436d7223 */ /* 0x000fc40000000004 */
[----:B------:R-:W2:Y:S01]  /*7360*/  LDS.128 R16, [R0.X4+UR5+0x7310] ;  /* 0x0073100500107984 */ /* 0x000ea20008004c00 */
[C---:B---3--:R-:W-:Y:S01]  /*7370*/  FFMA R4, R8.reuse, R64, R127 ;  /* 0x0000004008047223 */ /* 0x048fe2000000007f */
[C---:B------:R-:W-:Y:S01]  /*7380*/  FFMA R124, R8.reuse, R100, R124 ;  /* 0x00000064087c7223 */ /* 0x040fe2000000007c */
[-C--:B------:R-:W-:Y:S01]  /*7390*/  FFMA R115, R107, R7.reuse, R36 ;  /* 0x000000076b737223 */ /* 0x080fe20000000024 */
[-C--:B------:R-:W-:Y:S01]  /*73a0*/  FFMA R114, R103, R7.reuse, R114 ;  /* 0x0000000767727223 */ /* 0x080fe20000000072 */
[----:B------:R-:W-:Y:S01]  /*73b0*/  FFMA R113, R71, R7, R6 ;  /* 0x0000000747717223 */ /* 0x000fe20000000006 */
[C---:B------:R-:W-:Y:S01]  /*73c0*/  FFMA R126, R8.reuse, R68, R126 ;  /* 0x00000044087e7223 */ /* 0x040fe2000000007e */
[C---:B------:R-:W-:Y:S01]  /*73d0*/  FFMA R7, R9.reuse, R65, R4 ;  /* 0x0000004109077223 */ /* 0x040fe20000000004 */
[C---:B------:R-:W-:Y:S01]  /*73e0*/  FFMA R5, R9.reuse, R101, R124 ;  /* 0x0000006509057223 */ /* 0x040fe2000000007c */
[----:B------:R-:W-:Y:S01]  /*73f0*/  FFMA R8, R8, R104, R125 ;  /* 0x0000006808087223 */ /* 0x000fe2000000007d */
[----:B------:R-:W3:Y:S01]  /*7400*/  LDS.128 R40, [R32+0x220] ;  /* 0x0002200020287984 */ /* 0x000ee20000000c00 */
[C---:B------:R-:W-:Y:S01]  /*7410*/  FFMA R169, R9.reuse, R69, R126 ;  /* 0x0000004509a97223 */ /* 0x040fe2000000007e */
[C---:B------:R-:W-:Y:S01]  /*7420*/  FFMA R108, R10.reuse, R66, R7 ;  /* 0x000000420a6c7223 */ /* 0x040fe20000000007 */
[----:B------:R-:W-:Y:S01]  /*7430*/  FFMA R171, R9, R105, R8 ;  /* 0x0000006909ab7223 */ /* 0x000fe20000000008 */
[----:B------:R-:W4:Y:S01]  /*7440*/  LDS.128 R44, [R32+0x120] ;  /* 0x00012000202c7984 */ /* 0x000f220000000c00 */
[----:B------:R-:W-:-:S03]  /*7450*/  FFMA R170, R10, R102, R5 ;  /* 0x000000660aaa7223 */ /* 0x000fc60000000005 */
[----:B------:R-:W4:Y:S01]  /*7460*/  LDS.128 R4, [R32+0x20] ;  /* 0x0000200020047984 */ /* 0x000f220000000c00 */
[C---:B------:R-:W-:Y:S01]  /*7470*/  FFMA R169, R10.reuse, R70, R169 ;  /* 0x000000460aa97223 */ /* 0x040fe200000000a9 */
[----:B------:R-:W-:Y:S01]  /*7480*/  FFMA R171, R10, R106, R171 ;  /* 0x0000006a0aab7223 */ /* 0x000fe200000000ab */
[-C--:B------:R-:W-:Y:S01]  /*7490*/  FFMA R170, R103, R11.reuse, R170 ;  /* 0x0000000b67aa7223 */ /* 0x080fe200000000aa */
[-C--:B------:R-:W-:Y:S01]  /*74a0*/  FFMA R108, R67, R11.reuse, R108 ;  /* 0x0000000b436c7223 */ /* 0x080fe2000000006c */
[-C--:B------:R-:W-:Y:S01]  /*74b0*/  FFMA R169, R71, R11.reuse, R169 ;  /* 0x0000000b47a97223 */ /* 0x080fe200000000a9 */
[----:B------:R-:W-:Y:S01]  /*74c0*/  FFMA R171, R107, R11, R171 ;  /* 0x0000000b6bab7223 */ /* 0x000fe200000000ab */
[----:B------:R-:W-:Y:S04]  /*74d0*/  LDS.128 R36, [R32+0x320] ;  /* 0x0003200020247984 */ /* 0x000fe80000000c00 */
[----:B------:R-:W4:Y:S01]  /*74e0*/  LDS.128 R8, [R0.X4+UR5+0x120] ;  /* 0x0001200500087984 */ /* 0x000f220008004c00 */
[C---:B-1----:R-:W-:Y:S01]  /*74f0*/  FFMA R206, R12.reuse, R104, R206 ;  /* 0x000000680cce7223 */ /* 0x042fe200000000ce */
[C---:B------:R-:W-:Y:S01]  /*7500*/  FFMA R205, R12.reuse, R100, R205 ;  /* 0x000000640ccd7223 */ /* 0x040fe200000000cd */
[-C--:B------:R-:W-:Y:S01]  /*7510*/  FFMA R204, R12, R68.reuse, R204 ;  /* 0x000000440ccc7223 */ /* 0x080fe200000000cc */
[----:B--2---:R-:W-:Y:S01]  /*7520*/  FFMA R48, R16, R68, R48 ;  /* 0x0000004410307223 */ /* 0x004fe20000000030 */
[----:B------:R-:W-:Y:S01]  /*7530*/  FFMA R203, R12, R64, R203 ;  /* 0x000000400ccb7223 */ /* 0x000fe200000000cb */
        /* <DEDUP_REMOVED lines=11> */
[----:B------:R-:W-:Y:S01]  /*75f0*/  FFMA R48, R18, R70, R48 ;  /* 0x0000004612307223 */ /* 0x000fe20000000030 */
[----:B---3--:R-:W-:Y:S01]  /*7600*/  FFMA R50, R80, R40, R50 ;  /* 0x0000002850327223 */ /* 0x008fe20000000032 */
[C---:B------:R-:W-:Y:S01]  /*7610*/  FFMA R209, R14.reuse, R106, R209 ;  /* 0x0000006a0ed17223 */ /* 0x040fe200000000d1 */
[C---:B------:R-:W-:Y:S01]  /*7620*/  FFMA R208, R14.reuse, R102, R208 ;  /* 0x000000660ed07223 */ /* 0x040fe200000000d0 */
[C---:B------:R-:W-:Y:S01]  /*7630*/  FFMA R207, R14.reuse, R70, R207 ;  /* 0x000000460ecf7223 */ /* 0x040fe200000000cf */
[----:B------:R-:W-:Y:S01]  /*7640*/  FFMA R206, R14, R66, R206 ;  /* 0x000000420ece7223 */ /* 0x000fe200000000ce */
[----:B----4-:R-:W-:Y:S01]  /*7650*/  FFMA R14, R80, R44, R3 ;  /* 0x0000002c500e7223 */ /* 0x010fe20000000003 */
[C---:B------:R-:W-:Y:S01]  /*7660*/  FFMA R106, R18.reuse, R106, R95 ;  /* 0x0000006a126a7223 */ /* 0x040fe2000000005f */
[C---:B------:R-:W-:Y:S01]  /*7670*/  FFMA R204, R18.reuse, R102, R87 ;  /* 0x0000006612cc7223 */ /* 0x040fe20000000057 */
[----:B------:R-:W-:Y:S01]  /*7680*/  FFMA R18, R18, R66, R51 ;  /* 0x0000004212127223 */ /* 0x000fe20000000033 */
[----:B------:R-:W-:Y:S01]  /*7690*/  FFMA R203, R71, R19, R48 ;  /* 0x0000001347cb7223 */ /* 0x000fe20000000030 */
[----:B------:R-:W-:Y:S01]  /*76a0*/  FFMA R12, R80, R4, R49 ;  /* 0x00000004500c7223 */ /* 0x000fe20000000031 */
[C---:B------:R-:W-:Y:S01]  /*76b0*/  FFMA R3, R81.reuse, R41, R50 ;  /* 0x0000002951037223 */ /* 0x040fe20000000032 */
[----:B------:R-:W-:Y:S01]  /*76c0*/  FFMA R13, R81, R45, R14 ;  /* 0x0000002d510d7223 */ /* 0x000fe2000000000e */
[----:B------:R-:W1:Y:S01]  /*76d0*/  LDS.128 R48, [R0.X4+UR5+0x320] ;  /* 0x0003200500307984 */ /* 0x000e620008004c00 */
[-C--:B------:R-:W-:Y:S01]  /*76e0*/  FFMA R209, R107, R15.reuse, R209 ;  /* 0x0000000f6bd17223 */ /* 0x080fe200000000d1 */
[-C--:B------:R-:W-:Y:S01]  /*76f0*/  FFMA R208, R103, R15.reuse, R208 ;  /* 0x0000000f67d07223 */ /* 0x080fe200000000d0 */
[----:B------:R-:W-:Y:S01]  /*7700*/  FFMA R14, R82, R46, R13 ;  /* 0x0000002e520e7223 */ /* 0x000fe2000000000d */
[-C--:B------:R-:W-:Y:S01]  /*7710*/  FFMA R207, R71, R15.reuse, R207 ;  /* 0x0000000f47cf7223 */ /* 0x080fe200000000cf */
[----:B------:R-:W-:Y:S01]  /*7720*/  FFMA R206, R67, R15, R206 ;  /* 0x0000000f43ce7223 */ /* 0x000fe200000000ce */
[----:B------:R-:W-:Y:S01]  /*7730*/  FFMA R15, R81, R5, R12 ;  /* 0x00000005510f7223 */ /* 0x000fe2000000000c */
[C---:B------:R-:W-:Y:S01]  /*7740*/  FFMA R52, R8.reuse, R36, R52 ;  /* 0x0000002408347223 */ /* 0x040fe20000000034 */
[C---:B------:R-:W-:Y:S01]  /*7750*/  FFMA R54, R8.reuse, R40, R54 ;  /* 0x0000002808367223 */ /* 0x040fe20000000036 */
[----:B------:R-:W-:Y:S01]  /*7760*/  FFMA R13, R47, R83, R14 ;  /* 0x000000532f0d7223 */ /* 0x000fe2000000000e */
[----:B------:R-:W-:Y:S01]  /*7770*/  FFMA R14, R8, R44, R53 ;  /* 0x0000002c080e7223 */ /* 0x000fe20000000035 */
[----:B------:R-:W-:Y:S01]  /*7780*/  FFMA R12, R82, R6, R15 ;  /* 0x00000006520c7223 */ /* 0x000fe2000000000f */
[----:B------:R-:W-:Y:S01]  /*7790*/  FFMA R8, R8, R4, R59 ;  /* 0x0000000408087223 */ /* 0x000fe2000000003b */
[----:B------:R-:W-:Y:S01]  /*77a0*/  FFMA R80, R80, R36, R55 ;  /* 0x0000002450507223 */ /* 0x000fe20000000037 */
[C---:B------:R-:W-:Y:S01]  /*77b0*/  FFMA R15, R9.reuse, R37, R52 ;  /* 0x00000025090f7223 */ /* 0x040fe20000000034 */
[C---:B------:R-:W-:Y:S01]  /*77c0*/  FFMA R17, R9.reuse, R41, R54 ;  /* 0x0000002909117223 */ /* 0x040fe20000000036 */
[----:B------:R-:W-:Y:S01]  /*77d0*/  FFMA R16, R82, R42, R3 ;  /* 0x0000002a52107223 */ /* 0x000fe20000000003 */
[----:B------:R-:W2:Y:S01]  /*77e0*/  LDS.128 R52, [R0.X4+UR5+0x1020] ;  /* 0x0010200500347984 */ /* 0x000ea20008004c00 */
[C---:B------:R-:W-:Y:S01]  /*77f0*/  FFMA R59, R9.reuse, R45, R14 ;  /* 0x0000002d093b7223 */ /* 0x040fe2000000000e */
[----:B------:R-:W-:Y:S01]  /*7800*/  FFMA R9, R9, R5, R8 ;  /* 0x0000000509097223 */ /* 0x000fe20000000008 */
[-C--:B------:R-:W-:Y:S01]  /*7810*/  FFMA R205, R107, R19.reuse, R106 ;  /* 0x000000136bcd7223 */ /* 0x080fe2000000006a */
        /* <DEDUP_REMOVED lines=9> */
[-C--:B------:R-:W-:Y:S01]  /*78b0*/  FFMA R10, R39, R11.reuse, R18 ;  /* 0x0000000b270a7223 */ /* 0x080fe20000000012 */
[-C--:B------:R-:W-:Y:S01]  /*78c0*/  FFMA R8, R43, R11.reuse, R8 ;  /* 0x0000000b2b087223 */ /* 0x080fe20000000008 */
[-C--:B------:R-:W-:Y:S01]  /*78d0*/  FFMA R9, R47, R11.reuse, R16 ;  /* 0x0000000b2f097223 */ /* 0x080fe20000000010 */
[----:B------:R-:W-:Y:S01]  /*78e0*/  FFMA R11, R7, R11, R14 ;  /* 0x0000000b070b7223 */ /* 0x000fe2000000000e */
[C---:B------:R-:W-:Y:S01]  /*78f0*/  FFMA R14, R88.reuse, R36, R57 ;  /* 0x00000024580e7223 */ /* 0x040fe20000000039 */
[----:B------:R-:W-:Y:S01]  /*7900*/  FFMA R88, R88, R4, R63 ;  /* 0x0000000458587223 */ /* 0x000fe2000000003f */
[C---:B------:R-:W-:Y:S01]  /*7910*/  FFMA R17, R89.reuse, R41, R58 ;  /* 0x0000002959117223 */ /* 0x040fe2000000003a */
[C---:B------:R-:W-:Y:S01]  /*7920*/  FFMA R63, R89.reuse, R45, R56 ;  /* 0x0000002d593f7223 */ /* 0x040fe20000000038 */
[----:B------:R-:W3:Y:S04]  /*7930*/  LDS.128 R64, [R0.X4+UR5+0x1220] ;  /* 0x0012200500407984 */ /* 0x000ee80008004c00 */
[----:B------:R-:W4:Y:S01]  /*7940*/  LDS.128 R56, [R0.X4+UR5+0x1120] ;  /* 0x0011200500387984 */ /* 0x000f220008004c00 */
[----:B------:R-:W-:Y:S01]  /*7950*/  FFMA R15, R89, R37, R14 ;  /* 0x00000025590f7223 */ /* 0x000fe2000000000e */
[----:B------:R-:W-:Y:S01]  /*7960*/  FFMA R18, R90, R42, R17 ;  /* 0x0000002a5a127223 */ /* 0x000fe20000000011 */
[----:B-1----:R-:W-:Y:S01]  /*7970*/  FFMA R30, R48, R44, R30 ;  /* 0x0000002c301e7223 */ /* 0x002fe2000000001e */
[----:B------:R-:W1:Y:S01]  /*7980*/  LDS.128 R68, [R0.X4+UR5+0x1320] ;  /* 0x0013200500447984 */ /* 0x000e620008004c00 */
[----:B------:R-:W-:Y:S01]  /*7990*/  FFMA R16, R90, R38, R15 ;  /* 0x000000265a107223 */ /* 0x000fe2000000000f */
[----:B------:R-:W-:Y:S01]  /*79a0*/  FFMA R15, R43, R91, R18 ;  /* 0x0000005b2b0f7223 */ /* 0x000fe20000000012 */
[C---:B------:R-:W-:Y:S01]  /*79b0*/  FFMA R18, R48.reuse, R36, R29 ;  /* 0x0000002430127223 */ /* 0x040fe2000000001d */
[C---:B------:R-:W-:Y:S01]  /*79c0*/  FFMA R28, R48.reuse, R40, R28 ;  /* 0x00000028301c7223 */ /* 0x040fe2000000001c */
[----:B------:R-:W-:Y:S01]  /*79d0*/  FFMA R48, R48, R4, R31 ;  /* 0x0000000430307223 */ /* 0x000fe2000000001f */
[C---:B------:R-:W-:Y:S01]  /*79e0*/  FFMA R31, R49.reuse, R45, R30 ;  /* 0x0000002d311f7223 */ /* 0x040fe2000000001e */
[C---:B------:R-:W-:Y:S01]  /*79f0*/  FFMA R17, R49.reuse, R37, R18 ;  /* 0x0000002531117223 */ /* 0x040fe20000000012 */
[----:B------:R-:W1:Y:S02]  /*7a00*/  LDS.128 R92, [R0.X4+UR5+0x2020] ;  /* 0x00202005005c7984 */ /* 0x000e640008004c00 */
[C---:B------:R-:W-:Y:S01]  /*7a10*/  FFMA R30, R50.reuse, R46, R31 ;  /* 0x0000002e321e7223 */ /* 0x040fe2000000001f */
[----:B------:R-:W-:Y:S01]  /*7a20*/  FFMA R18, R50, R38, R17 ;  /* 0x0000002632127223 */ /* 0x000fe20000000011 */
[----:B------:R-:W-:Y:S01]  /*7a30*/  FFMA R29, R49, R41, R28 ;  /* 0x00000029311d7223 */ /* 0x000fe2000000001c */
[C---:B--2---:R-:W-:Y:S01]  /*7a40*/  FFMA R60, R52.reuse, R4, R60 ;  /* 0x00000004343c7223 */ /* 0x044fe2000000003c */
[----:B------:R-:W-:Y:S01]  /*7a50*/  FFMA R17, R47, R51, R30 ;  /* 0x000000332f117223 */ /* 0x000fe2000000001e */
[C---:B------:R-:W-:Y:S01]  /*7a60*/  FFMA R30, R52.reuse, R36, R22 ;  /* 0x00000024341e7223 */ /* 0x040fe20000000016 */
[----:B------:R-:W-:Y:S01]  /*7a70*/  FFMA R22, R52, R40, R20 ;  /* 0x0000002834167223 */ /* 0x000fe20000000014 */
[----:B------:R-:W-:Y:S01]  /*7a80*/  FFMA R28, R50, R42, R29 ;  /* 0x0000002a321c7223 */ /* 0x000fe2000000001d */
[----:B------:R-:W-:Y:S01]  /*7a90*/  FFMA R20, R52, R44, R21 ;  /* 0x0000002c34147223 */ /* 0x000fe20000000015 */
[----:B------:R-:W-:Y:S01]  /*7aa0*/  LDS.128 R100, [R0.X4+UR5+0x3020] ;  /* 0x0030200500647984 */ /* 0x000fe20008004c00 */
[C---:B------:R-:W-:Y:S01]  /*7ab0*/  FFMA R29, R53.reuse, R41, R22 ;  /* 0x00000029351d7223 */ /* 0x040fe20000000016 */
[C---:B------:R-:W-:Y:S01]  /*7ac0*/  FFMA R21, R53.reuse, R37, R30 ;  /* 0x0000002535157223 */ /* 0x040fe2000000001e */
[----:B------:R-:W-:Y:S01]  /*7ad0*/  FFMA R31, R53, R45, R20 ;  /* 0x0000002d351f7223 */ /* 0x000fe20000000014 */
[----:B------:R-:W-:Y:S01]  /*7ae0*/  FFMA R192, R96, R40, R192 ;  /* 0x0000002860c07223 */ /* 0x000fe200000000c0 */
[C---:B------:R-:W-:Y:S01]  /*7af0*/  FFMA R30, R54.reuse, R42, R29 ;  /* 0x0000002a361e7223 */ /* 0x040fe2000000001d */
[----:B------:R-:W-:Y:S01]  /*7b00*/  FFMA R20, R54, R38, R21 ;  /* 0x0000002636147223 */ /* 0x000fe20000000015 */
[----:B------:R-:W-:Y:S01]  /*7b10*/  FFMA R49, R49, R5, R48 ;  /* 0x0000000531317223 */ /* 0x000fe20000000030 */
[----:B------:R-:W-:Y:S01]  /*7b20*/  LDS.128 R104, [R0.X4+UR5+0x3220] ;  /* 0x0032200500687984 */ /* 0x000fe20008004c00 */
[----:B------:R-:W-:Y:S01]  /*7b30*/  FFMA R21, R43, R55, R30 ;  /* 0x000000372b157223 */ /* 0x000fe2000000001e */
[-C--:B---3--:R-:W-:Y:S01]  /*7b40*/  FFMA R62, R64, R40.reuse, R62 ;  /* 0x00000028403e7223 */ /* 0x088fe2000000003e */
[C---:B----4-:R-:W-:Y:S01]  /*7b50*/  FFMA R30, R56.reuse, R40, R24 ;  /* 0x00000028381e7223 */ /* 0x050fe20000000018 */
[C---:B------:R-:W-:Y:S01]  /*7b60*/  FFMA R48, R56.reuse, R36, R25 ;  /* 0x0000002438307223 */ /* 0x040fe20000000019 */
[----:B------:R-:W-:Y:S01]  /*7b70*/  FFMA R24, R56, R44, R23 ;  /* 0x0000002c38187223 */ /* 0x000fe20000000017 */
[-C--:B------:R-:W-:Y:S01]  /*7b80*/  FFMA R22, R54, R46.reuse, R31 ;  /* 0x0000002e36167223 */ /* 0x080fe2000000001f */
[----:B------:R-:W-:Y:S01]  /*7b90*/  FFMA R14, R90, R46, R63 ;  /* 0x0000002e5a0e7223 */ /* 0x000fe2000000003f */
[C---:B------:R-:W-:Y:S01]  /*7ba0*/  FFMA R23, R57.reuse, R37, R48 ;  /* 0x0000002539177223 */ /* 0x040fe20000000030 */
[----:B------:R-:W-:Y:S01]  /*7bb0*/  FFMA R29, R57, R45, R24 ;  /* 0x0000002d391d7223 */ /* 0x000fe20000000018 */
[----:B------:R-:W-:Y:S01]  /*7bc0*/  FFMA R53, R53, R5, R60 ;  /* 0x0000000535357223 */ /* 0x000fe2000000003c */
[----:B------:R-:W-:Y:S01]  /*7bd0*/  FFMA R56, R56, R4, R61 ;  /* 0x0000000438387223 */ /* 0x000fe2000000003d */
[----:B------:R-:W-:Y:S01]  /*7be0*/  FFMA R72, R64, R36, R72 ;  /* 0x0000002440487223 */ /* 0x000fe20000000048 */
[-C--:B------:R-:W-:Y:S01]  /*7bf0*/  FFMA R31, R65, R41.reuse, R62 ;  /* 0x00000029411f7223 */ /* 0x080fe2000000003e */
[----:B------:R-:W-:Y:S01]  /*7c00*/  FFMA R25, R57, R41, R30 ;  /* 0x0000002939197223 */ /* 0x000fe2000000001e */
[----:B------:R-:W2:Y:S01]  /*7c10*/  LDS.128 R60, [R0.X4+UR5+0x2120] ;  /* 0x00212005003c7984 */ /* 0x000ea20008004c00 */
[C---:B------:R-:W-:Y:S01]  /*7c20*/  FFMA R48, R58.reuse, R38, R23 ;  /* 0x000000263a307223 */ /* 0x040fe20000000017 */
[C---:B------:R-:W-:Y:S01]  /*7c30*/  FFMA R24, R58.reuse, R46, R29 ;  /* 0x0000002e3a187223 */ /* 0x040fe2000000001d */
[----:B------:R-:W-:Y:S01]  /*7c40*/  FFMA R29, R65, R37, R72 ;  /* 0x00000025411d7223 */ /* 0x000fe20000000048 */
[----:B------:R-:W-:Y:S01]  /*7c50*/  FFMA R30, R58, R42, R25 ;  /* 0x0000002a3a1e7223 */ /* 0x000fe20000000019 */
[-C--:B------:R-:W-:Y:S01]  /*7c60*/  FFMA R25, R39, R59.reuse, R48 ;  /* 0x0000003b27197223 */ /* 0x080fe20000000030 */
[----:B-1----:R-:W-:Y:S01]  /*7c70*/  FFMA R74, R68, R40, R74 ;  /* 0x00000028444a7223 */ /* 0x002fe2000000004a */
[----:B------:R-:W-:Y:S01]  /*7c80*/  FFMA R48, R66, R38, R29 ;  /* 0x0000002642307223 */ /* 0x000fe2000000001d */
[----:B------:R-:W-:Y:S01]  /*7c90*/  FFMA R23, R43, R59, R30 ;  /* 0x0000003b2b177223 */ /* 0x000fe2000000001e */
[----:B------:R-:W-:Y:S01]  /*7ca0*/  FFMA R26, R64, R44, R26 ;  /* 0x0000002c401a7223 */ /* 0x000fe2000000001a */
[----:B------:R-:W-:Y:S01]  /*7cb0*/  FFMA R30, R66, R42, R31 ;  /* 0x0000002a421e7223 */ /* 0x000fe2000000001f */
[----:B------:R-:W-:Y:S01]  /*7cc0*/  FFMA R29, R39, R67, R48 ;  /* 0x00000043271d7223 */ /* 0x000fe20000000030 */
[----:B------:R-:W-:Y:S01]  /*7cd0*/  FFMA R64, R64, R4, R73 ;  /* 0x0000000440407223 */ /* 0x000fe20000000049 */
[----:B------:R-:W-:Y:S01]  /*7ce0*/  FFMA R48, R68, R44, R75 ;  /* 0x0000002c44307223 */ /* 0x000fe2000000004b */
[----:B------:R-:W-:-:S02]  /*7cf0*/  FFMA R31, R69, R41, R74 ;  /* 0x00000029451f7223 */ /* 0x000fc4000000004a */
[----:B------:R-:W1:Y:S01]  /*7d00*/  LDS.128 R72, [R0.X4+UR5+0x2220] ;  /* 0x0022200500487984 */ /* 0x000e620008004c00 */
[----:B------:R-:W-:Y:S01]  /*7d10*/  FFMA R50, R50, R6, R49 ;  /* 0x0000000632327223 */ /* 0x000fe20000000031 */
[-C--:B------:R-:W-:Y:S01]  /*7d20*/  FFMA R18, R39, R51.reuse, R18 ;  /* 0x0000003327127223 */ /* 0x080fe20000000012 */
[-C--:B------:R-:W-:Y:S02]  /*7d30*/  FFMA R28, R43, R51.reuse, R28 ;  /* 0x000000332b1c7223 */ /* 0x080fe4000000001c */
[----:B------:R-:W-:Y:S01]  /*7d40*/  FFMA R51, R7, R51, R50 ;  /* 0x0000003307337223 */ /* 0x000fe20000000032 */
[----:B------:R-:W-:-:S04]  /*7d50*/  FFMA R50, R68, R36, R27 ;  /* 0x0000002444327223 */ /* 0x000fc8000000001b */
[----:B------:R-:W-:Y:S01]  /*7d60*/  FFMA R27, R69, R37, R50 ;  /* 0x00000025451b7223 */ /* 0x000fe20000000032 */
[C---:B------:R-:W-:Y:S01]  /*7d70*/  FFMA R50, R70.reuse, R42, R31 ;  /* 0x0000002a46327223 */ /* 0x040fe2000000001f */
[----:B------:R-:W-:Y:S02]  /*7d80*/  FFMA R49, R65, R45, R26 ;  /* 0x0000002d41317223 */ /* 0x000fe4000000001a */
[----:B------:R-:W-:Y:S01]  /*7d90*/  FFMA R52, R70, R38, R27 ;  /* 0x0000002646347223 */ /* 0x000fe2000000001b */
[----:B------:R-:W-:Y:S01]  /*7da0*/  FFMA R27, R43, R71, R50 ;  /* 0x000000472b1b7223 */ /* 0x000fe20000000032 */
[----:B------:R-:W-:Y:S01]  /*7db0*/  FFMA R50, R92, R40, R201 ;  /* 0x000000285c327223 */ /* 0x000fe200000000c9 */
[----:B------:R-:W-:Y:S01]  /*7dc0*/  FFMA R26, R66, R46, R49 ;  /* 0x0000002e421a7223 */ /* 0x000fe20000000031 */
[----:B------:R-:W-:Y:S01]  /*7dd0*/  FFMA R54, R54, R6, R53 ;  /* 0x0000000636367223 */ /* 0x000fe20000000035 */
[----:B------:R-:W-:Y:S01]  /*7de0*/  FFMA R49, R69, R45, R48 ;  /* 0x0000002d45317223 */ /* 0x000fe20000000030 */
[----:B------:R-:W-:Y:S01]  /*7df0*/  FFMA R57, R57, R5, R56 ;  /* 0x0000000539397223 */ /* 0x000fe20000000038 */
[-C--:B------:R-:W-:Y:S01]  /*7e00*/  FFMA R202, R92, R36.reuse, R202 ;  /* 0x000000245cca7223 */ /* 0x080fe200000000ca */
[----:B------:R-:W-:Y:S01]  /*7e10*/  FFMA R53, R93, R41, R50 ;  /* 0x000000295d357223 */ /* 0x000fe20000000032 */
[-C--:B------:R-:W-:Y:S01]  /*7e20*/  FFMA R20, R39, R55.reuse, R20 ;  /* 0x0000003727147223 */ /* 0x080fe20000000014 */
[----:B--2---:R-:W-:Y:S01]  /*7e30*/  FFMA R56, R60, R36, R199 ;  /* 0x000000243c387223 */ /* 0x004fe200000000c7 */
[-C--:B------:R-:W-:Y:S01]  /*7e40*/  FFMA R22, R47, R55.reuse, R22 ;  /* 0x000000372f167223 */ /* 0x080fe20000000016 */
[----:B------:R-:W-:Y:S01]  /*7e50*/  FFMA R55, R7, R55, R54 ;  /* 0x0000003707377223 */ /* 0x000fe20000000036 */
        /* <DEDUP_REMOVED lines=21> */
[C---:B------:R-:W-:Y:S01]  /*7fb0*/  FFMA R57, R61.reuse, R41, R198 ;  /* 0x000000293d397223 */ /* 0x040fe200000000c6 */
[----:B------:R-:W-:Y:S01]  /*7fc0*/  FFMA R65, R61, R45, R54 ;  /* 0x0000002d3d417223 */ /* 0x000fe20000000036 */
[C---:B-1----:R-:W-:Y:S01]  /*7fd0*/  FFMA R196, R72.reuse, R36, R196 ;  /* 0x0000002448c47223 */ /* 0x042fe200000000c4 */
[C---:B------:R-:W-:Y:S01]  /*7fe0*/  FFMA R58, R72.reuse, R40, R195 ;  /* 0x00000028483a7223 */ /* 0x040fe200000000c3 */
[----:B------:R-:W-:Y:S01]  /*7ff0*/  FFMA R194, R72, R44, R194 ;  /* 0x0000002c48c27223 */ /* 0x000fe200000000c2 */
[-C--:B------:R-:W-:Y:S01]  /*8000*/  FFMA R69, R69, R5.reuse, R76 ;  /* 0x0000000545457223 */ /* 0x080fe2000000004c */
[-C--:B------:R-:W-:Y:S01]  /*8010*/  FFMA R92, R92, R4.reuse, R77 ;  /* 0x000000045c5c7223 */ /* 0x080fe2000000004d */
[----:B------:R-:W-:Y:S01]  /*8020*/  FFMA R61, R61, R5, R78 ;  /* 0x000000053d3d7223 */ /* 0x000fe2000000004e */
[----:B------:R-:W-:-:S02]  /*8030*/  FFMA R72, R72, R4, R79 ;  /* 0x0000000448487223 */ /* 0x000fc4000000004f */
[----:B------:R-:W1:Y:S01]  /*8040*/  LDS.128 R76, [R0.X4+UR5+0x3120] ;  /* 0x00312005004c7984 */ /* 0x000e620008004c00 */
        /* <DEDUP_REMOVED lines=8> */
[----:B------:R-:W-:Y:S01]  /*80d0*/  FFMA R62, R74, R46, R65 ;  /* 0x0000002e4a3e7223 */ /* 0x000fe20000000041 */
[----:B------:R-:W-:-:S02]  /*80e0*/  FFMA R61, R73, R41, R58 ;  /* 0x00000029493d7223 */ /* 0x000fc4000000003a */
        /* <DEDUP_REMOVED lines=17> */
[----:B------:R-:W-:Y:S01]  /*8200*/  FFMA R73, R73, R5, R72 ;  /* 0x0000000549497223 */ /* 0x000fe20000000048 */
[-C--:B------:R-:W-:Y:S01]  /*8210*/  FFMA R61, R47, R99.reuse, R66 ;  /* 0x000000632f3d7223 */ /* 0x080fe20000000042 */
[-C--:B------:R-:W-:Y:S01]  /*8220*/  FFMA R33, R39, R99.reuse, R68 ;  /* 0x0000006327217223 */ /* 0x080fe20000000044 */
[-C--:B------:R-:W-:Y:S01]  /*8230*/  FFMA R62, R43, R99.reuse, R62 ;  /* 0x000000632b3e7223 */ /* 0x080fe2000000003e */
[----:B------:R-:W-:Y:S01]  /*8240*/  FFMA R64, R7, R99, R64 ;  /* 0x0000006307407223 */ /* 0x000fe20000000040 */
[C---:B------:R-:W-:Y:S01]  /*8250*/  FFMA R190, R100.reuse, R36, R190 ;  /* 0x0000002464be7223 */ /* 0x040fe200000000be */
[C---:B------:R-:W-:Y:S01]  /*8260*/  FFMA R66, R100.reuse, R40, R189 ;  /* 0x0000002864427223 */ /* 0x040fe200000000bd */
[C---:B------:R-:W-:Y:S01]  /*8270*/  FFMA R188, R100.reuse, R44, R188 ;  /* 0x0000002c64bc7223 */ /* 0x040fe200000000bc */
[----:B------:R-:W-:Y:S01]  /*8280*/  FFMA R34, R100, R4, R34 ;  /* 0x0000000464227223 */ /* 0x000fe20000000022 */
[----:B------:R-:W2:Y:S01]  /*8290*/  LDS.128 R96, [R0.X4+UR5+0x3320] ;  /* 0x0033200500607984 */ /* 0x000ea20008004c00 */
[-C--:B------:R-:W-:Y:S01]  /*82a0*/  FFMA R70, R70, R6.reuse, R69 ;  /* 0x0000000646467223 */ /* 0x080fe20000000045 */
[----:B------:R-:W-:Y:S01]  /*82b0*/  FFMA R74, R74, R6, R73 ;  /* 0x000000064a4a7223 */ /* 0x000fe20000000049 */
[C---:B------:R-:W-:Y:S01]  /*82c0*/  FFMA R65, R101.reuse, R37, R190 ;  /* 0x0000002565417223 */ /* 0x040fe200000000be */
[C---:B------:R-:W-:Y:S01]  /*82d0*/  FFMA R69, R101.reuse, R41, R66 ;  /* 0x0000002965457223 */ /* 0x040fe20000000042 */
[C---:B------:R-:W-:Y:S01]  /*82e0*/  FFMA R73, R101.reuse, R45, R188 ;  /* 0x0000002d65497223 */ /* 0x040fe200000000bc */
[----:B------:R-:W-:Y:S01]  /*82f0*/  FFMA R101, R101, R5, R34 ;  /* 0x0000000565657223 */ /* 0x000fe20000000022 */
[-C--:B------:R-:W-:Y:S01]  /*8300*/  FFMA R48, R47, R71.reuse, R48 ;  /* 0x000000472f307223 */ /* 0x080fe20000000030 */
[----:B------:R-:W-:Y:S01]  /*8310*/  FFMA R71, R7, R71, R70 ;  /* 0x0000004707477223 */ /* 0x000fe20000000046 */
        /* <DEDUP_REMOVED lines=8> */
[C---:B-1----:R-:W-:Y:S01]  /*83a0*/  FFMA R70, R76.reuse, R44, R185 ;  /* 0x0000002c4c467223 */ /* 0x042fe200000000b9 */
[----:B------:R-:W1:Y:S01]  /*83b0*/  LDS.128 R100, [R0.X4+UR5+0x4020] ;  /* 0x0040200500647984 */ /* 0x000e620008004c00 */
        /* <DEDUP_REMOVED lines=9> */
[----:B------:R-:W-:Y:S01]  /*8450*/  FFMA R75, R7, R75, R74 ;  /* 0x0000004b074b7223 */ /* 0x000fe2000000004a */
[C---:B------:R-:W-:Y:S01]  /*8460*/  FFMA R74, R78.reuse, R46, R73 ;  /* 0x0000002e4e4a7223 */ /* 0x040fe20000000049 */
[C---:B------:R-:W-:Y:S01]  /*8470*/  FFMA R76, R78.reuse, R38, R35 ;  /* 0x000000264e4c7223 */ /* 0x040fe20000000023 */
[C---:B------:R-:W-:Y:S01]  /*8480*/  FFMA R70, R78.reuse, R42, R69 ;  /* 0x0000002a4e467223 */ /* 0x040fe20000000045 */
[----:B------:R-:W-:Y:S01]  /*8490*/  FFMA R72, R78, R6, R77 ;  /* 0x000000064e487223 */ /* 0x000fe2000000004d */
[----:B------:R-:W-:Y:S01]  /*84a0*/  FFMA R81, R81, R37, R80 ;  /* 0x0000002551517223 */ /* 0x000fe20000000050 */
[-C--:B------:R-:W-:Y:S01]  /*84b0*/  FFMA R69, R47, R79.reuse, R74 ;  /* 0x0000004f2f457223 */ /* 0x080fe2000000004a */
[C---:B------:R-:W-:Y:S01]  /*84c0*/  FFMA R184, R104.reuse, R36, R184 ;  /* 0x0000002468b87223 */ /* 0x040fe200000000b8 */
[C---:B------:R-:W-:Y:S01]  /*84d0*/  FFMA R74, R104.reuse, R40, R183 ;  /* 0x00000028684a7223 */ /* 0x040fe200000000b7 */
[C---:B------:R-:W-:Y:S01]  /*84e0*/  FFMA R182, R104.reuse, R44, R182 ;  /* 0x0000002c68b67223 */ /* 0x040fe200000000b6 */
[-C--:B------:R-:W-:Y:S01]  /*84f0*/  FFMA R35, R39, R79.reuse, R76 ;  /* 0x0000004f27237223 */ /* 0x080fe2000000004c */
[-C--:B------:R-:W-:Y:S01]  /*8500*/  FFMA R70, R43, R79.reuse, R70 ;  /* 0x0000004f2b467223 */ /* 0x080fe20000000046 */
[----:B------:R-:W-:Y:S01]  /*8510*/  FFMA R72, R7, R79, R72 ;  /* 0x0000004f07487223 */ /* 0x000fe20000000048 */
[----:B------:R-:W-:Y:S01]  /*8520*/  FFMA R84, R104, R4, R84 ;  /* 0x0000000468547223 */ /* 0x000fe20000000054 */
[----:B------:R-:W3:Y:S01]  /*8530*/  LDS.128 R76, [R0.X4+UR5+0x4120] ;  /* 0x00412005004c7984 */ /* 0x000ee20008004c00 */
[-C--:B------:R-:W-:Y:S01]  /*8540*/  FFMA R82, R82, R38.reuse, R81 ;  /* 0x0000002652527223 */ /* 0x080fe20000000051 */
[C---:B------:R-:W-:Y:S01]  /*8550*/  FFMA R73, R105.reuse, R37, R184 ;  /* 0x0000002569497223 */ /* 0x040fe200000000b8 */
[C---:B------:R-:W-:Y:S01]  /*8560*/  FFMA R81, R105.reuse, R41, R74 ;  /* 0x0000002969517223 */ /* 0x040fe2000000004a */
[C---:B------:R-:W-:Y:S01]  /*8570*/  FFMA R87, R105.reuse, R45, R182 ;  /* 0x0000002d69577223 */ /* 0x040fe200000000b6 */
[----:B------:R-:W-:Y:S01]  /*8580*/  FFMA R105, R105, R5, R84 ;  /* 0x0000000569697223 */ /* 0x000fe20000000054 */
[-C--:B------:R-:W-:Y:S01]  /*8590*/  FFMA R12, R7, R83.reuse, R12 ;  /* 0x00000053070c7223 */ /* 0x080fe2000000000c */
[C---:B------:R-:W-:Y:S01]  /*85a0*/  FFMA R83, R39.reuse, R83, R82 ;  /* 0x0000005327537223 */ /* 0x040fe20000000052 */
        /* <DEDUP_REMOVED lines=9> */
[----:B------:R-:W2:Y:S01]  /*8640*/  LDS.128 R104, [R0.X4+UR5+0x4220] ;  /* 0x0042200500687984 */ /* 0x000ea20008004c00 */
[----:B------:R-:W-:Y:S01]  /*8650*/  FFMA R89, R89, R5, R88 ;  /* 0x0000000559597223 */ /* 0x000fe20000000058 */
        /* <DEDUP_REMOVED lines=9> */
[-C--:B------:R-:W-:Y:S01]  /*86f0*/  FFMA R16, R39, R91.reuse, R16 ;  /* 0x0000005b27107223 */ /* 0x080fe20000000010 */
[-C--:B------:R-:W-:Y:S01]  /*8700*/  FFMA R14, R47, R91.reuse, R14 ;  /* 0x0000005b2f0e7223 */ /* 0x080fe2000000000e */
[----:B------:R-:W-:Y:S01]  /*8710*/  FFMA R91, R7, R91, R90 ;  /* 0x0000005b075b7223 */ /* 0x000fe2000000005a */
[C---:B------:R-:W-:Y:S01]  /*8720*/  FFMA R82, R98.reuse, R46, R89 ;  /* 0x0000002e62527223 */ /* 0x040fe20000000059 */
[----:B------:R-:W-:Y:S01]  /*8730*/  FFMA R93, R93, R5, R92 ;  /* 0x000000055d5d7223 */ /* 0x000fe2000000005c */
        /* <DEDUP_REMOVED lines=13> */
[C---:B------:R-:W-:Y:S01]  /*8810*/  FFMA R99, R101.reuse, R45, R176 ;  /* 0x0000002d65637223 */ /* 0x040fe200000000b0 */
[----:B------:R-:W-:-:S02]  /*8820*/  FFMA R101, R101, R5, R86 ;  /* 0x0000000565657223 */ /* 0x000fc40000000056 */
[----:B------:R-:W1:Y:S01]  /*8830*/  LDS.128 R84, [R0.X4+UR5+0x4320] ;  /* 0x0043200500547984 */ /* 0x000e620008004c00 */
[----:B------:R-:W-:Y:S01]  /*8840*/  FFMA R96, R102, R38, R93 ;  /* 0x0000002666607223 */ /* 0x000fe2000000005d */
[----:B---3--:R-:W-:-:S03]  /*8850*/  FFMA R98, R76, R36, R175 ;  /* 0x000000244c627223 */ /* 0x008fc600000000af */
[C---:B------:R-:W-:Y:S01]  /*8860*/  FFMA R93, R39.reuse, R103, R96 ;  /* 0x00000067275d7223 */ /* 0x040fe20000000060 */
[----:B------:R-:W-:Y:S01]  /*8870*/  FFMA R96, R76, R44, R173 ;  /* 0x0000002c4c607223 */ /* 0x000fe200000000ad */
[-C--:B------:R-:W-:Y:S01]  /*8880*/  FFMA R52, R39, R95.reuse, R52 ;  /* 0x0000005f27347223 */ /* 0x080fe20000000034 */
        /* <DEDUP_REMOVED lines=8> */
[----:B------:R-:W-:Y:S01]  /*8910*/  FFMA R128, R76, R4, R128 ;  /* 0x000000044c807223 */ /* 0x000fe20000000080 */
[----:B------:R-:W3:Y:S01]  /*8920*/  LDS.128 R96, [R0.X4+UR5+0x5020] ;  /* 0x0050200500607984 */ /* 0x000ee20008004c00 */
[-C--:B------:R-:W-:Y:S01]  /*8930*/  FFMA R94, R43, R103.reuse, R94 ;  /* 0x000000672b5e7223 */ /* 0x080fe2000000005e */
[-C--:B------:R-:W-:Y:S01]  /*8940*/  FFMA R92, R47, R103.reuse, R92 ;  /* 0x000000672f5c7223 */ /* 0x080fe2000000005c */
[----:B------:R-:W-:Y:S01]  /*8950*/  FFMA R120, R7, R103, R120 ;  /* 0x0000006707787223 */ /* 0x000fe20000000078 */
[----:B------:R-:W-:Y:S01]  /*8960*/  FFMA R76, R78, R46, R117 ;  /* 0x0000002e4e4c7223 */ /* 0x000fe20000000075 */
[C---:B------:R-:W-:Y:S01]  /*8970*/  FFMA R103, R77.reuse, R41, R174 ;  /* 0x000000294d677223 */ /* 0x040fe200000000ae */
[----:B------:R-:W-:-:S02]  /*8980*/  FFMA R77, R77, R5, R128 ;  /* 0x000000054d4d7223 */ /* 0x000fc40000000080 */
[-C--:B------:R-:W-:Y:S01]  /*8990*/  FFMA R121, R47, R79.reuse, R76 ;  /* 0x0000004f2f797223 */ /* 0x080fe2000000004c */
[----:B--2---:R-:W-:Y:S01]  /*89a0*/  FFMA R76, R104, R44, R167 ;  /* 0x0000002c684c7223 */ /* 0x004fe200000000a7 */
[C---:B------:R-:W-:Y:S01]  /*89b0*/  FFMA R100, R78.reuse, R38, R101 ;  /* 0x000000264e647223 */ /* 0x040fe20000000065 */
[C---:B------:R-:W-:Y:S01]  /*89c0*/  FFMA R122, R78.reuse, R42, R103 ;  /* 0x0000002a4e7a7223 */ /* 0x040fe20000000067 */
[----:B------:R-:W-:Y:S01]  /*89d0*/  FFMA R124, R78, R6, R77 ;  /* 0x000000064e7c7223 */ /* 0x000fe2000000004d */
[C---:B------:R-:W-:Y:S01]  /*89e0*/  FFMA R168, R104.reuse, R40, R168 ;  /* 0x0000002868a87223 */ /* 0x040fe200000000a8 */
[-C--:B------:R-:W-:Y:S01]  /*89f0*/  FFMA R123, R39, R79.reuse, R100 ;  /* 0x0000004f277b7223 */ /* 0x080fe20000000064 */
[-C--:B------:R-:W-:Y:S01]  /*8a00*/  FFMA R122, R43, R79.reuse, R122 ;  /* 0x0000004f2b7a7223 */ /* 0x080fe2000000007a */
[----:B------:R-:W-:Y:S01]  /*8a10*/  FFMA R124, R7, R79, R124 ;  /* 0x0000004f077c7223 */ /* 0x000fe2000000007c */
[C---:B------:R-:W-:Y:S02]  /*8a20*/  FFMA R117, R105.reuse, R45, R76 ;  /* 0x0000002d69757223 */ /* 0x040fe4000000004c */
[----:B------:R-:W2:Y:S01]  /*8a30*/  LDS.128 R76, [R0.X4+UR5+0x5120] ;  /* 0x00512005004c7984 */ /* 0x000ea20008004c00 */
[C---:B------:R-:W-:Y:S01]  /*8a40*/  FFMA R172, R104.reuse, R36, R172 ;  /* 0x0000002468ac7223 */ /* 0x040fe200000000ac */
[----:B------:R-:W-:Y:S01]  /*8a50*/  FFMA R103, R105, R41, R168 ;  /* 0x0000002969677223 */ /* 0x000fe200000000a8 */
[----:B------:R-:W-:-:S02]  /*8a60*/  FFMA R138, R104, R4, R138 ;  /* 0x00000004688a7223 */ /* 0x000fc4000000008a */
[C---:B------:R-:W-:Y:S01]  /*8a70*/  FFMA R101, R105.reuse, R37, R172 ;  /* 0x0000002569657223 */ /* 0x040fe200000000ac */
[C---:B------:R-:W-:Y:S01]  /*8a80*/  FFMA R100, R106.reuse, R42, R103 ;  /* 0x0000002a6a647223 */ /* 0x040fe20000000067 */
[----:B------:R-:W-:Y:S01]  /*8a90*/  FFMA R105, R105, R5, R138 ;  /* 0x0000000569697223 */ /* 0x000fe2000000008a */
[C---:B------:R-:W-:Y:S01]  /*8aa0*/  FFMA R126, R106.reuse, R46, R117 ;  /* 0x0000002e6a7e7223 */ /* 0x040fe20000000075 */
[C---:B------:R-:W-:Y:S01]  /*8ab0*/  FFMA R102, R106.reuse, R38, R101 ;  /* 0x000000266a667223 */ /* 0x040fe20000000065 */
[-C--:B------:R-:W-:Y:S01]  /*8ac0*/  FFMA R127, R43, R107.reuse, R100 ;  /* 0x0000006b2b7f7223 */ /* 0x080fe20000000064 */
[----:B------:R-:W-:Y:S01]  /*8ad0*/  FFMA R128, R106, R6, R105 ;  /* 0x000000066a807223 */ /* 0x000fe20000000069 */
[C---:B-1----:R-:W-:Y:S01]  /*8ae0*/  FFMA R100, R84.reuse, R40, R165 ;  /* 0x0000002854647223 */ /* 0x042fe200000000a5 */
        /* <DEDUP_REMOVED lines=8> */
[----:B------:R-:W-:Y:S01]  /*8b70*/  FFMA R84, R86, R42, R107 ;  /* 0x0000002a56547223 */ /* 0x000fe2000000006b */
[C---:B------:R-:W-:Y:S01]  /*8b80*/  FFMA R105, R85.reuse, R37, R166 ;  /* 0x0000002555697223 */ /* 0x040fe200000000a6 */
[C---:B------:R-:W-:Y:S01]  /*8b90*/  FFMA R117, R85.reuse, R45, R164 ;  /* 0x0000002d55757223 */ /* 0x040fe200000000a4 */
[----:B------:R-:W-:Y:S01]  /*8ba0*/  FFMA R85, R85, R5, R134 ;  /* 0x0000000555557223 */ /* 0x000fe20000000086 */
[----:B------:R-:W-:Y:S01]  /*8bb0*/  FFMA R129, R43, R87, R84 ;  /* 0x000000572b817223 */ /* 0x000fe20000000054 */
[C---:B---3--:R-:W-:Y:S01]  /*8bc0*/  FFMA R136, R96.reuse, R40, R136 ;  /* 0x0000002860887223 */ /* 0x048fe20000000088 */
[----:B------:R-:W-:Y:S01]  /*8bd0*/  FFMA R84, R96, R44, R135 ;  /* 0x0000002c60547223 */ /* 0x000fe20000000087 */
[C---:B------:R-:W-:Y:S01]  /*8be0*/  FFMA R104, R86.reuse, R38, R105 ;  /* 0x0000002656687223 */ /* 0x040fe20000000069 */
[C---:B------:R-:W-:Y:S01]  /*8bf0*/  FFMA R130, R86.reuse, R46, R117 ;  /* 0x0000002e56827223 */ /* 0x040fe20000000075 */
        /* <DEDUP_REMOVED lines=9> */
[----:B------:R-:W3:Y:S01]  /*8c90*/  LDS.128 R84, [R0.X4+UR5+0x5320] ;  /* 0x0053200500547984 */ /* 0x000ee20008004c00 */
[----:B------:R-:W-:Y:S01]  /*8ca0*/  FFMA R97, R97, R5, R96 ;  /* 0x0000000561617223 */ /* 0x000fe20000000060 */
[C---:B------:R-:W-:Y:S01]  /*8cb0*/  FFMA R96, R98.reuse, R42, R107 ;  /* 0x0000002a62607223 */ /* 0x040fe2000000006b */
[C---:B------:R-:W-:Y:S01]  /*8cc0*/  FFMA R104, R98.reuse, R38, R105 ;  /* 0x0000002662687223 */ /* 0x040fe20000000069 */
[----:B------:R-:W-:-:S02]  /*8cd0*/  FFMA R134, R98, R46, R117 ;  /* 0x0000002e62867223 */ /* 0x000fc40000000075 */
[-C--:B------:R-:W-:Y:S01]  /*8ce0*/  FFMA R133, R43, R99.reuse, R96 ;  /* 0x000000632b857223 */ /* 0x080fe20000000060 */
[----:B--2---:R-:W-:Y:S01]  /*8cf0*/  FFMA R96, R76, R44, R139 ;  /* 0x0000002c4c607223 */ /* 0x004fe2000000008b */
[----:B------:R-:W-:Y:S01]  /*8d00*/  FFMA R136, R98, R6, R97 ;  /* 0x0000000662887223 */ /* 0x000fe20000000061 */
[-C--:B------:R-:W-:Y:S01]  /*8d10*/  FFMA R135, R39, R99.reuse, R104 ;  /* 0x0000006327877223 */ /* 0x080fe20000000068 */
[----:B------:R-:W-:Y:S01]  /*8d20*/  FFMA R134, R47, R99, R134 ;  /* 0x000000632f867223 */ /* 0x000fe20000000086 */
[----:B------:R-:W-:Y:S01]  /*8d30*/  FFMA R117, R77, R45, R96 ;  /* 0x0000002d4d757223 */ /* 0x000fe20000000060 */
[----:B------:R-:W-:Y:S01]  /*8d40*/  FFMA R136, R7, R99, R136 ;  /* 0x0000006307887223 */ /* 0x000fe20000000088 */
[C---:B------:R-:W-:Y:S01]  /*8d50*/  FFMA R156, R76.reuse, R36, R156 ;  /* 0x000000244c9c7223 */ /* 0x040fe2000000009c */
[----:B------:R-:W2:Y:S01]  /*8d60*/  LDS.128 R96, [R0.X4+UR5+0x6020] ;  /* 0x0060200500607984 */ /* 0x000ea20008004c00 */
[C---:B------:R-:W-:Y:S01]  /*8d70*/  FFMA R140, R76.reuse, R40, R140 ;  /* 0x000000284c8c7223 */ /* 0x040fe2000000008c */
[----:B------:R-:W-:Y:S01]  /*8d80*/  FFMA R76, R76, R4, R137 ;  /* 0x000000044c4c7223 */ /* 0x000fe20000000089 */
[----:B------:R-:W-:-:S02]  /*8d90*/  FFMA R105, R77, R37, R156 ;  /* 0x000000254d697223 */ /* 0x000fc4000000009c */
[C---:B------:R-:W-:Y:S01]  /*8da0*/  FFMA R107, R77.reuse, R41, R140 ;  /* 0x000000294d6b7223 */ /* 0x040fe2000000008c */
[----:B------:R-:W-:Y:S01]  /*8db0*/  FFMA R77, R77, R5, R76 ;  /* 0x000000054d4d7223 */ /* 0x000fe2000000004c */
[C---:B------:R-:W-:Y:S01]  /*8dc0*/  FFMA R76, R78.reuse, R46, R117 ;  /* 0x0000002e4e4c7223 */ /* 0x040fe20000000075 */
[C---:B------:R-:W-:Y:S01]  /*8dd0*/  FFMA R104, R78.reuse, R38, R105 ;  /* 0x000000264e687223 */ /* 0x040fe20000000069 */
[----:B------:R-:W-:Y:S02]  /*8de0*/  FFMA R138, R78, R42, R107 ;  /* 0x0000002a4e8a7223 */ /* 0x000fe4000000006b */
[-C--:B------:R-:W-:Y:S01]  /*8df0*/  FFMA R139, R47, R79.reuse, R76 ;  /* 0x0000004f2f8b7223 */ /* 0x080fe2000000004c */
[----:B-1----:R-:W-:Y:S01]  /*8e00*/  FFMA R76, R100, R40, R143 ;  /* 0x00000028644c7223 */ /* 0x002fe2000000008f */
[----:B------:R-:W-:Y:S01]  /*8e10*/  FFMA R140, R78, R6, R77 ;  /* 0x000000064e8c7223 */ /* 0x000fe2000000004d */
[C---:B------:R-:W-:Y:S01]  /*8e20*/  FFMA R142, R100.reuse, R44, R142 ;  /* 0x0000002c648e7223 */ /* 0x040fe2000000008e */
[C---:B------:R-:W-:Y:S01]  /*8e30*/  FFMA R144, R100.reuse, R36, R144 ;  /* 0x0000002464907223 */ /* 0x040fe20000000090 */
[-C--:B------:R-:W-:Y:S01]  /*8e40*/  FFMA R137, R39, R79.reuse, R104 ;  /* 0x0000004f27897223 */ /* 0x080fe20000000068 */
[-C--:B------:R-:W-:Y:S01]  /*8e50*/  FFMA R138, R43, R79.reuse, R138 ;  /* 0x0000004f2b8a7223 */ /* 0x080fe2000000008a */
[----:B------:R-:W-:Y:S01]  /*8e60*/  FFMA R140, R7, R79, R140 ;  /* 0x0000004f078c7223 */ /* 0x000fe2000000008c */
[----:B------:R-:W-:Y:S01]  /*8e70*/  FFMA R100, R100, R4, R141 ;  /* 0x0000000464647223 */ /* 0x000fe2000000008d */
[C---:B------:R-:W-:Y:S01]  /*8e80*/  FFMA R107, R101.reuse, R41, R76 ;  /* 0x00000029656b7223 */ /* 0x040fe2000000004c */
[C---:B------:R-:W-:Y:S01]  /*8e90*/  FFMA R117, R101.reuse, R45, R142 ;  /* 0x0000002d65757223 */ /* 0x040fe2000000008e */
[----:B------:R-:W1:Y:S01]  /*8ea0*/  LDS.128 R76, [R0.X4+UR5+0x6120] ;  /* 0x00612005004c7984 */ /* 0x000e620008004c00 */
[C---:B------:R-:W-:Y:S01]  /*8eb0*/  FFMA R105, R101.reuse, R37, R144 ;  /* 0x0000002565697223 */ /* 0x040fe20000000090 */
[----:B------:R-:W-:Y:S01]  /*8ec0*/  FFMA R101, R101, R5, R100 ;  /* 0x0000000565657223 */ /* 0x000fe20000000064 */
[----:B------:R-:W-:Y:S01]  /*8ed0*/  FFMA R100, R102, R46, R117 ;  /* 0x0000002e66647223 */ /* 0x000fe20000000075 */
[----:B---3--:R-:W-:Y:S01]  /*8ee0*/  FFMA R146, R84, R44, R146 ;  /* 0x0000002c54927223 */ /* 0x008fe20000000092 */
[----:B------:R-:W-:-:S02]  /*8ef0*/  FFMA R104, R102, R38, R105 ;  /* 0x0000002666687223 */ /* 0x000fc40000000069 */
[----:B------:R-:W-:Y:S01]  /*8f00*/  FFMA R141, R47, R103, R100 ;  /* 0x000000672f8d7223 */ /* 0x000fe20000000064 */
[----:B------:R-:W-:Y:S01]  /*8f10*/  FFMA R100, R84, R40, R147 ;  /* 0x0000002854647223 */ /* 0x000fe20000000093 */
        /* <DEDUP_REMOVED lines=19> */
[-C--:B------:R-:W-:Y:S01]  /*9050*/  FFMA R147, R43, R87.reuse, R104 ;  /* 0x000000572b937223 */ /* 0x080fe20000000068 */
[C---:B------:R-:W-:Y:S01]  /*9060*/  FFMA R150, R96.reuse, R44, R150 ;  /* 0x0000002c60967223 */ /* 0x040fe20000000096 */
[----:B------:R-:W-:Y:S01]  /*9070*/  FFMA R148, R7, R87, R148 ;  /* 0x0000005707947223 */ /* 0x000fe20000000094 */
[C---:B------:R-:W-:Y:S01]  /*9080*/  FFMA R107, R97.reuse, R37, R84 ;  /* 0x00000025616b7223 */ /* 0x040fe20000000054 */
[C---:B------:R-:W-:Y:S01]  /*9090*/  FFMA R152, R96.reuse, R40, R152 ;  /* 0x0000002860987223 */ /* 0x040fe20000000098 */
[----:B------:R-:W2:Y:S01]  /*90a0*/  LDS.128 R84, [R0.X4+UR5+0x6320] ;  /* 0x0063200500547984 */ /* 0x000ea20008004c00 */
[----:B------:R-:W-:Y:S01]  /*90b0*/  FFMA R96, R96, R4, R149 ;  /* 0x0000000460607223 */ /* 0x000fe20000000095 */
[C---:B------:R-:W-:Y:S01]  /*90c0*/  FFMA R117, R97.reuse, R45, R150 ;  /* 0x0000002d61757223 */ /* 0x040fe20000000096 */
[----:B------:R-:W-:-:S02]  /*90d0*/  FFMA R105, R97, R41, R152 ;  /* 0x0000002961697223 */ /* 0x000fc40000000098 */
        /* <DEDUP_REMOVED lines=22> */
[C---:B---3--:R-:W-:Y:S01]  /*9240*/  FFMA R158, R100.reuse, R36, R158 ;  /* 0x00000024649e7223 */ /* 0x048fe2000000009e */
[----:B------:R-:W3:Y:S01]  /*9250*/  LDS.128 R116, [R0.X4+UR5+0x7120] ;  /* 0x0071200500747984 */ /* 0x000ee20008004c00 */
[-C--:B------:R-:W-:Y:S01]  /*9260*/  FFMA R155, R43, R79.reuse, R104 ;  /* 0x0000004f2b9b7223 */ /* 0x080fe20000000068 */
[-C--:B------:R-:W-:Y:S01]  /*9270*/  FFMA R154, R39, R79.reuse, R154 ;  /* 0x0000004f279a7223 */ /* 0x080fe2000000009a */
[-C--:B------:R-:W-:Y:S01]  /*9280*/  FFMA R153, R7, R79.reuse, R76 ;  /* 0x0000004f07997223 */ /* 0x080fe2000000004c */
[----:B------:R-:W-:Y:S01]  /*9290*/  FFMA R156, R47, R79, R156 ;  /* 0x0000004f2f9c7223 */ /* 0x000fe2000000009c */
[C---:B------:R-:W-:Y:S01]  /*92a0*/  FFMA R78, R100.reuse, R40, R159 ;  /* 0x00000028644e7223 */ /* 0x040fe2000000009f */
[----:B------:R-:W-:Y:S01]  /*92b0*/  FFMA R76, R100, R4, R157 ;  /* 0x00000004644c7223 */ /* 0x000fe2000000009d */
[----:B------:R-:W-:-:S02]  /*92c0*/  FFMA R79, R101, R37, R158 ;  /* 0x00000025654f7223 */ /* 0x000fc4000000009e */
[C---:B------:R-:W-:Y:S01]  /*92d0*/  FFMA R77, R101.reuse, R41, R78 ;  /* 0x00000029654d7223 */ /* 0x040fe2000000004e */
[----:B------:R-:W-:Y:S01]  /*92e0*/  FFMA R105, R101, R5, R76 ;  /* 0x0000000565697223 */ /* 0x000fe2000000004c */
[----:B------:R-:W-:Y:S01]  /*92f0*/  FFMA R78, R102, R38, R79 ;  /* 0x00000026664e7223 */ /* 0x000fe2000000004f */
[----:B------:R-:W-:Y:S01]  /*9300*/  FFMA R100, R100, R44, R111 ;  /* 0x0000002c64647223 */ /* 0x000fe2000000006f */
[----:B--2---:R-:W-:Y:S01]  /*9310*/  FFMA R162, R84, R40, R162 ;  /* 0x0000002854a27223 */ /* 0x004fe200000000a2 */
        /* <DEDUP_REMOVED lines=11> */
[C---:B------:R-:W-:Y:S01]  /*93d0*/  FFMA R164, R86.reuse, R42, R79 ;  /* 0x0000002a56a47223 */ /* 0x040fe2000000004f */
[----:B------:R-:W-:Y:S01]  /*93e0*/  FFMA R100, R86, R38, R77 ;  /* 0x0000002656647223 */ /* 0x000fe2000000004d */
[----:B------:R-:W-:Y:S01]  /*93f0*/  FFMA R110, R84, R4, R110 ;  /* 0x00000004546e7223 */ /* 0x000fe2000000006e */
[----:B------:R-:W2:Y:S01]  /*9400*/  LDS.128 R76, [R0.X4+UR5+0x7220] ;  /* 0x00722005004c7984 */ /* 0x000ea20008004c00 */
[----:B------:R-:W-:-:S02]  /*9410*/  FFMA R84, R86, R46, R101 ;  /* 0x0000002e56547223 */ /* 0x000fc40000000065 */
[----:B------:R-:W-:Y:S01]  /*9420*/  FFMA R85, R85, R5, R110 ;  /* 0x0000000555557223 */ /* 0x000fe2000000006e */
[C---:B-1----:R-:W-:Y:S01]  /*9430*/  FFMA R114, R96.reuse, R40, R114 ;  /* 0x0000002860727223 */ /* 0x042fe20000000072 */
        /* <DEDUP_REMOVED lines=11> */
[----:B------:R-:W-:Y:S01]  /*94f0*/  FFMA R97, R97, R5, R96 ;  /* 0x0000000561617223 */ /* 0x000fe20000000060 */
[----:B------:R-:W-:Y:S01]  /*9500*/  FFMA R84, R98, R46, R101 ;  /* 0x0000002e62547223 */ /* 0x000fe20000000065 */
[----:B------:R-:W1:Y:S01]  /*9510*/  LDS.128 R112, [R0.X4+UR5+0x7320] ;  /* 0x0073200500707984 */ /* 0x000e620008004c00 */
[----:B---3--:R-:W-:Y:S01]  /*9520*/  FFMA R108, R116, R4, R108 ;  /* 0x00000004746c7223 */ /* 0x008fe2000000006c */
[C---:B------:R-:W-:Y:S01]  /*9530*/  FFMA R168, R98.reuse, R42, R87 ;  /* 0x0000002a62a87223 */ /* 0x040fe20000000057 */
[C---:B------:R-:W-:Y:S01]  /*9540*/  FFMA R86, R98.reuse, R38, R85 ;  /* 0x0000002662567223 */ /* 0x040fe20000000055 */
[----:B------:R-:W-:Y:S01]  /*9550*/  FFMA R166, R98, R6, R97 ;  /* 0x0000000662a67223 */ /* 0x000fe20000000061 */
[-C--:B------:R-:W-:Y:S01]  /*9560*/  FFMA R165, R47, R99.reuse, R84 ;  /* 0x000000632fa57223 */ /* 0x080fe20000000054 */
[C---:B------:R-:W-:Y:S01]  /*9570*/  FFMA R84, R116.reuse, R44, R169 ;  /* 0x0000002c74547223 */ /* 0x040fe200000000a9 */
[C---:B------:R-:W-:Y:S01]  /*9580*/  FFMA R170, R116.reuse, R40, R170 ;  /* 0x0000002874aa7223 */ /* 0x040fe200000000aa */
[----:B------:R-:W-:Y:S01]  /*9590*/  FFMA R116, R116, R36, R171 ;  /* 0x0000002474747223 */ /* 0x000fe200000000ab */
[-C--:B------:R-:W-:Y:S01]  /*95a0*/  FFMA R168, R43, R99.reuse, R168 ;  /* 0x000000632ba87223 */ /* 0x080fe200000000a8 */
[-C--:B------:R-:W-:Y:S01]  /*95b0*/  FFMA R167, R39, R99.reuse, R86 ;  /* 0x0000006327a77223 */ /* 0x080fe20000000056 */
[----:B------:R-:W-:Y:S01]  /*95c0*/  FFMA R166, R7, R99, R166 ;  /* 0x0000006307a67223 */ /* 0x000fe200000000a6 */
[C---:B------:R-:W-:Y:S01]  /*95d0*/  FFMA R171, R117.reuse, R5, R108 ;  /* 0x0000000575ab7223 */ /* 0x040fe2000000006c */
[----:B------:R-:W-:Y:S01]  /*95e0*/  LDS.128 R96, [R32+0x30] ;  /* 0x0000300020607984 */ /* 0x000fe20000000c00 */
[----:B------:R-:W-:-:S03]  /*95f0*/  FFMA R169, R117, R45, R84 ;  /* 0x0000002d75a97223 */ /* 0x000fc60000000054 */
[----:B------:R-:W3:Y:S01]  /*9600*/  LDS.128 R108, [R0.X4+UR5+0x30] ;  /* 0x00003005006c7984 */ /* 0x000ee20008004c00 */
[C---:B------:R-:W-:Y:S01]  /*9610*/  FFMA R173, R117.reuse, R41, R170 ;  /* 0x0000002975ad7223 */ /* 0x040fe200000000aa */
[----:B------:R-:W-:Y:S02]  /*9620*/  FFMA R117, R117, R37, R116 ;  /* 0x0000002575757223 */ /* 0x000fe40000000074 */
[----:B------:R-:W4:Y:S04]  /*9630*/  LDS.128 R84, [R32+0x130] ;  /* 0x0001300020547984 */ /* 0x000f280000000c00 */
[----:B------:R-:W4:Y:S01]  /*9640*/  LDS.128 R104, [R32+0x230] ;  /* 0x0002300020687984 */ /* 0x000f220000000c00 */
[C---:B------:R-:W-:Y:S01]  /*9650*/  FFMA R169, R118.reuse, R46, R169 ;  /* 0x0000002e76a97223 */ /* 0x040fe200000000a9 */
[C---:B------:R-:W-:Y:S01]  /*9660*/  FFMA R171, R118.reuse, R6, R171 ;  /* 0x0000000676ab7223 */ /* 0x040fe200000000ab */
[C---:B------:R-:W-:Y:S01]  /*9670*/  FFMA R173, R118.reuse, R42, R173 ;  /* 0x0000002a76ad7223 */ /* 0x040fe200000000ad */
[----:B------:R-:W-:Y:S01]  /*9680*/  FFMA R172, R118, R38, R117 ;  /* 0x0000002676ac7223 */ /* 0x000fe20000000075 */
[-C--:B------:R-:W-:Y:S01]  /*9690*/  FFMA R158, R43, R103.reuse, R158 ;  /* 0x000000672b9e7223 */ /* 0x080fe2000000009e */
[----:B------:R-:W-:Y:S01]  /*96a0*/  FFMA R160, R47, R103, R160 ;  /* 0x000000672fa07223 */ /* 0x000fe200000000a0 */
[-C--:B------:R-:W-:Y:S01]  /*96b0*/  FFMA R173, R43, R119.reuse, R173 ;  /* 0x000000772bad7223 */ /* 0x080fe200000000ad */
[-C--:B------:R-:W-:Y:S01]  /*96c0*/  FFMA R172, R39, R119.reuse, R172 ;  /* 0x0000007727ac7223 */ /* 0x080fe200000000ac */
[-C--:B------:R-:W-:Y:S01]  /*96d0*/  FFMA R171, R7, R119.reuse, R171 ;  /* 0x0000007707ab7223 */ /* 0x080fe200000000ab */
[----:B------:R-:W-:Y:S01]  /*96e0*/  FFMA R169, R47, R119, R169 ;  /* 0x000000772fa97223 */ /* 0x000fe200000000a9 */
[----:B------:R-:W-:Y:S01]  /*96f0*/  LDS.128 R100, [R32+0x330] ;  /* 0x0003300020647984 */ /* 0x000fe20000000c00 */
[C---:B--2---:R-:W-:Y:S01]  /*9700*/  FFMA R209, R76.reuse, R36, R209 ;  /* 0x000000244cd17223 */ /* 0x044fe200000000d1 */
        /* <DEDUP_REMOVED lines=15> */
[----:B------:R-:W-:-:S02]  /*9800*/  FFMA R234, R7, R79, R234 ;  /* 0x0000004f07ea7223 */ /* 0x000fc400000000ea */
[----:B------:R-:W2:Y:S01]  /*9810*/  LDS.128 R76, [R0.X4+UR5+0x230] ;  /* 0x00023005004c7984 */ /* 0x000ea20008004c00 */
[----:B-1----:R-:W-:-:S04]  /*9820*/  FFMA R19, R112, R4, R19 ;  /* 0x0000000470137223 */ /* 0x002fc80000000013 */
[----:B------:R-:W-:Y:S01]  /*9830*/  FFMA R19, R113, R5, R19 ;  /* 0x0000000571137223 */ /* 0x000fe20000000013 */
[----:B---3--:R-:W-:-:S03]  /*9840*/  FFMA R12, R108, R96, R12 ;  /* 0x000000606c0c7223 */ /* 0x008fc6000000000c */
[----:B------:R-:W-:Y:S01]  /*9850*/  FFMA R19, R114, R6, R19 ;  /* 0x0000000672137223 */ /* 0x000fe20000000013 */
[C---:B----4-:R-:W-:Y:S01]  /*9860*/  FFMA R4, R108.reuse, R84, R13 ;  /* 0x000000546c047223 */ /* 0x050fe2000000000d */
[----:B------:R-:W-:Y:S02]  /*9870*/  FFMA R6, R108, R104, R3 ;  /* 0x000000686c067223 */ /* 0x000fe40000000003 */
[----:B------:R-:W-:Y:S01]  /*9880*/  FFMA R230, R7, R115, R19 ;  /* 0x0000007307e67223 */ /* 0x000fe20000000013 */
[C---:B------:R-:W-:Y:S01]  /*9890*/  FFMA R19, R109.reuse, R97, R12 ;  /* 0x000000616d137223 */ /* 0x040fe2000000000c */
[C---:B------:R-:W-:Y:S01]  /*98a0*/  FFMA R13, R109.reuse, R85, R4 ;  /* 0x000000556d0d7223 */ /* 0x040fe20000000004 */
[----:B------:R-:W-:Y:S02]  /*98b0*/  FFMA R3, R109, R105, R6 ;  /* 0x000000696d037223 */ /* 0x000fe40000000006 */
[----:B------:R-:W1:Y:S01]  /*98c0*/  LDS.128 R4, [R0.X4+UR5+0x330] ;  /* 0x0003300500047984 */ /* 0x000e620008004c00 */
[----:B------:R-:W-:-:S04]  /*98d0*/  FFMA R12, R110, R98, R19 ;  /* 0x000000626e0c7223 */ /* 0x000fc80000000013 */
[----:B------:R-:W-:Y:S01]  /*98e0*/  FFMA R227, R99, R111, R12 ;  /* 0x0000006f63e37223 */ /* 0x000fe2000000000c */
[C---:B--2---:R-:W-:Y:S01]  /*98f0*/  FFMA R12, R116.reuse, R100, R10 ;  /* 0x00000064740c7223 */ /* 0x044fe2000000000a */
[C---:B------:R-:W-:Y:S01]  /*9900*/  FFMA R10, R116.reuse, R104, R8 ;  /* 0x00000068740a7223 */ /* 0x040fe20000000008 */
[----:B------:R-:W-:Y:S01]  /*9910*/  FFMA R8, R116, R84, R9 ;  /* 0x0000005474087223 */ /* 0x000fe20000000009 */
[----:B------:R-:W-:Y:S01]  /*9920*/  FFMA R228, R110, R86, R13 ;  /* 0x000000566ee47223 */ /* 0x000fe2000000000d */
[----:B------:R-:W-:Y:S01]  /*9930*/  FFMA R205, R112, R36, R205 ;  /* 0x0000002470cd7223 */ /* 0x000fe200000000cd */
[C---:B------:R-:W-:Y:S01]  /*9940*/  FFMA R13, R117.reuse, R105, R10 ;  /* 0x00000069750d7223 */ /* 0x040fe2000000000a */
[----:B------:R-:W-:Y:S01]  /*9950*/  FFMA R116, R116, R96, R11 ;  /* 0x0000006074747223 */ /* 0x000fe2000000000b */
[C---:B------:R-:W-:Y:S01]  /*9960*/  FFMA R19, R117.reuse, R85, R8 ;  /* 0x0000005575137223 */ /* 0x040fe20000000008 */
[-C--:B------:R-:W-:Y:S01]  /*9970*/  FFMA R36, R110, R106.reuse, R3 ;  /* 0x0000006a6e247223 */ /* 0x080fe20000000003 */
[----:B------:R-:W2:Y:S01]  /*9980*/  LDS.128 R8, [R0.X4+UR5+0x1030] ;  /* 0x0010300500087984 */ /* 0x000ea20008004c00 */
[----:B------:R-:W-:Y:S01]  /*9990*/  FFMA R3, R117, R101, R12 ;  /* 0x0000006575037223 */ /* 0x000fe2000000000c */
[----:B------:R-:W-:-:S04]  /*99a0*/  FFMA R12, R118, R106, R13 ;  /* 0x0000006a760c7223 */ /* 0x000fc8000000000d */
[----:B------:R-:W-:Y:S01]  /*99b0*/  FFMA R225, R107, R119, R12 ;  /* 0x000000776be17223 */ /* 0x000fe2000000000c */
[C---:B------:R-:W-:Y:S01]  /*99c0*/  FFMA R12, R76.reuse, R104, R15 ;  /* 0x000000684c0c7223 */ /* 0x040fe2000000000f */
[----:B------:R-:W-:Y:S01]  /*99d0*/  FFMA R14, R76, R84, R14 ;  /* 0x000000544c0e7223 */ /* 0x000fe2000000000e */
[----:B------:R-:W-:Y:S01]  /*99e0*/  FFMA R205, R113, R37, R205 ;  /* 0x0000002571cd7223 */ /* 0x000fe200000000cd */
[----:B------:R-:W-:Y:S01]  /*99f0*/  FFMA R224, R118, R86, R19 ;  /* 0x0000005676e07223 */ /* 0x000fe20000000013 */
[C---:B------:R-:W-:Y:S01]  /*9a00*/  FFMA R19, R77.reuse, R105, R12 ;  /* 0x000000694d137223 */ /* 0x040fe2000000000c */
[----:B------:R-:W-:Y:S02]  /*9a10*/  FFMA R37, R77, R85, R14 ;  /* 0x000000554d257223 */ /* 0x000fe4000000000e */
[----:B------:R-:W3:Y:S01]  /*9a20*/  LDS.128 R12, [R0.X4+UR5+0x1130] ;  /* 0x00113005000c7984 */ /* 0x000ee20008004c00 */
[----:B------:R-:W-:Y:S01]  /*9a30*/  FFMA R16, R76, R100, R16 ;  /* 0x000000644c107223 */ /* 0x000fe20000000010 */
[----:B------:R-:W-:-:S03]  /*9a40*/  FFMA R226, R118, R102, R3 ;  /* 0x0000006676e27223 */ /* 0x000fc60000000003 */
[----:B------:R-:W-:Y:S01]  /*9a50*/  FFMA R3, R77, R101, R16 ;  /* 0x000000654d037223 */ /* 0x000fe20000000010 */
[----:B------:R-:W-:Y:S01]  /*9a60*/  FFMA R16, R78, R86, R37 ;  /* 0x000000564e107223 */ /* 0x000fe20000000025 */
[----:B------:R-:W-:-:S03]  /*9a70*/  FFMA R38, R114, R38, R205 ;  /* 0x0000002672267223 */ /* 0x000fc600000000cd */
[----:B------:R-:W-:Y:S01]  /*9a80*/  FFMA R221, R87, R79, R16 ;  /* 0x0000004f57dd7223 */ /* 0x000fe20000000010 */
[C---:B-1----:R-:W-:Y:S01]  /*9a90*/  FFMA R18, R4.reuse, R100, R18 ;  /* 0x0000006404127223 */ /* 0x042fe20000000012 */
[C---:B------:R-:W-:Y:S01]  /*9aa0*/  FFMA R28, R4.reuse, R104, R28 ;  /* 0x00000068041c7223 */ /* 0x040fe2000000001c */
[C---:B------:R-:W-:Y:S01]  /*9ab0*/  FFMA R16, R4.reuse, R84, R17 ;  /* 0x0000005404107223 */ /* 0x040fe20000000011 */
[----:B------:R-:W-:Y:S01]  /*9ac0*/  FFMA R229, R107, R111, R36 ;  /* 0x0000006f6be57223 */ /* 0x000fe20000000024 */
[----:B------:R-:W-:Y:S01]  /*9ad0*/  FFMA R4, R4, R96, R51 ;  /* 0x0000006004047223 */ /* 0x000fe20000000033 */
[----:B------:R-:W-:Y:S01]  /*9ae0*/  FFMA R231, R39, R115, R38 ;  /* 0x0000007327e77223 */ /* 0x000fe20000000026 */
[C---:B------:R-:W-:Y:S01]  /*9af0*/  FFMA R36, R78.reuse, R102, R3 ;  /* 0x000000664e247223 */ /* 0x040fe20000000003 */
[C---:B------:R-:W-:Y:S01]  /*9b00*/  FFMA R37, R5.reuse, R105, R28 ;  /* 0x0000006905257223 */ /* 0x040fe2000000001c */
[-C--:B------:R-:W-:Y:S01]  /*9b10*/  FFMA R222, R78, R106.reuse, R19 ;  /* 0x0000006a4ede7223 */ /* 0x080fe20000000013 */
[C---:B------:R-:W-:Y:S01]  /*9b20*/  FFMA R3, R5.reuse, R101, R18 ;  /* 0x0000006505037223 */ /* 0x040fe20000000012 */
[C---:B------:R-:W-:Y:S01]  /*9b30*/  FFMA R39, R5.reuse, R85, R16 ;  /* 0x0000005505277223 */ /* 0x040fe20000000010 */
[----:B------:R-:W-:Y:S01]  /*9b40*/  FFMA R5, R5, R97, R4 ;  /* 0x0000006105057223 */ /* 0x000fe20000000004 */
[----:B------:R-:W1:Y:S01]  /*9b50*/  LDS.128 R16, [R0.X4+UR5+0x1230] ;  /* 0x0012300500107984 */ /* 0x000e620008004c00 */
[----:B------:R-:W-:Y:S01]  /*9b60*/  FFMA R4, R6, R106, R37 ;  /* 0x0000006a06047223 */ /* 0x000fe20000000025 */
[C---:B------:R-:W-:Y:S01]  /*9b70*/  FFMA R204, R112.reuse, R40, R204 ;  /* 0x0000002870cc7223 */ /* 0x040fe200000000cc */
[----:B------:R-:W-:Y:S01]  /*9b80*/  FFMA R203, R112, R44, R203 ;  /* 0x0000002c70cb7223 */ /* 0x000fe200000000cb */
[C---:B--2---:R-:W-:Y:S01]  /*9b90*/  FFMA R22, R8.reuse, R84, R22 ;  /* 0x0000005408167223 */ /* 0x044fe20000000016 */
[----:B------:R-:W-:Y:S01]  /*9ba0*/  FFMA R219, R107, R7, R4 ;  /* 0x000000076bdb7223 */ /* 0x000fe20000000004 */
[----:B------:R-:W-:Y:S01]  /*9bb0*/  FFMA R4, R8, R104, R21 ;  /* 0x0000006808047223 */ /* 0x000fe20000000015 */
[C---:B------:R-:W-:Y:S01]  /*9bc0*/  FFMA R220, R6.reuse, R102, R3 ;  /* 0x0000006606dc7223 */ /* 0x040fe20000000003 */
[C---:B------:R-:W-:Y:S01]  /*9bd0*/  FFMA R218, R6.reuse, R86, R39 ;  /* 0x0000005606da7223 */ /* 0x040fe20000000027 */
[----:B------:R-:W-:Y:S01]  /*9be0*/  FFMA R112, R6, R98, R5 ;  /* 0x0000006206707223 */ /* 0x000fe20000000005 */
[C---:B------:R-:W-:Y:S01]  /*9bf0*/  FFMA R20, R8.reuse, R100, R20 ;  /* 0x0000006408147223 */ /* 0x040fe20000000014 */
        /* <DEDUP_REMOVED lines=10> */
[----:B------:R-:W-:Y:S01]  /*9ca0*/  FFMA R9, R9, R97, R8 ;  /* 0x0000006109097223 */ /* 0x000fe20000000008 */
[C---:B------:R-:W-:Y:S01]  /*9cb0*/  FFMA R8, R10.reuse, R86, R37 ;  /* 0x000000560a087223 */ /* 0x040fe20000000025 */
[-C--:B------:R-:W-:Y:S01]  /*9cc0*/  FFMA R226, R103, R119.reuse, R226 ;  /* 0x0000007767e27223 */ /* 0x080fe200000000e2 */
[-C--:B------:R-:W-:Y:S01]  /*9cd0*/  FFMA R224, R87, R119.reuse, R224 ;  /* 0x0000007757e07223 */ /* 0x080fe200000000e0 */
[----:B------:R-:W-:Y:S01]  /*9ce0*/  FFMA R119, R99, R119, R118 ;  /* 0x0000007763777223 */ /* 0x000fe20000000076 */
[C---:B------:R-:W-:Y:S01]  /*9cf0*/  FFMA R20, R10.reuse, R102, R3 ;  /* 0x000000660a147223 */ /* 0x040fe20000000003 */
[C---:B------:R-:W-:Y:S01]  /*9d00*/  FFMA R118, R10.reuse, R106, R21 ;  /* 0x0000006a0a767223 */ /* 0x040fe20000000015 */
[----:B------:R-:W-:Y:S01]  /*9d10*/  FFMA R116, R10, R98, R9 ;  /* 0x000000620a747223 */ /* 0x000fe20000000009 */
[-C--:B------:R-:W-:Y:S01]  /*9d20*/  FFMA R117, R87, R11.reuse, R8 ;  /* 0x0000000b57757223 */ /* 0x080fe20000000008 */
[C---:B---3--:R-:W-:Y:S01]  /*9d30*/  FFMA R10, R12.reuse, R100, R25 ;  /* 0x000000640c0a7223 */ /* 0x048fe20000000019 */
[----:B------:R-:W-:Y:S01]  /*9d40*/  FFMA R8, R12, R104, R23 ;  /* 0x000000680c087223 */ /* 0x000fe20000000017 */
[-C--:B------:R-:W-:Y:S01]  /*9d50*/  FFMA R217, R103, R11.reuse, R20 ;  /* 0x0000000b67d97223 */ /* 0x080fe20000000014 */
[-C--:B------:R-:W-:Y:S01]  /*9d60*/  FFMA R118, R107, R11.reuse, R118 ;  /* 0x0000000b6b767223 */ /* 0x080fe20000000076 */
[----:B------:R-:W-:Y:S01]  /*9d70*/  FFMA R116, R99, R11, R116 ;  /* 0x0000000b63747223 */ /* 0x000fe20000000074 */
[C---:B------:R-:W-:Y:S01]  /*9d80*/  FFMA R3, R13.reuse, R101, R10 ;  /* 0x000000650d037223 */ /* 0x040fe2000000000a */
[----:B------:R-:W-:-:S02]  /*9d90*/  FFMA R21, R13, R105, R8 ;  /* 0x000000690d157223 */ /* 0x000fc40000000008 */
[----:B------:R-:W3:Y:S01]  /*9da0*/  LDS.128 R8, [R0.X4+UR5+0x2030] ;  /* 0x0020300500087984 */ /* 0x000ee20008004c00 */
[C---:B------:R-:W-:Y:S01]  /*9db0*/  FFMA R24, R12.reuse, R84, R24 ;  /* 0x000000540c187223 */ /* 0x040fe20000000018 */
[----:B------:R-:W-:-:S03]  /*9dc0*/  FFMA R12, R12, R96, R59 ;  /* 0x000000600c0c7223 */ /* 0x000fc6000000003b */
        /* <DEDUP_REMOVED lines=21> */
[C---:B------:R-:W-:Y:S01]  /*9f20*/  FFMA R212, R18.reuse, R106, R21 ;  /* 0x0000006a12d47223 */ /* 0x040fe20000000015 */
[----:B------:R-:W-:Y:S01]  /*9f30*/  FFMA R188, R18, R98, R17 ;  /* 0x0000006212bc7223 */ /* 0x000fe20000000011 */
[-C--:B------:R-:W-:Y:S01]  /*9f40*/  FFMA R211, R87, R19.reuse, R16 ;  /* 0x0000001357d37223 */ /* 0x080fe20000000010 */
        /* <DEDUP_REMOVED lines=23> */
[----:B------:R-:W3:Y:S01]  /*a0c0*/  LDS.128 R4, [R0.X4+UR5+0x2330] ;  /* 0x0023300500047984 */ /* 0x000ee20008004c00 */
        /* <DEDUP_REMOVED lines=21> */
[----:B------:R-:W1:Y:S01]  /*a220*/  LDS.128 R8, [R0.X4+UR5+0x3030] ;  /* 0x0030300500087984 */ /* 0x000e620008004c00 */
[----:B------:R-:W-:Y:S01]  /*a230*/  FFMA R203, R113, R45, R203 ;  /* 0x0000002d71cb7223 */ /* 0x000fe200000000cb */
        /* <DEDUP_REMOVED lines=9> */
[C---:B--2---:R-:W-:Y:S01]  /*a2d0*/  FFMA R12, R16.reuse, R84, R57 ;  /* 0x00000054100c7223 */ /* 0x044fe20000000039 */
        /* <DEDUP_REMOVED lines=17> */
[C---:B------:R-:W-:Y:S01]  /*a3f0*/  FFMA R16, R4.reuse, R84, R61 ;  /* 0x0000005404107223 */ /* 0x040fe2000000003d */
[-C--:B------:R-:W-:Y:S01]  /*a400*/  FFMA R201, R103, R19.reuse, R20 ;  /* 0x0000001367c97223 */ /* 0x080fe20000000014 */
[-C--:B------:R-:W-:Y:S01]  /*a410*/  FFMA R200, R107, R19.reuse, R200 ;  /* 0x000000136bc87223 */ /* 0x080fe200000000c8 */
[----:B------:R-:W-:Y:S01]  /*a420*/  FFMA R184, R99, R19, R184 ;  /* 0x0000001363b87223 */ /* 0x000fe200000000b8 */
[C---:B------:R-:W-:Y:S01]  /*a430*/  FFMA R3, R5.reuse, R101, R18 ;  /* 0x0000006505037223 */ /* 0x040fe20000000012 */
[----:B------:R-:W-:Y:S01]  /*a440*/  FFMA R23, R5, R85, R16 ;  /* 0x0000005505177223 */ /* 0x000fe20000000010 */
[C---:B------:R-:W-:Y:S01]  /*a450*/  FFMA R62, R4.reuse, R104, R62 ;  /* 0x00000068043e7223 */ /* 0x040fe2000000003e */
[----:B------:R-:W3:Y:S01]  /*a460*/  LDS.128 R16, [R0.X4+UR5+0x3230] ;  /* 0x0032300500107984 */ /* 0x000ee20008004c00 */
[----:B------:R-:W-:-:S02]  /*a470*/  FFMA R64, R4, R96, R64 ;  /* 0x0000006004407223 */ /* 0x000fc40000000040 */
[C---:B------:R-:W-:Y:S01]  /*a480*/  FFMA R21, R5.reuse, R105, R62 ;  /* 0x0000006905157223 */ /* 0x040fe2000000003e */
[----:B-1----:R-:W-:Y:S01]  /*a490*/  FFMA R66, R8, R84, R66 ;  /* 0x0000005408427223 */ /* 0x002fe20000000042 */
[----:B------:R-:W-:Y:S01]  /*a4a0*/  FFMA R5, R5, R97, R64 ;  /* 0x0000006105057223 */ /* 0x000fe20000000040 */
[C---:B------:R-:W-:Y:S01]  /*a4b0*/  FFMA R198, R6.reuse, R102, R3 ;  /* 0x0000006606c67223 */ /* 0x040fe20000000003 */
[C---:B------:R-:W-:Y:S01]  /*a4c0*/  FFMA R4, R6.reuse, R106, R21 ;  /* 0x0000006a06047223 */ /* 0x040fe20000000015 */
[C---:B------:R-:W-:Y:S01]  /*a4d0*/  FFMA R196, R6.reuse, R86, R23 ;  /* 0x0000005606c47223 */ /* 0x040fe20000000017 */
[----:B------:R-:W-:Y:S01]  /*a4e0*/  FFMA R6, R6, R98, R5 ;  /* 0x0000006206067223 */ /* 0x000fe20000000005 */
[C---:B------:R-:W-:Y:S01]  /*a4f0*/  FFMA R34, R8.reuse, R104, R34 ;  /* 0x0000006808227223 */ /* 0x040fe20000000022 */
[----:B------:R-:W-:Y:S01]  /*a500*/  FFMA R197, R107, R7, R4 ;  /* 0x000000076bc57223 */ /* 0x000fe20000000004 */
[C---:B------:R-:W-:Y:S01]  /*a510*/  FFMA R4, R8.reuse, R100, R65 ;  /* 0x0000006408047223 */ /* 0x040fe20000000041 */
        /* <DEDUP_REMOVED lines=8> */
[C---:B------:R-:W-:Y:S01]  /*a5a0*/  FFMA R8, R10.reuse, R86, R23 ;  /* 0x000000560a087223 */ /* 0x040fe20000000017 */
[----:B------:R-:W1:Y:S01]  /*a5b0*/  LDS.128 R4, [R0.X4+UR5+0x3330] ;  /* 0x0033300500047984 */ /* 0x000e620008004c00 */
[C---:B------:R-:W-:Y:S01]  /*a5c0*/  FFMA R20, R10.reuse, R102, R3 ;  /* 0x000000660a147223 */ /* 0x040fe20000000003 */
[C---:B------:R-:W-:Y:S01]  /*a5d0*/  FFMA R194, R10.reuse, R106, R21 ;  /* 0x0000006a0ac27223 */ /* 0x040fe20000000015 */
[----:B------:R-:W-:Y:S01]  /*a5e0*/  FFMA R182, R10, R98, R9 ;  /* 0x000000620ab67223 */ /* 0x000fe20000000009 */
[-C--:B------:R-:W-:Y:S01]  /*a5f0*/  FFMA R193, R87, R11.reuse, R8 ;  /* 0x0000000b57c17223 */ /* 0x080fe20000000008 */
[C---:B--2---:R-:W-:Y:S01]  /*a600*/  FFMA R10, R12.reuse, R100, R35 ;  /* 0x000000640c0a7223 */ /* 0x044fe20000000023 */
[C---:B------:R-:W-:Y:S01]  /*a610*/  FFMA R70, R12.reuse, R104, R70 ;  /* 0x000000680c467223 */ /* 0x040fe20000000046 */
[C---:B------:R-:W-:Y:S01]  /*a620*/  FFMA R8, R12.reuse, R84, R69 ;  /* 0x000000540c087223 */ /* 0x040fe20000000045 */
[-C--:B------:R-:W-:Y:S01]  /*a630*/  FFMA R195, R103, R11.reuse, R20 ;  /* 0x0000000b67c37223 */ /* 0x080fe20000000014 */
[----:B------:R-:W-:Y:S01]  /*a640*/  FFMA R194, R107, R11, R194 ;  /* 0x0000000b6bc27223 */ /* 0x000fe200000000c2 */
[----:B------:R-:W-:Y:S01]  /*a650*/  FFMA R21, R13, R105, R70 ;  /* 0x000000690d157223 */ /* 0x000fe20000000046 */
[----:B------:R-:W-:Y:S01]  /*a660*/  FFMA R182, R99, R11, R182 ;  /* 0x0000000b63b67223 */ /* 0x000fe200000000b6 */
[----:B------:R-:W-:Y:S01]  /*a670*/  FFMA R72, R12, R96, R72 ;  /* 0x000000600c487223 */ /* 0x000fe20000000048 */
[C---:B------:R-:W-:Y:S01]  /*a680*/  FFMA R3, R13.reuse, R101, R10 ;  /* 0x000000650d037223 */ /* 0x040fe2000000000a */
[----:B------:R-:W-:Y:S01]  /*a690*/  FFMA R23, R13, R85, R8 ;  /* 0x000000550d177223 */ /* 0x000fe20000000008 */
[----:B------:R-:W-:Y:S01]  /*a6a0*/  LDS.128 R24, [R0.X4+UR5+0x5030] ;  /* 0x0050300500187984 */ /* 0x000fe20008004c00 */
[----:B------:R-:W-:-:S03]  /*a6b0*/  FFMA R12, R14, R106, R21 ;  /* 0x0000006a0e0c7223 */ /* 0x000fc60000000015 */
[----:B------:R-:W2:Y:S01]  /*a6c0*/  LDS.128 R8, [R0.X4+UR5+0x4030] ;  /* 0x0040300500087984 */ /* 0x000ea20008004c00 */
        /* <DEDUP_REMOVED lines=23> */
[C---:B------:R-:W-:Y:S01]  /*a840*/  FFMA R16, R4.reuse, R100, R89 ;  /* 0x0000006404107223 */ /* 0x040fe20000000059 */
[----:B------:R-:W-:Y:S01]  /*a850*/  FFMA R82, R4, R84, R82 ;  /* 0x0000005404527223 */ /* 0x000fe20000000052 */
        /* <DEDUP_REMOVED lines=10> */
[----:B------:R-:W1:Y:S01]  /*a900*/  LDS.128 R16, [R0.X4+UR5+0x4230] ;  /* 0x0042300500107984 */ /* 0x000e620008004c00 */
[C---:B------:R-:W-:Y:S01]  /*a910*/  FFMA R176, R6.reuse, R102, R3 ;  /* 0x0000006606b07223 */ /* 0x040fe20000000003 */
[C---:B------:R-:W-:Y:S01]  /*a920*/  FFMA R174, R6.reuse, R86, R23 ;  /* 0x0000005606ae7223 */ /* 0x040fe20000000017 */
[----:B------:R-:W-:Y:S01]  /*a930*/  FFMA R170, R6, R98, R5 ;  /* 0x0000006206aa7223 */ /* 0x000fe20000000005 */
[C---:B--2---:R-:W-:Y:S01]  /*a940*/  FFMA R92, R8.reuse, R84, R92 ;  /* 0x00000054085c7223 */ /* 0x044fe2000000005c */
[-C--:B------:R-:W-:Y:S01]  /*a950*/  FFMA R175, R107, R7.reuse, R4 ;  /* 0x000000076baf7223 */ /* 0x080fe20000000004 */
[-C--:B------:R-:W-:Y:S01]  /*a960*/  FFMA R176, R103, R7.reuse, R176 ;  /* 0x0000000767b07223 */ /* 0x080fe200000000b0 */
[-C--:B------:R-:W-:Y:S01]  /*a970*/  FFMA R174, R87, R7.reuse, R174 ;  /* 0x0000000757ae7223 */ /* 0x080fe200000000ae */
[----:B------:R-:W-:Y:S01]  /*a980*/  FFMA R170, R99, R7, R170 ;  /* 0x0000000763aa7223 */ /* 0x000fe200000000aa */
[----:B------:R-:W-:Y:S01]  /*a990*/  FFMA R4, R8, R100, R93 ;  /* 0x0000006408047223 */ /* 0x000fe2000000005d */
[C---:B------:R-:W-:Y:S01]  /*a9a0*/  FFMA R7, R9.reuse, R85, R92 ;  /* 0x0000005509077223 */ /* 0x040fe2000000005c */
[----:B------:R-:W2:Y:S02]  /*a9b0*/  LDS.128 R20, [R0.X4+UR5+0x4330] ;  /* 0x0043300500147984 */ /* 0x000ea40008004c00 */
[----:B------:R-:W-:Y:S01]  /*a9c0*/  FFMA R3, R9, R101, R4 ;  /* 0x0000006509037223 */ /* 0x000fe20000000004 */
[----:B------:R-:W-:Y:S01]  /*a9d0*/  FFMA R6, R10, R86, R7 ;  /* 0x000000560a067223 */ /* 0x000fe20000000007 */
[C---:B------:R-:W-:Y:S01]  /*a9e0*/  FFMA R94, R8.reuse, R104, R94 ;  /* 0x00000068085e7223 */ /* 0x040fe2000000005e */
[----:B------:R-:W-:Y:S01]  /*a9f0*/  FFMA R120, R8, R96, R120 ;  /* 0x0000006008787223 */ /* 0x000fe20000000078 */
[----:B------:R-:W-:Y:S01]  /*aa00*/  FFMA R8, R10, R102, R3 ;  /* 0x000000660a087223 */ /* 0x000fe20000000003 */
[----:B------:R-:W-:Y:S01]  /*aa10*/  FFMA R3, R87, R11, R6 ;  /* 0x0000000b57037223 */ /* 0x000fe20000000006 */
[C---:B---3--:R-:W-:Y:S01]  /*aa20*/  FFMA R6, R12.reuse, R84, R121 ;  /* 0x000000540c067223 */ /* 0x048fe20000000079 */
[----:B------:R-:W-:Y:S01]  /*aa30*/  FFMA R5, R9, R105, R94 ;  /* 0x0000006909057223 */ /* 0x000fe2000000005e */
[C---:B------:R-:W-:Y:S01]  /*aa40*/  FFMA R122, R12.reuse, R104, R122 ;  /* 0x000000680c7a7223 */ /* 0x040fe2000000007a */
[----:B------:R-:W-:Y:S01]  /*aa50*/  FFMA R124, R12, R96, R124 ;  /* 0x000000600c7c7223 */ /* 0x000fe2000000007c */
[----:B------:R-:W-:Y:S01]  /*aa60*/  FFMA R29, R13, R85, R6 ;  /* 0x000000550d1d7223 */ /* 0x000fe20000000006 */
[----:B------:R-:W-:Y:S01]  /*aa70*/  FFMA R4, R10, R106, R5 ;  /* 0x0000006a0a047223 */ /* 0x000fe20000000005 */
[----:B------:R-:W-:Y:S01]  /*aa80*/  FFMA R9, R9, R97, R120 ;  /* 0x0000006109097223 */ /* 0x000fe20000000078 */
[----:B------:R-:W-:Y:S01]  /*aa90*/  FFMA R5, R103, R11, R8 ;  /* 0x0000000b67057223 */ /* 0x000fe20000000008 */
[----:B------:R-:W-:Y:S01]  /*aaa0*/  FFMA R6, R14, R86, R29 ;  /* 0x000000560e067223 */ /* 0x000fe2000000001d */
[----:B------:R-:W-:Y:S01]  /*aab0*/  FFMA R8, R12, R100, R123 ;  /* 0x000000640c087223 */ /* 0x000fe2000000007b */
[----:B------:R-:W3:Y:S01]  /*aac0*/  LDS.128 R28, [R0.X4+UR5+0x5130] ;  /* 0x00513005001c7984 */ /* 0x000ee20008004c00 */
[----:B------:R-:W-:-:S02]  /*aad0*/  FFMA R10, R10, R98, R9 ;  /* 0x000000620a0a7223 */ /* 0x000fc40000000009 */
[----:B------:R-:W-:Y:S01]  /*aae0*/  FFMA R7, R13, R101, R8 ;  /* 0x000000650d077223 */ /* 0x000fe20000000008 */
[-C--:B------:R-:W-:Y:S01]  /*aaf0*/  FFMA R4, R107, R11.reuse, R4 ;  /* 0x0000000b6b047223 */ /* 0x080fe20000000004 */
[----:B------:R-:W-:Y:S01]  /*ab00*/  FFMA R11, R99, R11, R10 ;  /* 0x0000000b630b7223 */ /* 0x000fe2000000000a */
[----:B------:R-:W4:Y:S01]  /*ab10*/  LDS.128 R36, [R0.X4+UR5+0x5230] ;  /* 0x0052300500247984 */ /* 0x000f220008004c00 */
[----:B------:R-:W-:Y:S01]  /*ab20*/  FFMA R10, R14, R102, R7 ;  /* 0x000000660e0a7223 */ /* 0x000fe20000000007 */
[C---:B------:R-:W-:Y:S01]  /*ab30*/  FFMA R9, R13.reuse, R105, R122 ;  /* 0x000000690d097223 */ /* 0x040fe2000000007a */
[----:B------:R-:W-:Y:S01]  /*ab40*/  FFMA R13, R13, R97, R124 ;  /* 0x000000610d0d7223 */ /* 0x000fe2000000007c */
[----:B------:R-:W3:Y:S01]  /*ab50*/  LDS.128 R40, [R0.X4+UR5+0x5330] ;  /* 0x0053300500287984 */ /* 0x000ee20008004c00 */
[----:B------:R-:W-:Y:S01]  /*ab60*/  FFMA R7, R103, R15, R10 ;  /* 0x0000000f67077223 */ /* 0x000fe2000000000a */
[C---:B-1----:R-:W-:Y:S01]  /*ab70*/  FFMA R10, R16.reuse, R104, R127 ;  /* 0x00000068100a7223 */ /* 0x042fe2000000007f */
[C---:B------:R-:W-:Y:S01]  /*ab80*/  FFMA R12, R16.reuse, R100, R125 ;  /* 0x00000064100c7223 */ /* 0x040fe2000000007d */
[----:B------:R-:W-:Y:S01]  /*ab90*/  FFMA R126, R16, R84, R126 ;  /* 0x00000054107e7223 */ /* 0x000fe2000000007e */
[----:B------:R-:W-:Y:S01]  /*aba0*/  FFMA R8, R14, R106, R9 ;  /* 0x0000006a0e087223 */ /* 0x000fe20000000009 */
[----:B------:R-:W-:Y:S01]  /*abb0*/  FFMA R128, R16, R96, R128 ;  /* 0x0000006010807223 */ /* 0x000fe20000000080 */
        /* <DEDUP_REMOVED lines=8> */
[----:B--2---:R-:W-:Y:S01]  /*ac40*/  FFMA R16, R20, R100, R131 ;  /* 0x0000006414107223 */ /* 0x004fe20000000083 */
        /* <DEDUP_REMOVED lines=8> */
[C---:B------:R-:W-:Y:S01]  /*acd0*/  FFMA R14, R20.reuse, R104, R129 ;  /* 0x00000068140e7223 */ /* 0x040fe20000000081 */
        /* <DEDUP_REMOVED lines=8> */
[----:B------:R-:W1:Y:S01]  /*ad60*/  LDS.128 R44, [R0.X4+UR5+0x6030] ;  /* 0x00603005002c7984 */ /* 0x000e620008004c00 */
        /* <DEDUP_REMOVED lines=15> */
[----:B---3--:R-:W-:Y:S01]  /*ae60*/  FFMA R138, R28, R104, R138 ;  /* 0x000000681c8a7223 */ /* 0x008fe2000000008a */
[C---:B------:R-:W-:Y:S01]  /*ae70*/  FFMA R22, R26.reuse, R102, R17 ;  /* 0x000000661a167223 */ /* 0x040fe20000000011 */
[C---:B------:R-:W-:Y:S01]  /*ae80*/  FFMA R18, R26.reuse, R106, R21 ;  /* 0x0000006a1a127223 */ /* 0x040fe20000000015 */
[C---:B------:R-:W-:Y:S01]  /*ae90*/  FFMA R20, R26.reuse, R86, R33 ;  /* 0x000000561a147223 */ /* 0x040fe20000000021 */
[----:B------:R-:W-:Y:S01]  /*aea0*/  FFMA R26, R26, R98, R25 ;  /* 0x000000621a1a7223 */ /* 0x000fe20000000019 */
[C---:B------:R-:W-:Y:S01]  /*aeb0*/  FFMA R24, R28.reuse, R100, R137 ;  /* 0x000000641c187223 */ /* 0x040fe20000000089 */
[----:B------:R-:W2:Y:S01]  /*aec0*/  LDS.128 R48, [R0.X4+UR5+0x6130] ;  /* 0x0061300500307984 */ /* 0x000ea20008004c00 */
[----:B------:R-:W-:Y:S01]  /*aed0*/  FFMA R25, R29, R105, R138 ;  /* 0x000000691d197223 */ /* 0x000fe2000000008a */
[-C--:B------:R-:W-:Y:S01]  /*aee0*/  FFMA R17, R103, R27.reuse, R22 ;  /* 0x0000001b67117223 */ /* 0x080fe20000000016 */
[-C--:B------:R-:W-:Y:S01]  /*aef0*/  FFMA R18, R107, R27.reuse, R18 ;  /* 0x0000001b6b127223 */ /* 0x080fe20000000012 */
[-C--:B------:R-:W-:Y:S01]  /*af00*/  FFMA R20, R87, R27.reuse, R20 ;  /* 0x0000001b57147223 */ /* 0x080fe20000000014 */
[C---:B------:R-:W-:Y:S01]  /*af10*/  FFMA R22, R28.reuse, R84, R139 ;  /* 0x000000541c167223 */ /* 0x040fe2000000008b */
[----:B------:R-:W-:Y:S01]  /*af20*/  FFMA R27, R99, R27, R26 ;  /* 0x0000001b631b7223 */ /* 0x000fe2000000001a */
[C---:B------:R-:W-:Y:S01]  /*af30*/  FFMA R21, R29.reuse, R101, R24 ;  /* 0x000000651d157223 */ /* 0x040fe20000000018 */
[----:B------:R-:W-:Y:S01]  /*af40*/  FFMA R140, R28, R96, R140 ;  /* 0x000000601c8c7223 */ /* 0x000fe2000000008c */
[C---:B------:R-:W-:Y:S01]  /*af50*/  FFMA R26, R30.reuse, R106, R25 ;  /* 0x0000006a1e1a7223 */ /* 0x040fe20000000019 */
[C---:B------:R-:W-:Y:S01]  /*af60*/  FFMA R33, R29.reuse, R85, R22 ;  /* 0x000000551d217223 */ /* 0x040fe20000000016 */
[----:B------:R-:W3:Y:S01]  /*af70*/  LDS.128 R52, [R0.X4+UR5+0x6230] ;  /* 0x0062300500347984 */ /* 0x000ee20008004c00 */
[----:B------:R-:W-:Y:S01]  /*af80*/  FFMA R22, R30, R102, R21 ;  /* 0x000000661e167223 */ /* 0x000fe20000000015 */
[----:B------:R-:W-:Y:S01]  /*af90*/  FFMA R29, R29, R97, R140 ;  /* 0x000000611d1d7223 */ /* 0x000fe2000000008c */
[----:B------:R-:W-:Y:S01]  /*afa0*/  FFMA R21, R107, R31, R26 ;  /* 0x0000001f6b157223 */ /* 0x000fe2000000001a */
[----:B----4-:R-:W-:Y:S01]  /*afb0*/  FFMA R26, R36, R84, R141 ;  /* 0x00000054241a7223 */ /* 0x010fe2000000008d */
[C---:B------:R-:W-:Y:S01]  /*afc0*/  FFMA R24, R30.reuse, R86, R33 ;  /* 0x000000561e187223 */ /* 0x040fe20000000021 */
[----:B------:R-:W-:Y:S01]  /*afd0*/  FFMA R30, R30, R98, R29 ;  /* 0x000000621e1e7223 */ /* 0x000fe2000000001d */
[----:B------:R-:W-:Y:S01]  /*afe0*/  FFMA R28, R36, R100, R143 ;  /* 0x00000064241c7223 */ /* 0x000fe2000000008f */
[----:B------:R-:W-:Y:S01]  /*aff0*/  FFMA R33, R37, R85, R26 ;  /* 0x0000005525217223 */ /* 0x000fe2000000001a */
[-C--:B------:R-:W-:Y:S01]  /*b000*/  FFMA R22, R103, R31.reuse, R22 ;  /* 0x0000001f67167223 */ /* 0x080fe20000000016 */
[-C--:B------:R-:W-:Y:S01]  /*b010*/  FFMA R24, R87, R31.reuse, R24 ;  /* 0x0000001f57187223 */ /* 0x080fe20000000018 */
[----:B------:R-:W-:Y:S01]  /*b020*/  FFMA R31, R99, R31, R30 ;  /* 0x0000001f631f7223 */ /* 0x000fe2000000001e */
[----:B------:R-:W-:Y:S01]  /*b030*/  FFMA R25, R37, R101, R28 ;  /* 0x0000006525197223 */ /* 0x000fe2000000001c */
[----:B------:R-:W4:Y:S01]  /*b040*/  LDS.128 R56, [R0.X4+UR5+0x6330] ;  /* 0x0063300500387984 */ /* 0x000f220008004c00 */
[----:B------:R-:W-:Y:S01]  /*b050*/  FFMA R30, R38, R86, R33 ;  /* 0x00000056261e7223 */ /* 0x000fe20000000021 */
[----:B------:R-:W-:Y:S01]  /*b060*/  FFMA R142, R36, R104, R142 ;  /* 0x00000068248e7223 */ /* 0x000fe2000000008e */
[----:B------:R-:W-:Y:S01]  /*b070*/  FFMA R26, R38, R102, R25 ;  /* 0x00000066261a7223 */ /* 0x000fe20000000019 */
[C---:B------:R-:W-:Y:S01]  /*b080*/  FFMA R34, R40.reuse, R104, R147 ;  /* 0x0000006828227223 */ /* 0x040fe20000000093 */
[----:B------:R-:W-:Y:S01]  /*b090*/  FFMA R25, R87, R39, R30 ;  /* 0x0000002757197223 */ /* 0x000fe2000000001e */
[----:B------:R-:W-:Y:S01]  /*b0a0*/  FFMA R30, R40, R84, R145 ;  /* 0x00000054281e7223 */ /* 0x000fe20000000091 */
        /* <DEDUP_REMOVED lines=8> */
[----:B-1----:R-:W-:Y:S01]  /*b130*/  FFMA R150, R44, R104, R150 ;  /* 0x000000682c967223 */ /* 0x002fe20000000096 */
        /* <DEDUP_REMOVED lines=20> */
[C---:B--2---:R-:W-:Y:S01]  /*b280*/  FFMA R40, R48.reuse, R104, R155 ;  /* 0x0000006830287223 */ /* 0x044fe2000000009b */
[----:B------:R-:W-:Y:S01]  /*b290*/  FFMA R45, R45, R97, R152 ;  /* 0x000000612d2d7223 */ /* 0x000fe20000000098 */
[----:B------:R-:W-:Y:S01]  /*b2a0*/  FFMA R35, R107, R47, R38 ;  /* 0x0000002f6b237223 */ /* 0x000fe20000000026 */
[----:B------:R-:W-:Y:S01]  /*b2b0*/  FFMA R38, R48, R96, R153 ;  /* 0x0000006030267223 */ /* 0x000fe20000000099 */
[C---:B------:R-:W-:Y:S01]  /*b2c0*/  FFMA R36, R46.reuse, R102, R37 ;  /* 0x000000662e247223 */ /* 0x040fe20000000025 */
[----:B------:R-:W2:Y:S01]  /*b2d0*/  LDS.128 R64, [R0.X4+UR5+0x7130] ;  /* 0x0071300500407984 */ /* 0x000ea20008004c00 */
[C---:B------:R-:W-:Y:S01]  /*b2e0*/  FFMA R34, R46.reuse, R86, R41 ;  /* 0x000000562e227223 */ /* 0x040fe20000000029 */
[----:B------:R-:W-:Y:S01]  /*b2f0*/  FFMA R37, R49, R105, R40 ;  /* 0x0000006931257223 */ /* 0x000fe20000000028 */
[----:B------:R-:W-:Y:S01]  /*b300*/  FFMA R46, R46, R98, R45 ;  /* 0x000000622e2e7223 */ /* 0x000fe2000000002d */
[-C--:B------:R-:W-:Y:S01]  /*b310*/  FFMA R154, R48, R100.reuse, R154 ;  /* 0x00000064309a7223 */ /* 0x080fe2000000009a */
[----:B------:R-:W-:Y:S01]  /*b320*/  FFMA R30, R103, R43, R30 ;  /* 0x0000002b671e7223 */ /* 0x000fe2000000001e */
[----:B------:R-:W-:Y:S01]  /*b330*/  FFMA R45, R49, R97, R38 ;  /* 0x00000061312d7223 */ /* 0x000fe20000000026 */
[----:B------:R-:W-:Y:S01]  /*b340*/  FFMA R43, R99, R43, R42 ;  /* 0x0000002b632b7223 */ /* 0x000fe2000000002a */
[----:B---3--:R-:W-:Y:S01]  /*b350*/  FFMA R44, R52, R100, R157 ;  /* 0x00000064342c7223 */ /* 0x008fe2000000009d */
[----:B------:R-:W-:Y:S01]  /*b360*/  FFMA R156, R48, R84, R156 ;  /* 0x00000054309c7223 */ /* 0x000fe2000000009c */
[C---:B------:R-:W-:Y:S01]  /*b370*/  FFMA R42, R50.reuse, R106, R37 ;  /* 0x0000006a322a7223 */ /* 0x040fe20000000025 */
[-C--:B------:R-:W-:Y:S01]  /*b380*/  FFMA R41, R49, R101.reuse, R154 ;  /* 0x0000006531297223 */ /* 0x080fe2000000009a */
[----:B------:R-:W-:Y:S01]  /*b390*/  FFMA R40, R50, R98, R45 ;  /* 0x0000006232287223 */ /* 0x000fe2000000002d */
[----:B------:R-:W-:Y:S01]  /*b3a0*/  FFMA R158, R52, R104, R158 ;  /* 0x00000068349e7223 */ /* 0x000fe2000000009e */
[----:B------:R-:W-:Y:S01]  /*b3b0*/  FFMA R45, R53, R101, R44 ;  /* 0x00000065352d7223 */ /* 0x000fe2000000002c */
[----:B------:R-:W-:Y:S01]  /*b3c0*/  FFMA R49, R49, R85, R156 ;  /* 0x0000005531317223 */ /* 0x000fe2000000009c */
[----:B------:R-:W-:Y:S01]  /*b3d0*/  FFMA R37, R107, R51, R42 ;  /* 0x000000336b257223 */ /* 0x000fe2000000002a */
[-C--:B------:R-:W-:Y:S01]  /*b3e0*/  FFMA R36, R103, R47.reuse, R36 ;  /* 0x0000002f67247223 */ /* 0x080fe20000000024 */
[-C--:B------:R-:W-:Y:S01]  /*b3f0*/  FFMA R34, R87, R47.reuse, R34 ;  /* 0x0000002f57227223 */ /* 0x080fe20000000022 */
        /* <DEDUP_REMOVED lines=8> */
[----:B----4-:R-:W-:Y:S01]  /*b480*/  FFMA R48, R56, R100, R163 ;  /* 0x0000006438307223 */ /* 0x010fe200000000a3 */
[----:B------:R-:W-:Y:S01]  /*b490*/  FFMA R42, R54, R106, R41 ;  /* 0x0000006a362a7223 */ /* 0x000fe20000000029 */
[----:B------:R-:W-:Y:S01]  /*b4a0*/  FFMA R53, R53, R85, R160 ;  /* 0x0000005535357223 */ /* 0x000fe200000000a0 */
        /* <DEDUP_REMOVED lines=8> */
[C---:B------:R-:W-:Y:S01]  /*b530*/  FFMA R52, R58.reuse, R102, R45 ;  /* 0x000000663a347223 */ /* 0x040fe2000000002d */
[-C--:B------:R-:W-:Y:S01]  /*b540*/  FFMA R38, R103, R51.reuse, R38 ;  /* 0x0000003367267223 */ /* 0x080fe20000000026 */
[-C--:B------:R-:W-:Y:S01]  /*b550*/  FFMA R40, R99, R51.reuse, R40 ;  /* 0x0000003363287223 */ /* 0x080fe20000000028 */
[----:B------:R-:W-:Y:S01]  /*b560*/  FFMA R51, R87, R51, R50 ;  /* 0x0000003357337223 */ /* 0x000fe20000000032 */
[C---:B------:R-:W-:Y:S01]  /*b570*/  FFMA R49, R57.reuse, R105, R164 ;  /* 0x0000006939317223 */ /* 0x040fe200000000a4 */
[----:B------:R-:W-:Y:S01]  /*b580*/  FFMA R57, R57, R97, R162 ;  /* 0x0000006139397223 */ /* 0x000fe200000000a2 */
[----:B------:R-:W-:Y:S01]  /*b590*/  FFMA R50, R58, R86, R53 ;  /* 0x000000563a327223 */ /* 0x000fe20000000035 */
[----:B------:R-:W3:Y:S01]  /*b5a0*/  LDS.128 R68, [R0.X4+UR5+0x7230] ;  /* 0x0072300500447984 */ /* 0x000ee20008004c00 */
[-C--:B------:R-:W-:Y:S01]  /*b5b0*/  FFMA R45, R103, R59.reuse, R52 ;  /* 0x0000003b672d7223 */ /* 0x080fe20000000034 */
[----:B-1----:R-:W-:Y:S01]  /*b5c0*/  FFMA R52, R60, R100, R167 ;  /* 0x000000643c347223 */ /* 0x002fe200000000a7 */
[C---:B------:R-:W-:Y:S01]  /*b5d0*/  FFMA R46, R58.reuse, R106, R49 ;  /* 0x0000006a3a2e7223 */ /* 0x040fe20000000031 */
[----:B------:R-:W-:Y:S01]  /*b5e0*/  FFMA R48, R58, R98, R57 ;  /* 0x000000623a307223 */ /* 0x000fe20000000039 */
[----:B------:R-:W-:Y:S01]  /*b5f0*/  FFMA R49, R87, R59, R50 ;  /* 0x0000003b57317223 */ /* 0x000fe20000000032 */
[C---:B------:R-:W-:Y:S01]  /*b600*/  FFMA R50, R60.reuse, R84, R165 ;  /* 0x000000543c327223 */ /* 0x040fe200000000a5 */
[C---:B------:R-:W-:Y:S01]  /*b610*/  FFMA R168, R60.reuse, R104, R168 ;  /* 0x000000683ca87223 */ /* 0x040fe200000000a8 */
[----:B------:R-:W-:Y:S01]  /*b620*/  FFMA R166, R60, R96, R166 ;  /* 0x000000603ca67223 */ /* 0x000fe200000000a6 */
[----:B------:R-:W-:Y:S01]  /*b630*/  FFMA R53, R61, R101, R52 ;  /* 0x000000653d357223 */ /* 0x000fe20000000034 */
[-C--:B------:R-:W-:Y:S01]  /*b640*/  FFMA R46, R107, R59.reuse, R46 ;  /* 0x0000003b6b2e7223 */ /* 0x080fe2000000002e */
        /* <DEDUP_REMOVED lines=12> */
[-C--:B------:R-:W-:Y:S01]  /*b710*/  FFMA R76, R76, R96.reuse, R91 ;  /* 0x000000604c4c7223 */ /* 0x080fe2000000005b */
[C---:B--2---:R-:W-:Y:S01]  /*b720*/  FFMA R60, R64.reuse, R96, R171 ;  /* 0x00000060403c7223 */ /* 0x044fe200000000ab */
[C---:B------:R-:W-:Y:S01]  /*b730*/  FFMA R72, R64.reuse, R104, R173 ;  /* 0x0000006840487223 */ /* 0x040fe200000000ad */
[----:B------:R-:W1:Y:S01]  /*b740*/  LDS.128 R56, [R0.X4+UR5+0x7330] ;  /* 0x0073300500387984 */ /* 0x000e620008004c00 */
[-C--:B------:R-:W-:Y:S01]  /*b750*/  FFMA R50, R107, R63.reuse, R50 ;  /* 0x0000003f6b327223 */ /* 0x080fe20000000032 */
[-C--:B------:R-:W-:Y:S01]  /*b760*/  FFMA R52, R99, R63.reuse, R52 ;  /* 0x0000003f63347223 */ /* 0x080fe20000000034 */
[----:B------:R-:W-:Y:S01]  /*b770*/  FFMA R54, R87, R63, R54 ;  /* 0x0000003f57367223 */ /* 0x000fe20000000036 */
[-C--:B------:R-:W-:Y:S01]  /*b780*/  FFMA R77, R77, R97.reuse, R76 ;  /* 0x000000614d4d7223 */ /* 0x080fe2000000004c */
[----:B------:R-:W-:Y:S01]  /*b790*/  FFMA R62, R64, R84, R169 ;  /* 0x00000054403e7223 */ /* 0x000fe200000000a9 */
[C---:B------:R-:W-:Y:S01]  /*b7a0*/  FFMA R63, R65.reuse, R97, R60 ;  /* 0x00000061413f7223 */ /* 0x040fe2000000003c */
[C---:B------:R-:W-:Y:S01]  /*b7b0*/  FFMA R61, R65.reuse, R105, R72 ;  /* 0x00000069413d7223 */ /* 0x040fe20000000048 */
[----:B------:R-:W-:Y:S01]  /*b7c0*/  FFMA R78, R78, R98, R77 ;  /* 0x000000624e4e7223 */ /* 0x000fe2000000004d */
[----:B------:R-:W-:Y:S01]  /*b7d0*/  FFMA R108, R108, R100, R83 ;  /* 0x000000646c6c7223 */ /* 0x000fe20000000053 */
[----:B------:R-:W-:Y:S01]  /*b7e0*/  FFMA R95, R65, R85, R62 ;  /* 0x00000055415f7223 */ /* 0x000fe2000000003e */
[C---:B------:R-:W-:Y:S01]  /*b7f0*/  FFMA R94, R66.reuse, R98, R63 ;  /* 0x00000062425e7223 */ /* 0x040fe2000000003f */
[----:B------:R-:W-:Y:S01]  /*b800*/  FFMA R92, R66, R106, R61 ;  /* 0x0000006a425c7223 */ /* 0x000fe2000000003d */
[----:B------:R-:W-:Y:S01]  /*b810*/  LDS.128 R88, [R0.X4+UR5+0x40] ;  /* 0x0000400500587984 */ /* 0x000fe20008004c00 */
[----:B------:R-:W-:-:S03]  /*b820*/  FFMA R172, R64, R100, R172 ;  /* 0x0000006440ac7223 */ /* 0x000fc600000000ac */
[----:B------:R-:W2:Y:S01]  /*b830*/  LDS.128 R60, [R32+0x240] ;  /* 0x00024000203c7984 */ /* 0x000ea20000000c00 */
[----:B------:R-:W-:-:S03]  /*b840*/  FFMA R222, R107, R79, R222 ;  /* 0x0000004f6bde7223 */ /* 0x000fc600000000de */
[----:B------:R-:W4:Y:S01]  /*b850*/  LDS.128 R80, [R32+0x40] ;  /* 0x0000400020507984 */ /* 0x000f220000000c00 */
[----:B------:R-:W-:Y:S01]  /*b860*/  FFMA R113, R99, R79, R78 ;  /* 0x0000004f63717223 */ /* 0x000fe2000000004e */
[-C--:B------:R-:W-:Y:S02]  /*b870*/  FFMA R93, R65, R101.reuse, R172 ;  /* 0x00000065415d7223 */ /* 0x080fe400000000ac */
[----:B------:R-:W2:Y:S01]  /*b880*/  LDS.128 R72, [R32+0x140] ;  /* 0x0001400020487984 */ /* 0x000ea20000000c00 */
[----:B------:R-:W-:-:S03]  /*b890*/  FFMA R109, R109, R101, R108 ;  /* 0x000000656d6d7223 */ /* 0x000fc6000000006c */
[----:B------:R-:W2:Y:S01]  /*b8a0*/  LDS.128 R76, [R32+0x340] ;  /* 0x00034000204c7984 */ /* 0x000ea20000000c00 */
[C---:B------:R-:W-:Y:S01]  /*b8b0*/  FFMA R95, R66.reuse, R86, R95 ;  /* 0x00000056425f7223 */ /* 0x040fe2000000005f */
[-C--:B------:R-:W-:Y:S01]  /*b8c0*/  FFMA R93, R66, R102.reuse, R93 ;  /* 0x00000066425d7223 */ /* 0x080fe2000000005d */
[----:B------:R-:W-:Y:S01]  /*b8d0*/  FFMA R114, R110, R102, R109 ;  /* 0x000000666e727223 */ /* 0x000fe2000000006d */
[-C--:B------:R-:W-:Y:S01]  /*b8e0*/  FFMA R92, R107, R67.reuse, R92 ;  /* 0x000000436b5c7223 */ /* 0x080fe2000000005c */
[-C--:B------:R-:W-:Y:S01]  /*b8f0*/  FFMA R94, R99, R67.reuse, R94 ;  /* 0x00000043635e7223 */ /* 0x080fe2000000005e */
[-C--:B------:R-:W-:Y:S01]  /*b900*/  FFMA R93, R103, R67.reuse, R93 ;  /* 0x00000043675d7223 */ /* 0x080fe2000000005d */
[C---:B------:R-:W-:Y:S01]  /*b910*/  FFMA R95, R87.reuse, R67, R95 ;  /* 0x00000043575f7223 */ /* 0x040fe2000000005f */
[-C--:B------:R-:W-:Y:S01]  /*b920*/  FFMA R228, R87, R111.reuse, R228 ;  /* 0x0000006f57e47223 */ /* 0x080fe200000000e4 */
[----:B------:R-:W-:Y:S01]  /*b930*/  FFMA R114, R103, R111, R114 ;  /* 0x0000006f67727223 */ /* 0x000fe20000000072 */
[----:B------:R-:W4:Y:S01]  /*b940*/  LDS.128 R64, [R0.X4+UR5+0x140] ;  /* 0x0001400500407984 */ /* 0x000f220008004c00 */
        /* <DEDUP_REMOVED lines=16> */
[----:B------:R-:W3:Y:S01]  /*ba50*/  LDS.128 R68, [R0.X4+UR5+0x240] ;  /* 0x0002400500447984 */ /* 0x000ee20008004c00 */
[C---:B-1----:R-:W-:Y:S01]  /*ba60*/  FFMA R230, R56.reuse, R96, R230 ;  /* 0x0000006038e67223 */ /* 0x042fe200000000e6 */
        /* <DEDUP_REMOVED lines=12> */
[C---:B----4-:R-:W-:Y:S01]  /*bb30*/  FFMA R56, R88.reuse, R80, R227 ;  /* 0x0000005058387223 */ /* 0x050fe200000000e3 */
        /* <DEDUP_REMOVED lines=24> */
[----:B------:R-:W-:Y:S01]  /*bcc0*/  FFMA R65, R65, R81, R64 ;  /* 0x0000005141417223 */ /* 0x000fe20000000040 */
[-C--:B------:R-:W-:Y:S01]  /*bcd0*/  FFMA R88, R63, R91.reuse, R88 ;  /* 0x0000005b3f587223 */ /* 0x080fe20000000058 */
[----:B------:R-:W2:Y:S01]  /*bce0*/  LDS.128 R84, [R0.X4+UR5+0x1040] ;  /* 0x0010400500547984 */ /* 0x000ea20008004c00 */
[----:B------:R-:W-:Y:S01]  /*bcf0*/  FFMA R91, R79, R91, R98 ;  /* 0x0000005b4f5b7223 */ /* 0x000fe20000000062 */
[C---:B------:R-:W-:Y:S01]  /*bd00*/  FFMA R100, R66.reuse, R78, R97 ;  /* 0x0000004e42647223 */ /* 0x040fe20000000061 */
[C---:B------:R-:W-:Y:S01]  /*bd10*/  FFMA R64, R66.reuse, R62, R101 ;  /* 0x0000003e42407223 */ /* 0x040fe20000000065 */
[C---:B------:R-:W-:Y:S01]  /*bd20*/  FFMA R98, R66.reuse, R74, R105 ;  /* 0x0000004a42627223 */ /* 0x040fe20000000069 */
[----:B------:R-:W-:-:S02]  /*bd30*/  FFMA R66, R66, R82, R65 ;  /* 0x0000005242427223 */ /* 0x000fc40000000041 */
[-C--:B------:R-:W-:Y:S01]  /*bd40*/  FFMA R97, R63, R67.reuse, R64 ;  /* 0x000000433f617223 */ /* 0x080fe20000000040 */
[C---:B---3--:R-:W-:Y:S01]  /*bd50*/  FFMA R64, R68.reuse, R72, R221 ;  /* 0x0000004844407223 */ /* 0x048fe200000000dd */
[-C--:B------:R-:W-:Y:S01]  /*bd60*/  FFMA R101, R83, R67.reuse, R66 ;  /* 0x0000004353657223 */ /* 0x080fe20000000042 */
[C---:B------:R-:W-:Y:S01]  /*bd70*/  FFMA R66, R68.reuse, R76, R223 ;  /* 0x0000004c44427223 */ /* 0x040fe200000000df */
[-C--:B------:R-:W-:Y:S01]  /*bd80*/  FFMA R100, R79, R67.reuse, R100 ;  /* 0x000000434f647223 */ /* 0x080fe20000000064 */
[----:B------:R-:W-:Y:S01]  /*bd90*/  FFMA R98, R75, R67, R98 ;  /* 0x000000434b627223 */ /* 0x000fe20000000062 */
[C---:B------:R-:W-:Y:S01]  /*bda0*/  FFMA R222, R68.reuse, R60, R222 ;  /* 0x0000003c44de7223 */ /* 0x040fe200000000de */
[C---:B------:R-:W-:Y:S01]  /*bdb0*/  FFMA R105, R69.reuse, R77, R66 ;  /* 0x0000004d45697223 */ /* 0x040fe20000000042 */
[C---:B------:R-:W-:Y:S02]  /*bdc0*/  FFMA R115, R69.reuse, R73, R64 ;  /* 0x0000004945737223 */ /* 0x040fe40000000040 */
[----:B------:R-:W3:Y:S01]  /*bdd0*/  LDS.128 R64, [R0.X4+UR5+0x1140] ;  /* 0x0011400500407984 */ /* 0x000ee20008004c00 */
[----:B------:R-:W-:Y:S01]  /*bde0*/  FFMA R68, R68, R80, R113 ;  /* 0x0000005044447223 */ /* 0x000fe20000000071 */
[----:B------:R-:W-:-:S03]  /*bdf0*/  FFMA R113, R69, R61, R222 ;  /* 0x0000003d45717223 */ /* 0x000fc600000000de */
[----:B------:R-:W-:Y:S01]  /*be00*/  FFMA R69, R69, R81, R68 ;  /* 0x0000005145457223 */ /* 0x000fe20000000044 */
[C---:B------:R-:W-:Y:S01]  /*be10*/  FFMA R68, R70.reuse, R62, R113 ;  /* 0x0000003e46447223 */ /* 0x040fe20000000071 */
[----:B------:R-:W-:Y:S01]  /*be20*/  FFMA R104, R70, R78, R105 ;  /* 0x0000004e46687223 */ /* 0x000fe20000000069 */
[C---:B-1----:R-:W-:Y:S01]  /*be30*/  FFMA R220, R56.reuse, R76, R220 ;  /* 0x0000004c38dc7223 */ /* 0x042fe200000000dc */
[C---:B------:R-:W-:Y:S01]  /*be40*/  FFMA R218, R56.reuse, R72, R218 ;  /* 0x0000004838da7223 */ /* 0x040fe200000000da */
[----:B------:R-:W-:Y:S01]  /*be50*/  FFMA R105, R63, R71, R68 ;  /* 0x000000473f697223 */ /* 0x000fe20000000044 */
[----:B------:R-:W-:Y:S01]  /*be60*/  FFMA R68, R56, R60, R219 ;  /* 0x0000003c38447223 */ /* 0x000fe200000000db */
        /* <DEDUP_REMOVED lines=14> */
[----:B------:R-:W-:-:S02]  /*bf50*/  FFMA R58, R58, R82, R57 ;  /* 0x000000523a3a7223 */ /* 0x000fc40000000039 */
[-C--:B------:R-:W-:Y:S01]  /*bf60*/  FFMA R113, R63, R59.reuse, R56 ;  /* 0x0000003b3f717223 */ /* 0x080fe20000000038 */
[C---:B--2---:R-:W-:Y:S01]  /*bf70*/  FFMA R56, R84.reuse, R72, R117 ;  /* 0x0000004854387223 */ /* 0x044fe20000000075 */
        /* <DEDUP_REMOVED lines=14> */
[-C--:B------:R-:W-:Y:S01]  /*c060*/  FFMA R117, R75, R87.reuse, R84 ;  /* 0x000000574b757223 */ /* 0x080fe20000000054 */
[----:B------:R-:W-:Y:S01]  /*c070*/  FFMA R86, R86, R82, R85 ;  /* 0x0000005256567223 */ /* 0x000fe20000000055 */
[C---:B---3--:R-:W-:Y:S01]  /*c080*/  FFMA R84, R64.reuse, R60, R215 ;  /* 0x0000003c40547223 */ /* 0x048fe200000000d7 */
[C---:B------:R-:W-:Y:S01]  /*c090*/  FFMA R216, R64.reuse, R76, R216 ;  /* 0x0000004c40d87223 */ /* 0x040fe200000000d8 */
[C---:B------:R-:W-:Y:S01]  /*c0a0*/  FFMA R214, R64.reuse, R72, R214 ;  /* 0x0000004840d67223 */ /* 0x040fe200000000d6 */
[-C--:B------:R-:W-:Y:S01]  /*c0b0*/  FFMA R118, R79, R87.reuse, R118 ;  /* 0x000000574f767223 */ /* 0x080fe20000000076 */
[-C--:B------:R-:W-:Y:S01]  /*c0c0*/  FFMA R116, R63, R87.reuse, R116 ;  /* 0x000000573f747223 */ /* 0x080fe20000000074 */
[----:B------:R-:W-:Y:S01]  /*c0d0*/  FFMA R119, R83, R87, R86 ;  /* 0x0000005753777223 */ /* 0x000fe20000000056 */
[----:B------:R-:W-:Y:S01]  /*c0e0*/  FFMA R64, R64, R80, R189 ;  /* 0x0000005040407223 */ /* 0x000fe200000000bd */
[----:B------:R-:W-:-:S02]  /*c0f0*/  FFMA R123, R65, R61, R84 ;  /* 0x0000003d417b7223 */ /* 0x000fc40000000054 */
[----:B------:R-:W3:Y:S01]  /*c100*/  LDS.128 R84, [R0.X4+UR5+0x2040] ;  /* 0x0020400500547984 */ /* 0x000ee20008004c00 */
[C---:B------:R-:W-:Y:S01]  /*c110*/  FFMA R121, R65.reuse, R77, R216 ;  /* 0x0000004d41797223 */ /* 0x040fe200000000d8 */
[C---:B------:R-:W-:Y:S01]  /*c120*/  FFMA R125, R65.reuse, R73, R214 ;  /* 0x00000049417d7223 */ /* 0x040fe200000000d6 */
[----:B------:R-:W-:Y:S01]  /*c130*/  FFMA R65, R65, R81, R64 ;  /* 0x0000005141417223 */ /* 0x000fe20000000040 */
[C---:B------:R-:W-:Y:S01]  /*c140*/  FFMA R120, R66.reuse, R62, R123 ;  /* 0x0000003e42787223 */ /* 0x040fe2000000007b */
[C---:B------:R-:W-:Y:S01]  /*c150*/  FFMA R64, R66.reuse, R78, R121 ;  /* 0x0000004e42407223 */ /* 0x040fe20000000079 */
[C---:B------:R-:W-:Y:S01]  /*c160*/  FFMA R122, R66.reuse, R74, R125 ;  /* 0x0000004a427a7223 */ /* 0x040fe2000000007d */
[----:B------:R-:W-:Y:S02]  /*c170*/  FFMA R66, R66, R82, R65 ;  /* 0x0000005242427223 */ /* 0x000fe40000000041 */
[-C--:B------:R-:W-:Y:S01]  /*c180*/  FFMA R121, R79, R67.reuse, R64 ;  /* 0x000000434f797223 */ /* 0x080fe20000000040 */
[C---:B-1----:R-:W-:Y:S01]  /*c190*/  FFMA R64, R68.reuse, R72, R211 ;  /* 0x0000004844407223 */ /* 0x042fe200000000d3 */
[-C--:B------:R-:W-:Y:S01]  /*c1a0*/  FFMA R123, R83, R67.reuse, R66 ;  /* 0x00000043537b7223 */ /* 0x080fe20000000042 */
[C---:B------:R-:W-:Y:S01]  /*c1b0*/  FFMA R66, R68.reuse, R76, R213 ;  /* 0x0000004c44427223 */ /* 0x040fe200000000d5 */
[C---:B------:R-:W-:Y:S01]  /*c1c0*/  FFMA R212, R68.reuse, R60, R212 ;  /* 0x0000003c44d47223 */ /* 0x040fe200000000d4 */
[-C--:B------:R-:W-:Y:S01]  /*c1d0*/  FFMA R120, R63, R67.reuse, R120 ;  /* 0x000000433f787223 */ /* 0x080fe20000000078 */
[----:B------:R-:W-:Y:S01]  /*c1e0*/  FFMA R122, R75, R67, R122 ;  /* 0x000000434b7a7223 */ /* 0x000fe2000000007a */
[C---:B------:R-:W-:Y:S01]  /*c1f0*/  FFMA R125, R69.reuse, R77, R66 ;  /* 0x0000004d457d7223 */ /* 0x040fe20000000042 */
[C---:B------:R-:W-:Y:S01]  /*c200*/  FFMA R127, R69.reuse, R61, R212 ;  /* 0x0000003d457f7223 */ /* 0x040fe200000000d4 */
[----:B------:R-:W-:Y:S01]  /*c210*/  FFMA R129, R69, R73, R64 ;  /* 0x0000004945817223 */ /* 0x000fe20000000040 */
[----:B------:R-:W-:Y:S01]  /*c220*/  FFMA R188, R68, R80, R188 ;  /* 0x0000005044bc7223 */ /* 0x000fe200000000bc */
[----:B------:R-:W1:Y:S01]  /*c230*/  LDS.128 R64, [R0.X4+UR5+0x2140] ;  /* 0x0021400500407984 */ /* 0x000e620008004c00 */
[----:B------:R-:W-:-:S02]  /*c240*/  FFMA R68, R70, R62, R127 ;  /* 0x0000003e46447223 */ /* 0x000fc4000000007f */
        /* <DEDUP_REMOVED lines=16> */
[----:B------:R-:W2:Y:S01]  /*c350*/  LDS.128 R68, [R0.X4+UR5+0x2240] ;  /* 0x0022400500447984 */ /* 0x000ea20008004c00 */
[C---:B------:R-:W-:Y:S01]  /*c360*/  FFMA R130, R58.reuse, R78, R129 ;  /* 0x0000004e3a827223 */ /* 0x040fe20000000081 */
        /* <DEDUP_REMOVED lines=15> */
[C---:B------:R-:W-:Y:S01]  /*c460*/  FFMA R84, R86.reuse, R62, R135 ;  /* 0x0000003e56547223 */ /* 0x040fe20000000087 */
[----:B------:R-:W-:Y:S01]  /*c470*/  FFMA R85, R85, R81, R186 ;  /* 0x0000005155557223 */ /* 0x000fe200000000ba */
[C---:B------:R-:W-:Y:S01]  /*c480*/  FFMA R134, R86.reuse, R78, R133 ;  /* 0x0000004e56867223 */ /* 0x040fe20000000085 */
[C---:B------:R-:W-:Y:S01]  /*c490*/  FFMA R132, R86.reuse, R74, R137 ;  /* 0x0000004a56847223 */ /* 0x040fe20000000089 */
[----:B------:R-:W-:Y:S01]  /*c4a0*/  FFMA R133, R63, R87, R84 ;  /* 0x000000573f857223 */ /* 0x000fe20000000054 */
[----:B------:R-:W-:Y:S01]  /*c4b0*/  FFMA R86, R86, R82, R85 ;  /* 0x0000005256567223 */ /* 0x000fe20000000055 */
[C---:B-1----:R-:W-:Y:S01]  /*c4c0*/  FFMA R204, R64.reuse, R76, R204 ;  /* 0x0000004c40cc7223 */ /* 0x042fe200000000cc */
        /* <DEDUP_REMOVED lines=15> */
[----:B------:R-:W-:Y:S01]  /*c5c0*/  FFMA R137, R79, R67, R64 ;  /* 0x000000434f897223 */ /* 0x000fe20000000040 */
[----:B--2---:R-:W-:-:S02]  /*c5d0*/  FFMA R64, R68, R72, R199 ;  /* 0x0000004844407223 */ /* 0x004fc400000000c7 */
        /* <DEDUP_REMOVED lines=23> */
[----:B------:R-:W3:Y:S01]  /*c750*/  LDS.128 R68, [R0.X4+UR5+0x3240] ;  /* 0x0032400500447984 */ /* 0x000ee20008004c00 */
        /* <DEDUP_REMOVED lines=21> */
[----:B------:R-:W-:Y:S01]  /*c8b0*/  FFMA R152, R86, R78, R149 ;  /* 0x0000004e56987223 */ /* 0x000fe20000000095 */
[----:B------:R-:W-:Y:S01]  /*c8c0*/  FFMA R85, R85, R81, R182 ;  /* 0x0000005155557223 */ /* 0x000fe200000000b6 */
[-C--:B------:R-:W-:Y:S01]  /*c8d0*/  FFMA R149, R75, R87.reuse, R84 ;  /* 0x000000574b957223 */ /* 0x080fe20000000054 */
[----:B--2---:R-:W-:Y:S01]  /*c8e0*/  FFMA R84, R64, R60, R191 ;  /* 0x0000003c40547223 */ /* 0x004fe200000000bf */
        /* <DEDUP_REMOVED lines=20> */
[-C--:B------:R-:W-:Y:S01]  /*ca30*/  FFMA R182, R63, R67.reuse, R182 ;  /* 0x000000433fb67223 */ /* 0x080fe200000000b6 */
[C---:B------:R-:W-:Y:S01]  /*ca40*/  FFMA R178, R68.reuse, R72, R178 ;  /* 0x0000004844b27223 */ /* 0x040fe200000000b2 */
[----:B------:R-:W-:Y:S01]  /*ca50*/  FFMA R152, R83, R67, R152 ;  /* 0x0000004353987223 */ /* 0x000fe20000000098 */
[C---:B------:R-:W-:Y:S01]  /*ca60*/  FFMA R155, R69.reuse, R61, R64 ;  /* 0x0000003d459b7223 */ /* 0x040fe20000000040 */
[C---:B------:R-:W-:Y:S01]  /*ca70*/  FFMA R180, R68.reuse, R76, R180 ;  /* 0x0000004c44b47223 */ /* 0x040fe200000000b4 */
[----:B------:R-:W3:Y:S01]  /*ca80*/  LDS.128 R64, [R0.X4+UR5+0x4140] ;  /* 0x0041400500407984 */ /* 0x000ee20008004c00 */
[----:B------:R-:W-:Y:S01]  /*ca90*/  FFMA R68, R68, R80, R177 ;  /* 0x0000005044447223 */ /* 0x000fe200000000b1 */
[C---:B------:R-:W-:Y:S01]  /*caa0*/  FFMA R157, R69.reuse, R73, R178 ;  /* 0x00000049459d7223 */ /* 0x040fe200000000b2 */
[----:B------:R-:W-:-:S02]  /*cab0*/  FFMA R153, R69, R77, R180 ;  /* 0x0000004d45997223 */ /* 0x000fc400000000b4 */
[----:B------:R-:W-:Y:S01]  /*cac0*/  FFMA R69, R69, R81, R68 ;  /* 0x0000005145457223 */ /* 0x000fe20000000044 */
[----:B------:R-:W-:Y:S01]  /*cad0*/  FFMA R68, R70, R74, R157 ;  /* 0x0000004a46447223 */ /* 0x000fe2000000009d */
[C---:B-1----:R-:W-:Y:S01]  /*cae0*/  FFMA R176, R56.reuse, R76, R176 ;  /* 0x0000004c38b07223 */ /* 0x042fe200000000b0 */
[C---:B------:R-:W-:Y:S02]  /*caf0*/  FFMA R174, R56.reuse, R72, R174 ;  /* 0x0000004838ae7223 */ /* 0x040fe400000000ae */
[----:B------:R-:W-:Y:S01]  /*cb00*/  FFMA R171, R75, R71, R68 ;  /* 0x000000474bab7223 */ /* 0x000fe20000000044 */
        /* <DEDUP_REMOVED lines=16> */
[----:B------:R-:W-:-:S03]  /*cc10*/  FFMA R58, R58, R82, R57 ;  /* 0x000000523a3a7223 */ /* 0x000fc60000000039 */
[-C--:B------:R-:W-:Y:S01]  /*cc20*/  FFMA R167, R75, R59.reuse, R56 ;  /* 0x0000003b4ba77223 */ /* 0x080fe20000000038 */
[-C--:B------:R-:W-:Y:S01]  /*cc30*/  FFMA R153, R83, R59.reuse, R58 ;  /* 0x0000003b53997223 */ /* 0x080fe2000000003a */
[C---:B--2---:R-:W-:Y:S01]  /*cc40*/  FFMA R58, R84.reuse, R76, R5 ;  /* 0x0000004c543a7223 */ /* 0x044fe20000000005 */
[C---:B------:R-:W-:Y:S01]  /*cc50*/  FFMA R56, R84.reuse, R60, R4 ;  /* 0x0000003c54387223 */ /* 0x040fe20000000004 */
[C---:B------:R-:W-:Y:S01]  /*cc60*/  FFMA R4, R84.reuse, R72, R3 ;  /* 0x0000004854047223 */ /* 0x040fe20000000003 */
[-C--:B------:R-:W-:Y:S01]  /*cc70*/  FFMA R169, R79, R59.reuse, R156 ;  /* 0x0000003b4fa97223 */ /* 0x080fe2000000009c */
[----:B------:R-:W-:Y:S01]  /*cc80*/  FFMA R168, R63, R59, R168 ;  /* 0x0000003b3fa87223 */ /* 0x000fe200000000a8 */
[C---:B------:R-:W-:Y:S01]  /*cc90*/  FFMA R3, R85.reuse, R77, R58 ;  /* 0x0000004d55037223 */ /* 0x040fe2000000003a */
[C---:B------:R-:W-:Y:S01]  /*cca0*/  FFMA R5, R85.reuse, R61, R56 ;  /* 0x0000003d55057223 */ /* 0x040fe20000000038 */
[----:B------:R-:W-:Y:S01]  /*ccb0*/  FFMA R84, R84, R80, R11 ;  /* 0x0000005054547223 */ /* 0x000fe2000000000b */
[----:B------:R-:W2:Y:S01]  /*ccc0*/  LDS.128 R56, [R0.X4+UR5+0x4340] ;  /* 0x0043400500387984 */ /* 0x000ea20008004c00 */
[----:B------:R-:W-:Y:S01]  /*ccd0*/  FFMA R11, R85, R73, R4 ;  /* 0x00000049550b7223 */ /* 0x000fe20000000004 */
[----:B------:R-:W-:Y:S01]  /*cce0*/  FFMA R4, R86, R62, R5 ;  /* 0x0000003e56047223 */ /* 0x000fe20000000005 */
[----:B---3--:R-:W-:-:S03]  /*ccf0*/  FFMA R6, R64, R72, R6 ;  /* 0x0000004840067223 */ /* 0x008fc60000000006 */
[----:B------:R-:W-:Y:S01]  /*cd00*/  FFMA R165, R63, R87, R4 ;  /* 0x000000573fa57223 */ /* 0x000fe20000000004 */
[C---:B------:R-:W-:Y:S01]  /*cd10*/  FFMA R4, R64.reuse, R76, R7 ;  /* 0x0000004c40047223 */ /* 0x040fe20000000007 */
[----:B------:R-:W-:Y:S01]  /*cd20*/  FFMA R8, R64, R60, R8 ;  /* 0x0000003c40087223 */ /* 0x000fe20000000008 */
[----:B------:R-:W-:Y:S01]  /*cd30*/  FFMA R166, R86, R78, R3 ;  /* 0x0000004e56a67223 */ /* 0x000fe20000000003 */
[----:B------:R-:W-:Y:S01]  /*cd40*/  FFMA R64, R64, R80, R15 ;  /* 0x0000005040407223 */ /* 0x000fe2000000000f */
[C---:B------:R-:W-:Y:S01]  /*cd50*/  FFMA R3, R65.reuse, R77, R4 ;  /* 0x0000004d41037223 */ /* 0x040fe20000000004 */
[C---:B------:R-:W-:Y:S02]  /*cd60*/  FFMA R15, R65.reuse, R73, R6 ;  /* 0x00000049410f7223 */ /* 0x040fe40000000006 */
[----:B------:R-:W3:Y:S01]  /*cd70*/  LDS.128 R4, [R0.X4+UR5+0x5040] ;  /* 0x0050400500047984 */ /* 0x000ee20008004c00 */
[-C--:B------:R-:W-:Y:S01]  /*cd80*/  FFMA R164, R86, R74.reuse, R11 ;  /* 0x0000004a56a47223 */ /* 0x080fe2000000000b */
[----:B------:R-:W-:Y:S01]  /*cd90*/  FFMA R11, R65, R61, R8 ;  /* 0x0000003d410b7223 */ /* 0x000fe20000000008 */
[----:B------:R-:W-:-:S04]  /*cda0*/  FFMA R8, R66, R74, R15 ;  /* 0x0000004a42087223 */ /* 0x000fc8000000000f */
        /* <DEDUP_REMOVED lines=12> */
[----:B------:R-:W-:-:S04]  /*ce70*/  FFMA R12, R70, R62, R15 ;  /* 0x0000003e460c7223 */ /* 0x000fc8000000000f */
[----:B------:R-:W-:Y:S01]  /*ce80*/  FFMA R159, R63, R71, R12 ;  /* 0x000000473f9f7223 */ /* 0x000fe2000000000c */
[C---:B--2---:R-:W-:Y:S01]  /*ce90*/  FFMA R12, R56.reuse, R76, R13 ;  /* 0x0000004c380c7223 */ /* 0x044fe2000000000d */
[C---:B------:R-:W-:Y:S01]  /*cea0*/  FFMA R14, R56.reuse, R60, R14 ;  /* 0x0000003c380e7223 */ /* 0x040fe2000000000e */
[----:B------:R-:W-:Y:S01]  /*ceb0*/  FFMA R16, R56, R72, R16 ;  /* 0x0000004838107223 */ /* 0x000fe20000000010 */
[C---:B------:R-:W-:Y:S01]  /*cec0*/  FFMA R160, R70.reuse, R78, R3 ;  /* 0x0000004e46a07223 */ /* 0x040fe20000000003 */
[----:B------:R-:W-:Y:S01]  /*ced0*/  FFMA R158, R70, R74, R19 ;  /* 0x0000004a469e7223 */ /* 0x000fe20000000013 */
[----:B------:R-:W-:Y:S01]  /*cee0*/  FFMA R56, R56, R80, R23 ;  /* 0x0000005038387223 */ /* 0x000fe20000000017 */
[C---:B------:R-:W-:Y:S01]  /*cef0*/  FFMA R3, R57.reuse, R77, R12 ;  /* 0x0000004d39037223 */ /* 0x040fe2000000000c */
[C---:B------:R-:W-:Y:S01]  /*cf00*/  FFMA R19, R57.reuse, R61, R14 ;  /* 0x0000003d39137223 */ /* 0x040fe2000000000e */
[----:B------:R-:W-:Y:S01]  /*cf10*/  FFMA R23, R57, R73, R16 ;  /* 0x0000004939177223 */ /* 0x000fe20000000010 */
[----:B------:R-:W2:Y:S03]  /*cf20*/  LDS.128 R12, [R0.X4+UR5+0x5240] ;  /* 0x00524005000c7984 */ /* 0x000ea60008004c00 */
[----:B------:R-:W-:Y:S01]  /*cf30*/  FFMA R16, R58, R74, R23 ;  /* 0x0000004a3a107223 */ /* 0x000fe20000000017 */
[----:B---3--:R-:W-:-:S03]  /*cf40*/  FFMA R18, R4, R60, R18 ;  /* 0x0000003c04127223 */ /* 0x008fc60000000012 */
[----:B------:R-:W-:Y:S01]  /*cf50*/  FFMA R155, R75, R59, R16 ;  /* 0x0000003b4b9b7223 */ /* 0x000fe20000000010 */
[----:B------:R-:W-:Y:S01]  /*cf60*/  FFMA R16, R4, R76, R17 ;  /* 0x0000004c04107223 */ /* 0x000fe20000000011 */
[----:B------:R-:W-:Y:S01]  /*cf70*/  FFMA R57, R57, R81, R56 ;  /* 0x0000005139397223 */ /* 0x000fe20000000038 */
[C---:B------:R-:W-:Y:S01]  /*cf80*/  FFMA R56, R58.reuse, R78, R3 ;  /* 0x0000004e3a387223 */ /* 0x040fe20000000003 */
[----:B------:R-:W-:Y:S01]  /*cf90*/  FFMA R156, R58, R62, R19 ;  /* 0x0000003e3a9c7223 */ /* 0x000fe20000000013 */
[C---:B------:R-:W-:Y:S01]  /*cfa0*/  FFMA R3, R5.reuse, R77, R16 ;  /* 0x0000004d05037223 */ /* 0x040fe20000000010 */
[----:B------:R-:W-:Y:S02]  /*cfb0*/  FFMA R23, R5, R61, R18 ;  /* 0x0000003d05177223 */ /* 0x000fe40000000012 */
[----:B------:R-:W3:Y:S01]  /*cfc0*/  LDS.128 R16, [R0.X4+UR5+0x5340] ;  /* 0x0053400500107984 */ /* 0x000ee20008004c00 */
[C---:B------:R-:W-:Y:S01]  /*cfd0*/  FFMA R20, R4.reuse, R72, R20 ;  /* 0x0000004804147223 */ /* 0x040fe20000000014 */
[----:B------:R-:W-:-:S03]  /*cfe0*/  FFMA R4, R4, R80, R27 ;  /* 0x0000005004047223 */ /* 0x000fc6000000001b */
[C---:B------:R-:W-:Y:S01]  /*cff0*/  FFMA R27, R5.reuse, R73, R20 ;  /* 0x00000049051b7223 */ /* 0x040fe20000000014 */
[----:B------:R-:W-:Y:S01]  /*d000*/  FFMA R5, R5, R81, R4 ;  /* 0x0000005105057223 */ /* 0x000fe20000000004 */
[----:B------:R-:W-:Y:S01]  /*d010*/  FFMA R4, R6, R62, R23 ;  /* 0x0000003e06047223 */ /* 0x000fe20000000017 */
[----:B-1----:R-:W-:-:S03]  /*d020*/  FFMA R24, R8, R72, R24 ;  /* 0x0000004808187223 */ /* 0x002fc60000000018 */
        /* <DEDUP_REMOVED lines=14> */
[----:B------:R-:W1:Y:S01]  /*d110*/  LDS.128 R4, [R0.X4+UR5+0x6040] ;  /* 0x0060400500047984 */ /* 0x000e620008004c00 */
[----:B------:R-:W-:Y:S01]  /*d120*/  FFMA R8, R10, R74, R23 ;  /* 0x0000004a0a087223 */ /* 0x000fe20000000017 */
[C---:B--2---:R-:W-:Y:S01]  /*d130*/  FFMA R26, R12.reuse, R76, R26 ;  /* 0x0000004c0c1a7223 */ /* 0x044fe2000000001a */
[----:B------:R-:W-:-:S02]  /*d140*/  FFMA R28, R12, R60, R28 ;  /* 0x0000003c0c1c7223 */ /* 0x000fc4000000001c */
        /* <DEDUP_REMOVED lines=17> */
[----:B------:R-:W-:Y:S01]  /*d260*/  FFMA R14, R14, R82, R13 ;  /* 0x000000520e0e7223 */ /* 0x000fe2000000000d */
[C---:B---3--:R-:W-:Y:S01]  /*d270*/  FFMA R30, R16.reuse, R76, R30 ;  /* 0x0000004c101e7223 */ /* 0x048fe2000000001e */
[-C--:B------:R-:W-:Y:S01]  /*d280*/  FFMA R239, R63, R15.reuse, R12 ;  /* 0x0000000f3fef7223 */ /* 0x080fe2000000000c */
[C---:B------:R-:W-:Y:S01]  /*d290*/  FFMA R12, R16.reuse, R72, R33 ;  /* 0x00000048100c7223 */ /* 0x040fe20000000021 */
[-C--:B------:R-:W-:Y:S01]  /*d2a0*/  FFMA R237, R83, R15.reuse, R14 ;  /* 0x0000000f53ed7223 */ /* 0x080fe2000000000e */
[C---:B------:R-:W-:Y:S01]  /*d2b0*/  FFMA R14, R16.reuse, R60, R29 ;  /* 0x0000003c100e7223 */ /* 0x040fe2000000001d */
[-C--:B------:R-:W-:Y:S01]  /*d2c0*/  FFMA R240, R79, R15.reuse, R240 ;  /* 0x0000000f4ff07223 */ /* 0x080fe200000000f0 */
[----:B------:R-:W-:Y:S01]  /*d2d0*/  FFMA R238, R75, R15, R238 ;  /* 0x0000000f4bee7223 */ /* 0x000fe200000000ee */
[C---:B------:R-:W-:Y:S01]  /*d2e0*/  FFMA R23, R17.reuse, R73, R12 ;  /* 0x0000004911177223 */ /* 0x040fe2000000000c */
[C---:B------:R-:W-:Y:S01]  /*d2f0*/  FFMA R21, R17.reuse, R61, R14 ;  /* 0x0000003d11157223 */ /* 0x040fe2000000000e */
[----:B------:R-:W-:Y:S04]  /*d300*/  LDS.128 R24, [R32+0x250] ;  /* 0x0002500020187984 */ /* 0x000fe80000000c00 */
[----:B------:R-:W3:Y:S01]  /*d310*/  LDS.128 R12, [R0.X4+UR5+0x6240] ;  /* 0x00624005000c7984 */ /* 0x000ee20008004c00 */
[----:B------:R-:W-:Y:S01]  /*d320*/  FFMA R16, R16, R80, R43 ;  /* 0x0000005010107223 */ /* 0x000fe2000000002b */
[C---:B------:R-:W-:Y:S01]  /*d330*/  FFMA R3, R17.reuse, R77, R30 ;  /* 0x0000004d11037223 */ /* 0x040fe2000000001e */
[----:B------:R-:W-:Y:S01]  /*d340*/  FFMA R234, R18, R74, R23 ;  /* 0x0000004a12ea7223 */ /* 0x000fe20000000017 */
[----:B-1----:R-:W-:Y:S01]  /*d350*/  FFMA R36, R4, R76, R36 ;  /* 0x0000004c04247223 */ /* 0x002fe20000000024 */
[----:B------:R-:W-:Y:S01]  /*d360*/  FFMA R17, R17, R81, R16 ;  /* 0x0000005111117223 */ /* 0x000fe20000000010 */
[C---:B------:R-:W-:Y:S01]  /*d370*/  FFMA R16, R18.reuse, R62, R21 ;  /* 0x0000003e12107223 */ /* 0x040fe20000000015 */
[----:B------:R-:W-:Y:S01]  /*d380*/  FFMA R236, R18, R78, R3 ;  /* 0x0000004e12ec7223 */ /* 0x000fe20000000003 */
        /* <DEDUP_REMOVED lines=44> */
[C---:B------:R-:W-:Y:S01]  /*d650*/  FFMA R3, R13.reuse, R61, R42 ;  /* 0x0000003d0d037223 */ /* 0x040fe2000000002a */
[----:B------:R-:W-:Y:S01]  /*d660*/  LDS.128 R28, [R32+0x50] ;  /* 0x00005000201c7984 */ /* 0x000fe20000000c00 */
        /* <DEDUP_REMOVED lines=20> */
[----:B------:R-:W1:Y:S01]  /*d7b0*/  LDS.128 R12, [R0.X4+UR5+0x7240] ;  /* 0x00724005000c7984 */ /* 0x000e620008004c00 */
[----:B------:R-:W-:Y:S01]  /*d7c0*/  FFMA R217, R75, R19, R16 ;  /* 0x000000134bd97223 */ /* 0x000fe20000000010 */
        /* <DEDUP_REMOVED lines=15> */
[----:B------:R-:W-:Y:S01]  /*d8c0*/  FFMA R216, R6, R62, R17 ;  /* 0x0000003e06d87223 */ /* 0x000fe20000000011 */
[-C--:B------:R-:W-:Y:S01]  /*d8d0*/  FFMA R215, R79, R7.reuse, R4 ;  /* 0x000000074fd77223 */ /* 0x080fe20000000004 */
[----:B------:R-:W2:Y:S01]  /*d8e0*/  LDS.128 R16, [R0.X4+UR5+0x7340] ;  /* 0x0073400500107984 */ /* 0x000ea20008004c00 */
[----:B---3--:R-:W-:Y:S01]  /*d8f0*/  FFMA R4, R8, R72, R95 ;  /* 0x0000004808047223 */ /* 0x008fe2000000005f */
[----:B------:R-:W-:Y:S01]  /*d900*/  FFMA R214, R6, R82, R5 ;  /* 0x0000005206d67223 */ /* 0x000fe20000000005 */
[-C--:B------:R-:W-:Y:S01]  /*d910*/  FFMA R216, R63, R7.reuse, R216 ;  /* 0x000000073fd87223 */ /* 0x080fe200000000d8 */
[----:B------:R-:W-:Y:S01]  /*d920*/  FFMA R200, R75, R7, R200 ;  /* 0x000000074bc87223 */ /* 0x000fe200000000c8 */
[----:B------:R-:W-:Y:S01]  /*d930*/  FFMA R3, R9, R73, R4 ;  /* 0x0000004909037223 */ /* 0x000fe20000000004 */
[----:B------:R-:W-:Y:S01]  /*d940*/  FFMA R214, R83, R7, R214 ;  /* 0x0000000753d67223 */ /* 0x000fe200000000d6 */
[----:B------:R-:W-:Y:S01]  /*d950*/  LDS.128 R20, [R32+0x150] ;  /* 0x0001500020147984 */ /* 0x000fe20000000c00 */
[C---:B------:R-:W-:Y:S01]  /*d960*/  FFMA R94, R8.reuse, R80, R94 ;  /* 0x00000050085e7223 */ /* 0x040fe2000000005e */
[----:B------:R-:W-:-:S02]  /*d970*/  FFMA R92, R8, R60, R92 ;  /* 0x0000003c085c7223 */ /* 0x000fc4000000005c */
[----:B------:R-:W3:Y:S01]  /*d980*/  LDS.128 R4, [R0.X4+UR5+0x50] ;  /* 0x0000500500047984 */ /* 0x000ee20008004c00 */
[----:B------:R-:W-:-:S03]  /*d990*/  FFMA R8, R8, R76, R93 ;  /* 0x0000004c08087223 */ /* 0x000fc6000000005d */
[----:B------:R-:W4:Y:S01]  /*d9a0*/  LDS.128 R36, [R32+0x350] ;  /* 0x0003500020247984 */ /* 0x000f220000000c00 */
        /* <DEDUP_REMOVED lines=11> */
[----:B------:R-:W4:Y:S01]  /*da60*/  LDS.128 R8, [R0.X4+UR5+0x150] ;  /* 0x0001500500087984 */ /* 0x000f220008004c00 */
        /* <DEDUP_REMOVED lines=16> */
[----:B------:R-:W1:Y:S01]  /*db70*/  LDS.128 R12, [R0.X4+UR5+0x250] ;  /* 0x00025005000c7984 */ /* 0x000e620008004c00 */
        /* <DEDUP_REMOVED lines=8> */
[----:B---3--:R-:W-:Y:S01]  /*dc00*/  FFMA R16, R4, R20, R89 ;  /* 0x0000001404107223 */ /* 0x008fe20000000059 */
[C---:B------:R-:W-:Y:S01]  /*dc10*/  FFMA R99, R18.reuse, R82, R99 ;  /* 0x0000005212637223 */ /* 0x040fe20000000063 */
[C---:B------:R-:W-:Y:S01]  /*dc20*/  FFMA R62, R18.reuse, R62, R107 ;  /* 0x0000003e123e7223 */ /* 0x040fe2000000006b */
[C---:B------:R-:W-:Y:S01]  /*dc30*/  FFMA R190, R18.reuse, R78, R103 ;  /* 0x0000004e12be7223 */ /* 0x040fe20000000067 */
[----:B------:R-:W-:Y:S01]  /*dc40*/  FFMA R96, R18, R74, R96 ;  /* 0x0000004a12607223 */ /* 0x000fe20000000060 */
[C---:B------:R-:W-:Y:S01]  /*dc50*/  FFMA R88, R4.reuse, R24, R88 ;  /* 0x0000001804587223 */ /* 0x040fe20000000058 */
[C---:B------:R-:W-:Y:S01]  /*dc60*/  FFMA R90, R4.reuse, R28, R90 ;  /* 0x0000001c045a7223 */ /* 0x040fe2000000005a */
[----:B----4-:R-:W-:Y:S01]  /*dc70*/  FFMA R4, R4, R36, R91 ;  /* 0x0000002404047223 */ /* 0x010fe2000000005b */
[-C--:B------:R-:W-:Y:S01]  /*dc80*/  FFMA R191, R63, R19.reuse, R62 ;  /* 0x000000133fbf7223 */ /* 0x080fe2000000003e */
[-C--:B------:R-:W-:Y:S01]  /*dc90*/  FFMA R190, R79, R19.reuse, R190 ;  /* 0x000000134fbe7223 */ /* 0x080fe200000000be */
[-C--:B------:R-:W-:Y:S01]  /*dca0*/  FFMA R189, R83, R19.reuse, R99 ;  /* 0x0000001353bd7223 */ /* 0x080fe20000000063 */
        /* <DEDUP_REMOVED lines=51> */
[C---:B------:R-:W-:Y:S01]  /*dfe0*/  FFMA R112, R16.reuse, R20, R112 ;  /* 0x0000001410707223 */ /* 0x040fe20000000070 */
[----:B------:R-:W-:Y:S01]  /*dff0*/  FFMA R16, R16, R28, R115 ;  /* 0x0000001c10107223 */ /* 0x000fe20000000073 */
[----:B------:R-:W2:Y:S01]  /*e000*/  LDS.128 R48, [R0.X4+UR5+0x1250] ;  /* 0x0012500500307984 */ /* 0x000ea20008004c00 */
        /* <DEDUP_REMOVED lines=13> */
[C---:B---3--:R-:W-:Y:S01]  /*e0e0*/  FFMA R116, R40.reuse, R24, R116 ;  /* 0x0000001828747223 */ /* 0x048fe20000000074 */
[C---:B------:R-:W-:Y:S01]  /*e0f0*/  FFMA R118, R40.reuse, R36, R118 ;  /* 0x0000002428767223 */ /* 0x040fe20000000076 */
[C---:B------:R-:W-:Y:S01]  /*e100*/  FFMA R18, R40.reuse, R20, R117 ;  /* 0x0000001428127223 */ /* 0x040fe20000000075 */
[----:B------:R-:W-:Y:S01]  /*e110*/  FFMA R40, R40, R28, R119 ;  /* 0x0000001c28287223 */ /* 0x000fe20000000077 */
[----:B------:R-:W3:Y:S01]  /*e120*/  LDS.128 R52, [R0.X4+UR5+0x1350] ;  /* 0x0013500500347984 */ /* 0x000ee20008004c00 */
        /* <DEDUP_REMOVED lines=8> */
[C---:B------:R-:W-:Y:S01]  /*e1b0*/  FFMA R40, R42.reuse, R30, R41 ;  /* 0x0000001e2a287223 */ /* 0x040fe20000000029 */
[----:B------:R-:W-:Y:S01]  /*e1c0*/  FFMA R84, R83, R59, R84 ;  /* 0x0000003b53547223 */ /* 0x000fe20000000054 */
[----:B------:R-:W-:Y:S01]  /*e1d0*/  FFMA R42, R42, R22, R57 ;  /* 0x000000162a2a7223 */ /* 0x000fe20000000039 */
[C---:B-1----:R-:W-:Y:S01]  /*e1e0*/  FFMA R120, R44.reuse, R24, R120 ;  /* 0x000000182c787223 */ /* 0x042fe20000000078 */
[----:B------:R-:W-:Y:S01]  /*e1f0*/  FFMA R33, R31, R43, R40 ;  /* 0x0000002b1f217223 */ /* 0x000fe20000000028 */
[----:B------:R-:W1:Y:S01]  /*e200*/  LDS.128 R56, [R0.X4+UR5+0x2050] ;  /* 0x0020500500387984 */ /* 0x000e620008004c00 */
        /* <DEDUP_REMOVED lines=18> */
[----:B------:R-:W-:Y:S01]  /*e330*/  FFMA R41, R31, R47, R42 ;  /* 0x0000002f1f297223 */ /* 0x000fe2000000002a */
[C---:B--2---:R-:W-:Y:S01]  /*e340*/  FFMA R124, R48.reuse, R36, R124 ;  /* 0x00000024307c7223 */ /* 0x044fe2000000007c */
[----:B------:R-:W2:Y:S01]  /*e350*/  LDS.128 R60, [R0.X4+UR5+0x2150] ;  /* 0x00215005003c7984 */ /* 0x000ea20008004c00 */
[----:B------:R-:W-:Y:S01]  /*e360*/  FFMA R87, R83, R87, R86 ;  /* 0x0000005753577223 */ /* 0x000fe20000000056 */
[----:B------:R-:W-:Y:S01]  /*e370*/  FFMA R42, R48, R24, R125 ;  /* 0x00000018302a7223 */ /* 0x000fe2000000007d */
[----:B------:R-:W-:Y:S01]  /*e380*/  FFMA R86, R66, R82, R65 ;  /* 0x0000005242567223 */ /* 0x000fe20000000041 */
[C---:B------:R-:W-:Y:S01]  /*e390*/  FFMA R126, R48.reuse, R20, R126 ;  /* 0x00000014307e7223 */ /* 0x040fe2000000007e */
[----:B------:R-:W-:Y:S01]  /*e3a0*/  FFMA R48, R48, R28, R127 ;  /* 0x0000001c30307223 */ /* 0x000fe2000000007f */
[C---:B------:R-:W-:Y:S01]  /*e3b0*/  FFMA R65, R49.reuse, R37, R124 ;  /* 0x0000002531417223 */ /* 0x040fe2000000007c */
[----:B------:R-:W-:Y:S01]  /*e3c0*/  FFMA R45, R49, R25, R42 ;  /* 0x00000019312d7223 */ /* 0x000fe2000000002a */
[-C--:B------:R-:W-:Y:S01]  /*e3d0*/  FFMA R163, R79, R67.reuse, R64 ;  /* 0x000000434fa37223 */ /* 0x080fe20000000040 */
[----:B------:R-:W-:Y:S01]  /*e3e0*/  FFMA R86, R83, R67, R86 ;  /* 0x0000004353567223 */ /* 0x000fe20000000056 */
[-C--:B------:R-:W-:Y:S01]  /*e3f0*/  FFMA R40, R39, R47.reuse, R40 ;  /* 0x0000002f27287223 */ /* 0x080fe20000000028 */
[----:B------:R-:W-:Y:S01]  /*e400*/  FFMA R35, R27, R47, R44 ;  /* 0x0000002f1b237223 */ /* 0x000fe2000000002c */
        /* <DEDUP_REMOVED lines=9> */
[----:B------:R-:W-:Y:S01]  /*e4a0*/  FFMA R50, R50, R22, R67 ;  /* 0x0000001632327223 */ /* 0x000fe20000000043 */
[----:B------:R-:W-:Y:S01]  /*e4b0*/  FFMA R42, R27, R51, R46 ;  /* 0x000000331b2a7223 */ /* 0x000fe2000000002e */
[C---:B---3--:R-:W-:Y:S01]  /*e4c0*/  FFMA R128, R52.reuse, R24, R128 ;  /* 0x0000001834807223 */ /* 0x048fe20000000080 */
[C---:B------:R-:W-:Y:S01]  /*e4d0*/  FFMA R130, R52.reuse, R36, R130 ;  /* 0x0000002434827223 */ /* 0x040fe20000000082 */
[C---:B------:R-:W-:Y:S01]  /*e4e0*/  FFMA R46, R52.reuse, R20, R129 ;  /* 0x00000014342e7223 */ /* 0x040fe20000000081 */
[----:B------:R-:W3:Y:S01]  /*e4f0*/  LDS.128 R64, [R0.X4+UR5+0x2250] ;  /* 0x0022500500407984 */ /* 0x000ee20008004c00 */
        /* <DEDUP_REMOVED lines=14> */
[----:B------:R-:W-:Y:S01]  /*e5e0*/  FFMA R49, R27, R55, R50 ;  /* 0x000000371b317223 */ /* 0x000fe20000000032 */
        /* <DEDUP_REMOVED lines=17> */
[----:B------:R-:W1:Y:S01]  /*e700*/  LDS.128 R72, [R0.X4+UR5+0x3050] ;  /* 0x0030500500487984 */ /* 0x000e620008004c00 */
        /* <DEDUP_REMOVED lines=10> */
[----:B------:R-:W-:Y:S01]  /*e7b0*/  FFMA R59, R23, R59, R58 ;  /* 0x0000003b173b7223 */ /* 0x000fe2000000003a */
[----:B------:R-:W-:Y:S01]  /*e7c0*/  LDS.128 R96, [R0.X4+UR5+0x4350] ;  /* 0x0043500500607984 */ /* 0x000fe20008004c00 */
[C---:B------:R-:W-:Y:S01]  /*e7d0*/  FFMA R58, R62.reuse, R30, R61 ;  /* 0x0000001e3e3a7223 */ /* 0x040fe2000000003d */
[C---:B------:R-:W-:Y:S01]  /*e7e0*/  FFMA R56, R62.reuse, R38, R77 ;  /* 0x000000263e387223 */ /* 0x040fe2000000004d */
[C---:B------:R-:W-:Y:S01]  /*e7f0*/  FFMA R54, R62.reuse, R26, R57 ;  /* 0x0000001a3e367223 */ /* 0x040fe20000000039 */
[----:B------:R-:W-:Y:S01]  /*e800*/  FFMA R62, R62, R22, R79 ;  /* 0x000000163e3e7223 */ /* 0x000fe2000000004f */
[----:B------:R-:W-:Y:S01]  /*e810*/  FFMA R57, R31, R63, R58 ;  /* 0x0000003f1f397223 */ /* 0x000fe2000000003a */
[C---:B---3--:R-:W-:Y:S01]  /*e820*/  FFMA R58, R64.reuse, R36, R141 ;  /* 0x00000024403a7223 */ /* 0x048fe2000000008d */
[----:B------:R-:W2:Y:S01]  /*e830*/  LDS.128 R76, [R0.X4+UR5+0x3150] ;  /* 0x00315005004c7984 */ /* 0x000ea20008004c00 */
[C---:B------:R-:W-:Y:S01]  /*e840*/  FFMA R142, R64.reuse, R24, R142 ;  /* 0x00000018408e7223 */ /* 0x040fe2000000008e */
        /* <DEDUP_REMOVED lines=11> */
[----:B----4-:R-:W-:Y:S01]  /*e900*/  FFMA R146, R68, R24, R146 ;  /* 0x0000001844927223 */ /* 0x010fe20000000092 */
[-C--:B------:R-:W-:Y:S01]  /*e910*/  FFMA R61, R39, R67.reuse, R60 ;  /* 0x00000043273d7223 */ /* 0x080fe2000000003c */
[C---:B------:R-:W-:Y:S01]  /*e920*/  FFMA R58, R66.reuse, R30, R65 ;  /* 0x0000001e423a7223 */ /* 0x040fe20000000041 */
[----:B------:R-:W-:Y:S01]  /*e930*/  FFMA R60, R27, R67, R62 ;  /* 0x000000431b3c7223 */ /* 0x000fe2000000003e */
        /* <DEDUP_REMOVED lines=8> */
[----:B------:R-:W-:Y:S01]  /*e9c0*/  FFMA R69, R69, R29, R144 ;  /* 0x0000001d45457223 */ /* 0x000fe20000000090 */
[C---:B------:R-:W-:Y:S01]  /*e9d0*/  FFMA R68, R70.reuse, R26, R65 ;  /* 0x0000001a46447223 */ /* 0x040fe20000000041 */
[-C--:B------:R-:W-:Y:S01]  /*e9e0*/  FFMA R58, R31, R67.reuse, R58 ;  /* 0x000000431f3a7223 */ /* 0x080fe2000000003a */
[----:B------:R-:W-:Y:S01]  /*e9f0*/  FFMA R67, R23, R67, R66 ;  /* 0x0000004317437223 */ /* 0x000fe20000000042 */
        /* <DEDUP_REMOVED lines=31> */
[----:B------:R-:W-:-:S02]  /*ebf0*/  FFMA R76, R78, R38, R91 ;  /* 0x000000264e4c7223 */ /* 0x000fc4000000005b */
[C---:B------:R-:W-:Y:S01]  /*ec00*/  FFMA R106, R78.reuse, R30, R77 ;  /* 0x0000001e4e6a7223 */ /* 0x040fe2000000004d */
[----:B------:R-:W-:Y:S01]  /*ec10*/  FFMA R78, R78, R22, R93 ;  /* 0x000000164e4e7223 */ /* 0x000fe2000000005d */
[-C--:B------:R-:W-:Y:S01]  /*ec20*/  FFMA R102, R39, R75.reuse, R102 ;  /* 0x0000004b27667223 */ /* 0x080fe20000000066 */
[----:B------:R-:W-:Y:S01]  /*ec30*/  FFMA R100, R27, R75, R100 ;  /* 0x0000004b1b647223 */ /* 0x000fe20000000064 */
[-C--:B------:R-:W-:Y:S01]  /*ec40*/  FFMA R105, R39, R79.reuse, R76 ;  /* 0x0000004f27697223 */ /* 0x080fe2000000004c */
[----:B------:R-:W2:Y:S01]  /*ec50*/  LDS.128 R72, [R0.X4+UR5+0x4050] ;  /* 0x0040500500487984 */ /* 0x000ea20008004c00 */
        /* <DEDUP_REMOVED lines=15> */
[----:B------:R-:W3:Y:S01]  /*ed50*/  LDS.128 R76, [R0.X4+UR5+0x4150] ;  /* 0x00415005004c7984 */ /* 0x000ee20008004c00 */
[-C--:B------:R-:W-:Y:S01]  /*ed60*/  FFMA R109, R39, R83.reuse, R80 ;  /* 0x00000053276d7223 */ /* 0x080fe20000000050 */
[C---:B-1----:R-:W-:Y:S01]  /*ed70*/  FFMA R80, R68.reuse, R20, R167 ;  /* 0x0000001444507223 */ /* 0x042fe200000000a7 */
[-C--:B------:R-:W-:Y:S01]  /*ed80*/  FFMA R111, R23, R83.reuse, R82 ;  /* 0x00000053176f7223 */ /* 0x080fe20000000052 */
[----:B------:R-:W-:Y:S01]  /*ed90*/  FFMA R82, R68, R36, R169 ;  /* 0x0000002444527223 */ /* 0x000fe200000000a9 */
[-C--:B------:R-:W-:Y:S01]  /*eda0*/  FFMA R110, R27, R83.reuse, R110 ;  /* 0x000000531b6e7223 */ /* 0x080fe2000000006e */
[----:B------:R-:W-:Y:S01]  /*edb0*/  FFMA R108, R31, R83, R108 ;  /* 0x000000531f6c7223 */ /* 0x000fe2000000006c */
[C---:B------:R-:W-:Y:S01]  /*edc0*/  FFMA R93, R69.reuse, R21, R80 ;  /* 0x00000015455d7223 */ /* 0x040fe20000000050 */
[----:B------:R-:W-:-:S02]  /*edd0*/  FFMA R91, R69, R37, R82 ;  /* 0x00000025455b7223 */ /* 0x000fc40000000052 */
[----:B------:R-:W1:Y:S01]  /*ede0*/  LDS.128 R80, [R0.X4+UR5+0x4250] ;  /* 0x0042500500507984 */ /* 0x000e620008004c00 */
[C---:B------:R-:W-:Y:S01]  /*edf0*/  FFMA R168, R68.reuse, R24, R168 ;  /* 0x0000001844a87223 */ /* 0x040fe200000000a8 */
[----:B------:R-:W-:-:S03]  /*ee00*/  FFMA R68, R68, R28, R153 ;  /* 0x0000001c44447223 */ /* 0x000fc60000000099 */
[C---:B------:R-:W-:Y:S01]  /*ee10*/  FFMA R89, R69.reuse, R25, R168 ;  /* 0x0000001945597223 */ /* 0x040fe200000000a8 */
[----:B------:R-:W-:-:S04]  /*ee20*/  FFMA R69, R69, R29, R68 ;  /* 0x0000001d45457223 */ /* 0x000fc80000000044 */
[----:B------:R-:W-:-:S04]  /*ee30*/  FFMA R68, R70, R30, R69 ;  /* 0x0000001e46447223 */ /* 0x000fc80000000045 */
[----:B------:R-:W-:Y:S01]  /*ee40*/  FFMA R113, R31, R71, R68 ;  /* 0x000000471f717223 */ /* 0x000fe20000000044 */
[----:B--2---:R-:W-:Y:S01]  /*ee50*/  FFMA R68, R72, R24, R165 ;  /* 0x0000001848447223 */ /* 0x004fe200000000a5 */
[C---:B------:R-:W-:Y:S01]  /*ee60*/  FFMA R114, R70.reuse, R38, R91 ;  /* 0x0000002646727223 */ /* 0x040fe2000000005b */
[C---:B------:R-:W-:Y:S02]  /*ee70*/  FFMA R112, R70.reuse, R26, R89 ;  /* 0x0000001a46707223 */ /* 0x040fe40000000059 */
[----:B------:R-:W-:Y:S01]  /*ee80*/  FFMA R69, R73, R25, R68 ;  /* 0x0000001949457223 */ /* 0x000fe20000000044 */
[----:B------:R-:W-:Y:S01]  /*ee90*/  FFMA R70, R70, R22, R93 ;  /* 0x0000001646467223 */ /* 0x000fe2000000005d */
        /* <DEDUP_REMOVED lines=11> */
[----:B---3--:R-:W-:Y:S01]  /*ef50*/  FFMA R68, R76, R20, R161 ;  /* 0x000000144c447223 */ /* 0x008fe200000000a1 */
[----:B------:R-:W2:Y:S01]  /*ef60*/  LDS.128 R88, [R0.X4+UR5+0x5050] ;  /* 0x0050500500587984 */ /* 0x000ea20008004c00 */
[----:B------:R-:W-:-:S02]  /*ef70*/  FFMA R118, R74, R30, R73 ;  /* 0x0000001e4a767223 */ /* 0x000fc40000000049 */
[C---:B------:R-:W-:Y:S01]  /*ef80*/  FFMA R73, R77.reuse, R21, R68 ;  /* 0x000000154d497223 */ /* 0x040fe20000000044 */
[C---:B------:R-:W-:Y:S01]  /*ef90*/  FFMA R70, R76.reuse, R36, R163 ;  /* 0x000000244c467223 */ /* 0x040fe200000000a3 */
[----:B------:R-:W-:Y:S01]  /*efa0*/  FFMA R162, R76, R24, R162 ;  /* 0x000000184ca27223 */ /* 0x000fe200000000a2 */
[----:B------:R-:W-:Y:S01]  /*efb0*/  FFMA R116, R74, R38, R71 ;  /* 0x000000264a747223 */ /* 0x000fe20000000047 */
[----:B------:R-:W-:Y:S01]  /*efc0*/  FFMA R68, R78, R22, R73 ;  /* 0x000000164e447223 */ /* 0x000fe20000000049 */
[C---:B------:R-:W-:Y:S01]  /*efd0*/  FFMA R71, R77.reuse, R37, R70 ;  /* 0x000000254d477223 */ /* 0x040fe20000000046 */
[C---:B-1----:R-:W-:Y:S01]  /*efe0*/  FFMA R158, R80.reuse, R20, R158 ;  /* 0x00000014509e7223 */ /* 0x042fe2000000009e */
[----:B------:R-:W-:Y:S01]  /*eff0*/  FFMA R69, R77, R25, R162 ;  /* 0x000000194d457223 */ /* 0x000fe200000000a2 */
[----:B------:R-:W-:Y:S01]  /*f000*/  FFMA R123, R23, R79, R68 ;  /* 0x0000004f177b7223 */ /* 0x000fe20000000044 */
[----:B------:R-:W-:Y:S01]  /*f010*/  FFMA R68, R80, R24, R159 ;  /* 0x0000001850447223 */ /* 0x000fe2000000009f */
        /* <DEDUP_REMOVED lines=13> */
[----:B------:R-:W1:Y:S01]  /*f0f0*/  LDS.128 R92, [R0.X4+UR5+0x5150] ;  /* 0x00515005005c7984 */ /* 0x000e620008004c00 */
[----:B------:R-:W-:Y:S01]  /*f100*/  FFMA R127, R23, R83, R68 ;  /* 0x00000053177f7223 */ /* 0x000fe20000000044 */
[----:B------:R-:W-:Y:S01]  /*f110*/  FFMA R81, R81, R29, R80 ;  /* 0x0000001d51517223 */ /* 0x000fe20000000050 */
[----:B------:R-:W-:Y:S01]  /*f120*/  FFMA R68, R96, R20, R155 ;  /* 0x0000001460447223 */ /* 0x000fe2000000009b */
[----:B------:R-:W-:Y:S01]  /*f130*/  FFMA R69, R97, R37, R70 ;  /* 0x0000002561457223 */ /* 0x000fe20000000046 */
[----:B------:R-:W-:Y:S01]  /*f140*/  FFMA R122, R78, R30, R77 ;  /* 0x0000001e4e7a7223 */ /* 0x000fe2000000004d */
[C---:B------:R-:W-:Y:S01]  /*f150*/  FFMA R126, R82.reuse, R38, R71 ;  /* 0x00000026527e7223 */ /* 0x040fe20000000047 */
[----:B------:R-:W-:Y:S01]  /*f160*/  FFMA R82, R82, R30, R81 ;  /* 0x0000001e52527223 */ /* 0x000fe20000000051 */
[-C--:B------:R-:W-:Y:S01]  /*f170*/  FFMA R120, R27, R79.reuse, R120 ;  /* 0x0000004f1b787223 */ /* 0x080fe20000000078 */
[----:B------:R-:W-:Y:S01]  /*f180*/  FFMA R122, R31, R79, R122 ;  /* 0x0000004f1f7a7223 */ /* 0x000fe2000000007a */
[----:B------:R-:W-:Y:S01]  /*f190*/  FFMA R131, R97, R21, R68 ;  /* 0x0000001561837223 */ /* 0x000fe20000000044 */
[----:B------:R-:W-:Y:S01]  /*f1a0*/  FFMA R130, R98, R38, R69 ;  /* 0x0000002662827223 */ /* 0x000fe20000000045 */
[----:B------:R-:W-:Y:S01]  /*f1b0*/  LDS.128 R76, [R32+0x260] ;  /* 0x00026000204c7984 */ /* 0x000fe20000000c00 */
[----:B------:R-:W-:Y:S01]  /*f1c0*/  FFMA R74, R74, R22, R87 ;  /* 0x000000164a4a7223 */ /* 0x000fe20000000057 */
[----:B------:R-:W-:-:S02]  /*f1d0*/  FFMA R84, R96, R28, R84 ;  /* 0x0000001c60547223 */ /* 0x000fc40000000054 */
[----:B------:R-:W3:Y:S01]  /*f1e0*/  LDS.128 R68, [R0.X4+UR5+0x60] ;  /* 0x0000600500447984 */ /* 0x000ee20008004c00 */
[-C--:B------:R-:W-:Y:S01]  /*f1f0*/  FFMA R126, R39, R83.reuse, R126 ;  /* 0x00000053277e7223 */ /* 0x080fe2000000007e */
[-C--:B------:R-:W-:Y:S01]  /*f200*/  FFMA R124, R27, R83.reuse, R124 ;  /* 0x000000531b7c7223 */ /* 0x080fe2000000007c */
[----:B------:R-:W-:Y:S01]  /*f210*/  FFMA R125, R31, R83, R82 ;  /* 0x000000531f7d7223 */ /* 0x000fe20000000052 */
[----:B------:R-:W-:Y:S01]  /*f220*/  FFMA R156, R96, R24, R156 ;  /* 0x00000018609c7223 */ /* 0x000fe2000000009c */
[----:B------:R-:W4:Y:S01]  /*f230*/  LDS.128 R80, [R32+0x60] ;  /* 0x0000600020507984 */ /* 0x000f220000000c00 */
[-C--:B------:R-:W-:Y:S01]  /*f240*/  FFMA R116, R39, R75.reuse, R116 ;  /* 0x0000004b27747223 */ /* 0x080fe20000000074 */
[-C--:B------:R-:W-:Y:S01]  /*f250*/  FFMA R118, R31, R75.reuse, R118 ;  /* 0x0000004b1f767223 */ /* 0x080fe20000000076 */
[----:B------:R-:W-:Y:S01]  /*f260*/  FFMA R119, R23, R75, R74 ;  /* 0x0000004b17777223 */ /* 0x000fe2000000004a */
[C---:B------:R-:W-:Y:S01]  /*f270*/  FFMA R129, R97.reuse, R29, R84 ;  /* 0x0000001d61817223 */ /* 0x040fe20000000054 */
[----:B------:R-:W3:Y:S01]  /*f280*/  LDS.128 R72, [R32+0x160] ;  /* 0x0001600020487984 */ /* 0x000ee20000000c00 */
[----:B------:R-:W-:-:S03]  /*f290*/  FFMA R97, R97, R25, R156 ;  /* 0x0000001961617223 */ /* 0x000fc6000000009c */
[----:B------:R-:W4:Y:S01]  /*f2a0*/  LDS.128 R84, [R32+0x360] ;  /* 0x0003600020547984 */ /* 0x000f220000000c00 */
        /* <DEDUP_REMOVED lines=38> */
[C---:B----4-:R-:W-:Y:S01]  /*f510*/  FFMA R4, R68.reuse, R80, R5 ;  /* 0x0000005044047223 */ /* 0x050fe20000000005 */
[-C--:B------:R-:W-:Y:S01]  /*f520*/  FFMA R136, R39, R95.reuse, R136 ;  /* 0x0000005f27887223 */ /* 0x080fe20000000088 */
        /* <DEDUP_REMOVED lines=38> */
[----:B------:R-:W-:-:S02]  /*f790*/  FFMA R89, R89, R81, R10 ;  /* 0x0000005159597223 */ /* 0x000fc4000000000a */
        /* <DEDUP_REMOVED lines=15> */
[----:B------:R-:W-:-:S02]  /*f890*/  FFMA R19, R93, R81, R14 ;  /* 0x000000515d137223 */ /* 0x000fc4000000000e */
[----:B------:R-:W1:Y:S01]  /*f8a0*/  LDS.128 R12, [R0.X4+UR5+0x1260] ;  /* 0x00126005000c7984 */ /* 0x000e620008004c00 */
[----:B------:R-:W-:Y:S01]  /*f8b0*/  FFMA R17, R93, R73, R17 ;  /* 0x000000495d117223 */ /* 0x000fe20000000011 */
[-C--:B------:R-:W-:Y:S01]  /*f8c0*/  FFMA R97, R87, R99.reuse, R97 ;  /* 0x0000006357617223 */ /* 0x080fe20000000061 */
[-C--:B------:R-:W-:Y:S01]  /*f8d0*/  FFMA R70, R79, R99.reuse, R70 ;  /* 0x000000634f467223 */ /* 0x080fe20000000046 */
[-C--:B------:R-:W-:Y:S01]  /*f8e0*/  FFMA R96, R83, R99.reuse, R96 ;  /* 0x0000006353607223 */ /* 0x080fe20000000060 */
[C---:B------:R-:W-:Y:S01]  /*f8f0*/  FFMA R93, R94.reuse, R78, R16 ;  /* 0x0000004e5e5d7223 */ /* 0x040fe20000000010 */
[----:B------:R-:W-:Y:S01]  /*f900*/  FFMA R99, R75, R99, R98 ;  /* 0x000000634b637223 */ /* 0x000fe20000000062 */
        /* <DEDUP_REMOVED lines=15> */
[----:B------:R-:W2:Y:S01]  /*fa00*/  LDS.128 R16, [R0.X4+UR5+0x1360] ;  /* 0x0013600500107984 */ /* 0x000ea20008004c00 */
[----:B---3--:R-:W-:Y:S01]  /*fa10*/  FFMA R4, R8, R76, R35 ;  /* 0x0000004c08047223 */ /* 0x008fe20000000023 */
[C---:B------:R-:W-:Y:S01]  /*fa20*/  FFMA R34, R6.reuse, R86, R34 ;  /* 0x0000005606227223 */ /* 0x040fe20000000022 */
        /* <DEDUP_REMOVED lines=9> */
[----:B------:R-:W-:-:S02]  /*fac0*/  FFMA R41, R9, R77, R4 ;  /* 0x0000004d09297223 */ /* 0x000fc40000000004 */
[----:B------:R-:W3:Y:S01]  /*fad0*/  LDS.128 R4, [R0.X4+UR5+0x2060] ;  /* 0x0020600500047984 */ /* 0x000ee20008004c00 */
[----:B------:R-:W-:Y:S01]  /*fae0*/  FFMA R47, R8, R72, R47 ;  /* 0x00000048082f7223 */ /* 0x000fe2000000002f */
[C---:B------:R-:W-:Y:S01]  /*faf0*/  FFMA R35, R9.reuse, R85, R35 ;  /* 0x0000005509237223 */ /* 0x040fe20000000023 */
[C---:B------:R-:W-:Y:S02]  /*fb00*/  FFMA R40, R9.reuse, R81, R40 ;  /* 0x0000005109287223 */ /* 0x040fe40000000028 */
[----:B------:R-:W-:Y:S01]  /*fb10*/  FFMA R47, R9, R73, R47 ;  /* 0x00000049092f7223 */ /* 0x000fe2000000002f */
[----:B-1----:R-:W-:Y:S01]  /*fb20*/  FFMA R8, R12, R84, R45 ;  /* 0x000000540c087223 */ /* 0x002fe2000000002d */
[C---:B------:R-:W-:Y:S01]  /*fb30*/  FFMA R35, R10.reuse, R86, R35 ;  /* 0x000000560a237223 */ /* 0x040fe20000000023 */
        /* <DEDUP_REMOVED lines=15> */
[C---:B------:R-:W-:Y:S01]  /*fc30*/  FFMA R44, R14.reuse, R86, R44 ;  /* 0x000000560e2c7223 */ /* 0x040fe2000000002c */
[----:B------:R-:W-:Y:S01]  /*fc40*/  FFMA R45, R14, R78, R45 ;  /* 0x0000004e0e2d7223 */ /* 0x000fe2000000002d */
[C---:B--2---:R-:W-:Y:S01]  /*fc50*/  FFMA R49, R16.reuse, R76, R49 ;  /* 0x0000004c10317223 */ /* 0x044fe20000000031 */
        /* <DEDUP_REMOVED lines=24> */
[----:B------:R-:W-:-:S02]  /*fde0*/  FFMA R53, R5, R77, R16 ;  /* 0x0000004d05357223 */ /* 0x000fc40000000010 */
[----:B------:R-:W3:Y:S01]  /*fdf0*/  LDS.128 R16, [R0.X4+UR5+0x2360] ;  /* 0x0023600500107984 */ /* 0x000ee20008004c00 */
[C---:B------:R-:W-:Y:S01]  /*fe00*/  FFMA R59, R4.reuse, R72, R59 ;  /* 0x00000048043b7223 */ /* 0x040fe2000000003b */
[----:B------:R-:W-:Y:S01]  /*fe10*/  FFMA R50, R4, R80, R50 ;  /* 0x0000005004327223 */ /* 0x000fe20000000032 */
[C---:B------:R-:W-:Y:S02]  /*fe20*/  FFMA R52, R5.reuse, R85, R52 ;  /* 0x0000005505347223 */ /* 0x040fe40000000034 */
[C---:B------:R-:W-:Y:S01]  /*fe30*/  FFMA R140, R5.reuse, R73, R59 ;  /* 0x00000049058c7223 */ /* 0x040fe2000000003b */
        /* <DEDUP_REMOVED lines=25> */
[----:B------:R-:W-:Y:S02]  /*ffd0*/  FFMA R143, R75, R11, R143 ;  /* 0x0000000b4b8f7223 */ /* 0x000fe4000000008f */
[----:B------:R-:W4:Y:S01]  /*ffe0*/  LDS.128 R8, [R0.X4+UR5+0x3160] ;  /* 0x0031600500087984 */ /* 0x000f220008004c00 */
        /* <DEDUP_REMOVED lines=42> */
[----:B----4-:R-:W-:Y:S01]  /*10290*/  FFMA R4, R8, R76, R104 ;  /* 0x0000004c08047223 */ /* 0x010fe20000000068 */
        /* <DEDUP_REMOVED lines=12> */
[----:B------:R-:W3:Y:S01]  /*10360*/  LDS.128 R4, [R0.X4+UR5+0x4060] ;  /* 0x0040600500047984 */ /* 0x000ee20008004c00 */
[C---:B------:R-:W-:Y:S01]  /*10370*/  FFMA R104, R9.reuse, R85, R104 ;  /* 0x0000005509687223 */ /* 0x040fe20000000068 */
[C---:B------:R-:W-:Y:S01]  /*10380*/  FFMA R105, R9.reuse, R81, R105 ;  /* 0x0000005109697223 */ /* 0x040fe20000000069 */
[----:B------:R-:W-:Y:S01]  /*10390*/  FFMA R107, R9, R73, R107 ;  /* 0x00000049096b7223 */ /* 0x000fe2000000006b */
[----:B------:R-:W-:Y:S04]  /*103a0*/  LDS.128 R56, [R32+0x270] ;  /* 0x0002700020387984 */ /* 0x000fe80000000c00 */
[----:B------:R-:W-:Y:S01]  /*103b0*/  LDS.128 R64, [R32+0x70] ;  /* 0x0000700020407984 */ /* 0x000fe20000000c00 */
        /* <DEDUP_REMOVED lines=12> */
[----:B-1----:R-:W-:Y:S01]  /*10480*/  FFMA R12, R16, R84, R114 ;  /* 0x00000054100c7223 */ /* 0x002fe20000000072 */
        /* <DEDUP_REMOVED lines=9> */
[----:B------:R-:W1:Y:S01]  /*10520*/  LDS.128 R8, [R0.X4+UR5+0x4160] ;  /* 0x0041600500087984 */ /* 0x000e620008004c00 */
[C---:B------:R-:W-:Y:S01]  /*10530*/  FFMA R115, R16.reuse, R72, R115 ;  /* 0x0000004810737223 */ /* 0x040fe20000000073 */
[----:B------:R-:W-:Y:S01]  /*10540*/  FFMA R16, R16, R80, R113 ;  /* 0x0000005010107223 */ /* 0x000fe20000000071 */
[-C--:B------:R-:W-:Y:S01]  /*10550*/  FFMA R109, R87, R15.reuse, R109 ;  /* 0x0000000f576d7223 */ /* 0x080fe2000000006d */
[-C--:B------:R-:W-:Y:S01]  /*10560*/  FFMA R108, R79, R15.reuse, R108 ;  /* 0x0000000f4f6c7223 */ /* 0x080fe2000000006c */
[-C--:B------:R-:W-:Y:S01]  /*10570*/  FFMA R110, R83, R15.reuse, R110 ;  /* 0x0000000f536e7223 */ /* 0x080fe2000000006e */
[----:B------:R-:W-:Y:S01]  /*10580*/  FFMA R111, R75, R15, R111 ;  /* 0x0000000f4b6f7223 */ /* 0x000fe2000000006f */
[C---:B------:R-:W-:Y:S01]  /*10590*/  FFMA R113, R17.reuse, R85, R12 ;  /* 0x0000005511717223 */ /* 0x040fe2000000000c */
[----:B------:R-:W-:Y:S04]  /*105a0*/  LDS.128 R100, [R32+0x370] ;  /* 0x0003700020647984 */ /* 0x000fe80000000c00 */
[----:B------:R-:W2:Y:S01]  /*105b0*/  LDS.128 R12, [R0.X4+UR5+0x4260] ;  /* 0x00426005000c7984 */ /* 0x000ea20008004c00 */
[C---:B------:R-:W-:Y:S01]  /*105c0*/  FFMA R114, R17.reuse, R77, R112 ;  /* 0x0000004d11727223 */ /* 0x040fe20000000070 */
[C---:B------:R-:W-:Y:S01]  /*105d0*/  FFMA R115, R17.reuse, R73, R115 ;  /* 0x0000004911737223 */ /* 0x040fe20000000073 */
[----:B------:R-:W-:Y:S01]  /*105e0*/  FFMA R112, R17, R81, R16 ;  /* 0x0000005111707223 */ /* 0x000fe20000000010 */
[C---:B---3--:R-:W-:Y:S01]  /*105f0*/  FFMA R117, R4.reuse, R76, R117 ;  /* 0x0000004c04757223 */ /* 0x048fe20000000075 */
[C---:B------:R-:W-:Y:S01]  /*10600*/  FFMA R116, R4.reuse, R84, R116 ;  /* 0x0000005404747223 */ /* 0x040fe20000000074 */
[----:B------:R-:W-:Y:S01]  /*10610*/  FFMA R119, R4, R72, R119 ;  /* 0x0000004804777223 */ /* 0x000fe20000000077 */
[C---:B------:R-:W-:Y:S01]  /*10620*/  FFMA R113, R18.reuse, R86, R113 ;  /* 0x0000005612717223 */ /* 0x040fe20000000071 */
[C---:B------:R-:W-:Y:S01]  /*10630*/  FFMA R114, R18.reuse, R78, R114 ;  /* 0x0000004e12727223 */ /* 0x040fe20000000072 */
        /* <DEDUP_REMOVED lines=20> */
[----:B------:R-:W-:Y:S04]  /*10780*/  LDS.128 R60, [R0.X4+UR5+0x70] ;  /* 0x00007005003c7984 */ /* 0x000fe80008004c00 */
[----:B------:R-:W4:Y:S01]  /*10790*/  LDS.128 R4, [R0.X4+UR5+0x5060] ;  /* 0x0050600500047984 */ /* 0x000f220008004c00 */
[C---:B-1----:R-:W-:Y:S01]  /*107a0*/  FFMA R123, R8.reuse, R72, R123 ;  /* 0x00000048087b7223 */ /* 0x042fe2000000007b */
[C---:B------:R-:W-:Y:S01]  /*107b0*/  FFMA R121, R8.reuse, R84, R121 ;  /* 0x0000005408797223 */ /* 0x040fe20000000079 */
[C---:B------:R-:W-:Y:S01]  /*107c0*/  FFMA R120, R8.reuse, R76, R120 ;  /* 0x0000004c08787223 */ /* 0x040fe20000000078 */
[----:B------:R-:W-:Y:S01]  /*107d0*/  FFMA R122, R8, R80, R122 ;  /* 0x00000050087a7223 */ /* 0x000fe2000000007a */
[C---:B------:R-:W-:Y:S01]  /*107e0*/  FFMA R123, R9.reuse, R73, R123 ;  /* 0x00000049097b7223 */ /* 0x040fe2000000007b */
[C---:B------:R-:W-:Y:S01]  /*107f0*/  FFMA R121, R9.reuse, R85, R121 ;  /* 0x0000005509797223 */ /* 0x040fe20000000079 */
[C---:B--2---:R-:W-:Y:S01]  /*10800*/  FFMA R124, R12.reuse, R76, R124 ;  /* 0x0000004c0c7c7223 */ /* 0x044fe2000000007c */
        /* <DEDUP_REMOVED lines=29> */
[C---:B------:R-:W-:Y:S01]  /*109e0*/  FFMA R127, R14.reuse, R74, R127 ;  /* 0x0000004a0e7f7223 */ /* 0x040fe2000000007f */
[----:B------:R-:W-:Y:S01]  /*109f0*/  FFMA R126, R14, R82, R13 ;  /* 0x000000520e7e7223 */ /* 0x000fe2000000000d */
[----:B----4-:R-:W-:Y:S01]  /*10a00*/  FFMA R16, R4, R76, R134 ;  /* 0x0000004c04107223 */ /* 0x010fe20000000086 */
[C---:B------:R-:W-:Y:S01]  /*10a10*/  FFMA R131, R18.reuse, R74, R131 ;  /* 0x0000004a12837223 */ /* 0x040fe20000000083 */
[C---:B------:R-:W-:Y:S01]  /*10a20*/  FFMA R130, R18.reuse, R86, R130 ;  /* 0x0000005612827223 */ /* 0x040fe20000000082 */
[----:B------:R-:W-:Y:S01]  /*10a30*/  FFMA R129, R18, R78, R17 ;  /* 0x0000004e12817223 */ /* 0x000fe20000000011 */
[C---:B------:R-:W-:Y:S01]  /*10a40*/  FFMA R134, R4.reuse, R84, R132 ;  /* 0x0000005404867223 */ /* 0x040fe20000000084 */
[-C--:B------:R-:W-:Y:S01]  /*10a50*/  FFMA R124, R87, R15.reuse, R124 ;  /* 0x0000000f577c7223 */ /* 0x080fe2000000007c */
[-C--:B------:R-:W-:Y:S01]  /*10a60*/  FFMA R125, R79, R15.reuse, R125 ;  /* 0x0000000f4f7d7223 */ /* 0x080fe2000000007d */
[-C--:B------:R-:W-:Y:S01]  /*10a70*/  FFMA R126, R83, R15.reuse, R126 ;  /* 0x0000000f537e7223 */ /* 0x080fe2000000007e */
        /* <DEDUP_REMOVED lines=9> */
[----:B------:R-:W-:Y:S01]  /*10b10*/  FFMA R133, R4, R80, R133 ;  /* 0x0000005004857223 */ /* 0x000fe20000000085 */
[----:B------:R-:W-:-:S02]  /*10b20*/  FFMA R134, R5, R85, R134 ;  /* 0x0000005505867223 */ /* 0x000fc40000000086 */
        /* <DEDUP_REMOVED lines=23> */
[-C--:B------:R-:W-:Y:S01]  /*10ca0*/  FFMA R137, R87, R11.reuse, R137 ;  /* 0x0000000b57897223 */ /* 0x080fe20000000089 */
[-C--:B------:R-:W-:Y:S01]  /*10cb0*/  FFMA R138, R79, R11.reuse, R138 ;  /* 0x0000000b4f8a7223 */ /* 0x080fe2000000008a */
[-C--:B------:R-:W-:Y:S01]  /*10cc0*/  FFMA R136, R83, R11.reuse, R136 ;  /* 0x0000000b53887223 */ /* 0x080fe20000000088 */
[----:B------:R-:W-:-:S02]  /*10cd0*/  FFMA R139, R75, R11, R139 ;  /* 0x0000000b4b8b7223 */ /* 0x000fc4000000008b */
[----:B------:R-:W3:Y:S01]  /*10ce0*/  LDS.128 R8, [R0.X4+UR5+0x370] ;  /* 0x0003700500087984 */ /* 0x000ee20008004c00 */
        /* <DEDUP_REMOVED lines=22> */
[-C--:B------:R-:W-:Y:S01]  /*10e50*/  FFMA R213, R61, R57.reuse, R69 ;  /* 0x000000393dd57223 */ /* 0x080fe20000000045 */
[C---:B-1----:R-:W-:Y:S01]  /*10e60*/  FFMA R90, R4.reuse, R56, R90 ;  /* 0x00000038045a7223 */ /* 0x042fe2000000005a */
[C---:B------:R-:W-:Y:S01]  /*10e70*/  FFMA R88, R4.reuse, R100, R88 ;  /* 0x0000006404587223 */ /* 0x040fe20000000058 */
[C---:B------:R-:W-:Y:S01]  /*10e80*/  FFMA R91, R4.reuse, R12, R91 ;  /* 0x0000000c045b7223 */ /* 0x040fe2000000005b */
[----:B------:R-:W-:Y:S01]  /*10e90*/  FFMA R89, R4, R64, R89 ;  /* 0x0000004004597223 */ /* 0x000fe20000000059 */
[C---:B------:R-:W-:Y:S01]  /*10ea0*/  FFMA R205, R5.reuse, R57, R90 ;  /* 0x0000003905cd7223 */ /* 0x040fe2000000005a */
[C---:B------:R-:W-:Y:S01]  /*10eb0*/  FFMA R204, R5.reuse, R101, R88 ;  /* 0x0000006505cc7223 */ /* 0x040fe20000000058 */
[C---:B------:R-:W-:Y:S01]  /*10ec0*/  FFMA R202, R5.reuse, R13, R91 ;  /* 0x0000000d05ca7223 */ /* 0x040fe2000000005b */
[-C--:B------:R-:W-:Y:S01]  /*10ed0*/  FFMA R203, R5, R65.reuse, R89 ;  /* 0x0000004105cb7223 */ /* 0x080fe20000000059 */
        /* <DEDUP_REMOVED lines=9> */
[-C--:B------:R-:W-:Y:S01]  /*10f70*/  FFMA R202, R6, R14.reuse, R202 ;  /* 0x0000000e06ca7223 */ /* 0x080fe200000000ca */
        /* <DEDUP_REMOVED lines=11> */
[C---:B------:R-:W-:Y:S01]  /*11030*/  FFMA R202, R15.reuse, R7, R202 ;  /* 0x000000070fca7223 */ /* 0x040fe200000000ca */
        /* <DEDUP_REMOVED lines=8> */
[----:B------:R-:W-:Y:S01]  /*110c0*/  FFMA R210, R103, R63, R210 ;  /* 0x0000003f67d27223 */ /* 0x000fe200000000d2 */
[-C--:B------:R-:W-:Y:S01]  /*110d0*/  FFMA R201, R59, R11.reuse, R201 ;  /* 0x0000000b3bc97223 */ /* 0x080fe200000000c9 */
[----:B------:R-:W3:Y:S01]  /*110e0*/  LDS.128 R60, [R0.X4+UR5+0x1070] ;  /* 0x00107005003c7984 */ /* 0x000ee20008004c00 */
[-C--:B------:R-:W-:Y:S01]  /*110f0*/  FFMA R187, R103, R11.reuse, R187 ;  /* 0x0000000b67bb7223 */ /* 0x080fe200000000bb */
[-C--:B------:R-:W-:Y:S01]  /*11100*/  FFMA R186, R67, R11.reuse, R186 ;  /* 0x0000000b43ba7223 */ /* 0x080fe200000000ba */
        /* <DEDUP_REMOVED lines=19> */
[----:B------:R-:W4:Y:S04]  /*11240*/  LDS.128 R16, [R0.X4+UR5+0x2170] ;  /* 0x0021700500107984 */ /* 0x000f280008004c00 */
[----:B------:R-:W-:Y:S01]  /*11250*/  LDS.128 R88, [R0.X4+UR5+0x4370] ;  /* 0x0043700500587984 */ /* 0x000fe20008004c00 */
[C---:B-1----:R-:W-:Y:S01]  /*11260*/  FFMA R45, R4.reuse, R56, R45 ;  /* 0x00000038042d7223 */ /* 0x042fe2000000002d */
[C---:B------:R-:W-:Y:S01]  /*11270*/  FFMA R44, R4.reuse, R100, R44 ;  /* 0x00000064042c7223 */ /* 0x040fe2000000002c */
[C---:B------:R-:W-:Y:S01]  /*11280*/  FFMA R51, R4.reuse, R12, R51 ;  /* 0x0000000c04337223 */ /* 0x040fe20000000033 */
[----:B------:R-:W-:Y:S01]  /*11290*/  FFMA R42, R4, R64, R42 ;  /* 0x00000040042a7223 */ /* 0x000fe2000000002a */
[C---:B------:R-:W-:Y:S01]  /*112a0*/  FFMA R176, R5.reuse, R57, R45 ;  /* 0x0000003905b07223 */ /* 0x040fe2000000002d */
[C---:B---3--:R-:W-:Y:S01]  /*112b0*/  FFMA R43, R60.reuse, R56, R43 ;  /* 0x000000383c2b7223 */ /* 0x048fe2000000002b */
[C---:B------:R-:W-:Y:S01]  /*112c0*/  FFMA R34, R60.reuse, R100, R34 ;  /* 0x000000643c227223 */ /* 0x040fe20000000022 */
        /* <DEDUP_REMOVED lines=39> */
[----:B------:R-:W2:Y:S01]  /*11540*/  LDS.128 R60, [R0.X4+UR5+0x2070] ;  /* 0x00207005003c7984 */ /* 0x000ea20008004c00 */
[-C--:B------:R-:W-:Y:S01]  /*11550*/  FFMA R171, R103, R11.reuse, R171 ;  /* 0x0000000b67ab7223 */ /* 0x080fe200000000ab */
[-C--:B------:R-:W-:Y:S01]  /*11560*/  FFMA R170, R67, R11.reuse, R170 ;  /* 0x0000000b43aa7223 */ /* 0x080fe200000000aa */
[----:B------:R-:W-:Y:S01]  /*11570*/  FFMA R169, R15, R11, R169 ;  /* 0x0000000b0fa97223 */ /* 0x000fe200000000a9 */
[C---:B----4-:R-:W-:Y:S01]  /*11580*/  FFMA R142, R16.reuse, R56, R142 ;  /* 0x00000038108e7223 */ /* 0x050fe2000000008e */
[----:B------:R-:W3:Y:S01]  /*11590*/  LDS.128 R8, [R0.X4+UR5+0x2370] ;  /* 0x0023700500087984 */ /* 0x000ee20008004c00 */
[C---:B------:R-:W-:Y:S01]  /*115a0*/  FFMA R141, R16.reuse, R100, R141 ;  /* 0x00000064108d7223 */ /* 0x040fe2000000008d */
[C---:B------:R-:W-:Y:S01]  /*115b0*/  FFMA R143, R16.reuse, R12, R143 ;  /* 0x0000000c108f7223 */ /* 0x040fe2000000008f */
[----:B------:R-:W-:Y:S01]  /*115c0*/  FFMA R54, R16, R64, R54 ;  /* 0x0000004010367223 */ /* 0x000fe20000000036 */
[----:B------:R-:W4:Y:S01]  /*115d0*/  LDS.128 R40, [R0.X4+UR5+0x3070] ;  /* 0x0030700500287984 */ /* 0x000f220008004c00 */
        /* <DEDUP_REMOVED lines=17> */
[-C--:B------:R-:W-:Y:S01]  /*116f0*/  FFMA R144, R4, R64.reuse, R144 ;  /* 0x0000004004907223 */ /* 0x080fe20000000090 */
[C---:B------:R-:W-:Y:S01]  /*11700*/  FFMA R160, R5.reuse, R57, R146 ;  /* 0x0000003905a07223 */ /* 0x040fe20000000092 */
[----:B--2---:R-:W-:Y:S01]  /*11710*/  FFMA R50, R60, R64, R50 ;  /* 0x000000403c327223 */ /* 0x004fe20000000032 */
[C---:B------:R-:W-:Y:S01]  /*11720*/  FFMA R159, R5.reuse, R101, R145 ;  /* 0x00000065059f7223 */ /* 0x040fe20000000091 */
[C---:B------:R-:W-:Y:S01]  /*11730*/  FFMA R157, R5.reuse, R13, R147 ;  /* 0x0000000d059d7223 */ /* 0x040fe20000000093 */
[-C--:B------:R-:W-:Y:S01]  /*11740*/  FFMA R158, R5, R65.reuse, R144 ;  /* 0x00000041059e7223 */ /* 0x080fe20000000090 */
[C---:B---3--:R-:W-:Y:S01]  /*11750*/  FFMA R148, R8.reuse, R56, R148 ;  /* 0x0000003808947223 */ /* 0x048fe20000000094 */
[C---:B------:R-:W-:Y:S01]  /*11760*/  FFMA R4, R8.reuse, R100, R150 ;  /* 0x0000006408047223 */ /* 0x040fe20000000096 */
[C---:B------:R-:W-:Y:S01]  /*11770*/  FFMA R3, R8.reuse, R64, R149 ;  /* 0x0000004008037223 */ /* 0x040fe20000000095 */
[----:B------:R-:W-:Y:S01]  /*11780*/  FFMA R5, R8, R12, R151 ;  /* 0x0000000c08057223 */ /* 0x000fe20000000097 */
        /* <DEDUP_REMOVED lines=13> */
[----:B----4-:R-:W-:Y:S01]  /*11860*/  FFMA R8, R40, R56, R154 ;  /* 0x0000003828087223 */ /* 0x010fe2000000009a */
[----:B------:R-:W-:Y:S01]  /*11870*/  FFMA R10, R10, R14, R5 ;  /* 0x0000000e0a0a7223 */ /* 0x000fe20000000005 */
[-C--:B------:R-:W-:Y:S01]  /*11880*/  FFMA R160, R59, R7.reuse, R160 ;  /* 0x000000073ba07223 */ /* 0x080fe200000000a0 */
        /* <DEDUP_REMOVED lines=15> */
[----:B------:R-:W2:Y:S01]  /*11980*/  LDS.128 R52, [R0.X4+UR5+0x4070] ;  /* 0x0040700500347984 */ /* 0x000ea20008004c00 */
        /* <DEDUP_REMOVED lines=59> */
[-C--:B------:R-:W-:Y:S01]  /*11d40*/  FFMA R5, R103, R43.reuse, R5 ;  /* 0x0000002b67057223 */ /* 0x080fe20000000005 */
[-C--:B------:R-:W-:Y:S01]  /*11d50*/  FFMA R6, R67, R43.reuse, R6 ;  /* 0x0000002b43067223 */ /* 0x080fe20000000006 */
[----:B------:R-:W-:Y:S01]  /*11d60*/  FFMA R50, R50, R14, R34 ;  /* 0x0000000e32327223 */ /* 0x000fe20000000022 */
        /* <DEDUP_REMOVED lines=19> */
[-C--:B------:R-:W-:Y:S01]  /*11ea0*/  FFMA R18, R67, R47.reuse, R18 ;  /* 0x0000002f43127223 */ /* 0x080fe20000000012 */
[----:B------:R-:W1:Y:S01]  /*11eb0*/  LDS.128 R52, [R0.X4+UR5+0x5070] ;  /* 0x0050700500347984 */ /* 0x000e620008004c00 */
        /* <DEDUP_REMOVED lines=135> */
[C---:B----4-:R-:W-:Y:S01]  /*12730*/  FFMA R122, R92.reuse, R36, R219 ;  /* 0x000000245c7a7223 */ /* 0x050fe200000000db */
        /* <DEDUP_REMOVED lines=67> */
[-C--:B------:R-:W-:Y:S01]  /*12b70*/  FFMA R128, R88, R20.reuse, R200 ;  /* 0x0000001458807223 */ /* 0x080fe200000000c8 */
[----:B-1----:R-:W-:Y:S01]  /*12b80*/  FFMA R188, R92, R20, R188 ;  /* 0x000000145cbc7223 */ /* 0x002fe200000000bc */
        /* <DEDUP_REMOVED lines=17> */
[----:B------:R-:W-:Y:S01]  /*12ca0*/  FFMA R147, R94, R22, R188 ;  /* 0x000000165e937223 */ /* 0x000fe200000000bc */
[----:B------:R-:W1:Y:S01]  /*12cb0*/  LDS.128 R60, [R0.X4+UR5+0x6060] ;  /* 0x00606005003c7984 */ /* 0x000e620008004c00 */
[-C--:B------:R-:W-:Y:S01]  /*12cc0*/  FFMA R126, R27, R91.reuse, R126 ;  /* 0x0000005b1b7e7223 */ /* 0x080fe2000000007e */
[-C--:B------:R-:W-:Y:S01]  /*12cd0*/  FFMA R127, R39, R91.reuse, R127 ;  /* 0x0000005b277f7223 */ /* 0x080fe2000000007f */
[-C--:B------:R-:W-:Y:S01]  /*12ce0*/  FFMA R128, R23, R91.reuse, R128 ;  /* 0x0000005b17807223 */ /* 0x080fe20000000080 */
[----:B------:R-:W-:Y:S01]  /*12cf0*/  FFMA R129, R31, R91, R129 ;  /* 0x0000005b1f817223 */ /* 0x000fe20000000081 */
[----:B------:R-:W-:Y:S01]  /*12d00*/  FFMA R147, R23, R95, R147 ;  /* 0x0000005f17937223 */ /* 0x000fe20000000093 */
[----:B------:R-:W2:Y:S01]  /*12d10*/  LDS.128 R88, [R0.X4+UR5+0x5260] ;  /* 0x0052600500587984 */ /* 0x000ea20008004c00 */
[----:B------:R-:W-:-:S03]  /*12d20*/  FFMA R191, R92, R24, R191 ;  /* 0x000000185cbf7223 */ /* 0x000fc600000000bf */
[----:B------:R-:W3:Y:S01]  /*12d30*/  LDS.128 R20, [R0.X4+UR5+0x6160] ;  /* 0x0061600500147984 */ /* 0x000ee20008004c00 */
[----:B------:R-:W-:-:S04]  /*12d40*/  FFMA R191, R93, R25, R191 ;  /* 0x000000195dbf7223 */ /* 0x000fc800000000bf */
[----:B------:R-:W-:Y:S01]  /*12d50*/  FFMA R145, R94, R26, R191 ;  /* 0x0000001a5e917223 */ /* 0x000fe200000000bf */
[----:B------:R-:W-:-:S03]  /*12d60*/  FFMA R189, R92, R28, R189 ;  /* 0x0000001c5cbd7223 */ /* 0x000fc600000000bd */
[----:B------:R-:W-:Y:S02]  /*12d70*/  FFMA R145, R27, R95, R145 ;  /* 0x0000005f1b917223 */ /* 0x000fe40000000091 */
[----:B------:R-:W3:Y:S01]  /*12d80*/  LDS.128 R24, [R0.X4+UR5+0x6260] ;  /* 0x0062600500187984 */ /* 0x000ee20008004c00 */
[C---:B----4-:R-:W-:Y:S01]  /*12d90*/  FFMA R28, R52.reuse, R84, R106 ;  /* 0x00000054341c7223 */ /* 0x050fe2000000006a */
        /* <DEDUP_REMOVED lines=13> */
[C---:B------:R-:W-:Y:S01]  /*12e70*/  FFMA R52, R54.reuse, R78, R52 ;  /* 0x0000004e36347223 */ /* 0x040fe20000000034 */
[C---:B------:R-:W-:Y:S01]  /*12e80*/  FFMA R108, R54.reuse, R82, R108 ;  /* 0x00000052366c7223 */ /* 0x040fe2000000006c */
[----:B------:R-:W-:Y:S01]  /*12e90*/  FFMA R144, R54, R74, R144 ;  /* 0x0000004a36907223 */ /* 0x000fe20000000090 */
[----:B------:R-:W4:Y:S01]  /*12ea0*/  LDS.128 R28, [R0.X4+UR5+0x6360] ;  /* 0x00636005001c7984 */ /* 0x000f220008004c00 */
        /* <DEDUP_REMOVED lines=8> */
[-C--:B------:R-:W-:Y:S01]  /*12f30*/  FFMA R55, R60, R80.reuse, R110 ;  /* 0x000000503c377223 */ /* 0x080fe2000000006e */
[----:B------:R-:W-:Y:S01]  /*12f40*/  FFMA R146, R39, R95, R146 ;  /* 0x0000005f27927223 */ /* 0x000fe20000000092 */
[----:B--2---:R-:W-:Y:S01]  /*12f50*/  FFMA R93, R88, R80, R97 ;  /* 0x00000050585d7223 */ /* 0x004fe20000000061 */
[C---:B------:R-:W-:Y:S01]  /*12f60*/  FFMA R110, R61.reuse, R85, R112 ;  /* 0x000000553d6e7223 */ /* 0x040fe20000000070 */
[C---:B------:R-:W-:Y:S01]  /*12f70*/  FFMA R54, R61.reuse, R77, R54 ;  /* 0x0000004d3d367223 */ /* 0x040fe20000000036 */
[C---:B------:R-:W-:Y:S01]  /*12f80*/  FFMA R142, R61.reuse, R73, R113 ;  /* 0x000000493d8e7223 */ /* 0x040fe20000000071 */
[----:B------:R-:W-:Y:S01]  /*12f90*/  FFMA R55, R61, R81, R55 ;  /* 0x000000513d377223 */ /* 0x000fe20000000037 */
        /* <DEDUP_REMOVED lines=43> */
[C---:B----4-:R-:W-:Y:S01]  /*13250*/  FFMA R107, R28.reuse, R84, R122 ;  /* 0x000000541c6b7223 */ /* 0x050fe2000000007a */
[C---:B------:R-:W-:Y:S01]  /*13260*/  FFMA R62, R28.reuse, R76, R123 ;  /* 0x0000004c1c3e7223 */ /* 0x040fe2000000007b */
[C---:B------:R-:W-:Y:S01]  /*13270*/  FFMA R118, R28.reuse, R80, R125 ;  /* 0x000000501c767223 */ /* 0x040fe2000000007d */
[-C--:B------:R-:W-:Y:S01]  /*13280*/  FFMA R111, R28, R72.reuse, R124 ;  /* 0x000000481c6f7223 */ /* 0x080fe2000000007c */
[----:B------:R-:W-:Y:S01]  /*13290*/  FFMA R105, R88, R72, R105 ;  /* 0x0000004858697223 */ /* 0x000fe20000000069 */
[C---:B------:R-:W-:Y:S01]  /*132a0*/  FFMA R107, R29.reuse, R85, R107 ;  /* 0x000000551d6b7223 */ /* 0x040fe2000000006b */
[C---:B------:R-:W-:Y:S01]  /*132b0*/  FFMA R62, R29.reuse, R77, R62 ;  /* 0x0000004d1d3e7223 */ /* 0x040fe2000000003e */
[C---:B------:R-:W-:Y:S01]  /*132c0*/  FFMA R118, R29.reuse, R81, R118 ;  /* 0x000000511d767223 */ /* 0x040fe20000000076 */
[-C--:B------:R-:W-:Y:S01]  /*132d0*/  FFMA R111, R29, R73.reuse, R111 ;  /* 0x000000491d6f7223 */ /* 0x080fe2000000006f */
[----:B------:R-:W-:Y:S01]  /*132e0*/  FFMA R143, R89, R73, R105 ;  /* 0x00000049598f7223 */ /* 0x000fe20000000069 */
[C---:B------:R-:W-:Y:S01]  /*132f0*/  FFMA R62, R30.reuse, R78, R62 ;  /* 0x0000004e1e3e7223 */ /* 0x040fe2000000003e */
[C---:B------:R-:W-:Y:S01]  /*13300*/  FFMA R107, R30.reuse, R86, R107 ;  /* 0x000000561e6b7223 */ /* 0x040fe2000000006b */
[C---:B------:R-:W-:Y:S01]  /*13310*/  FFMA R111, R30.reuse, R74, R111 ;  /* 0x0000004a1e6f7223 */ /* 0x040fe2000000006f */
[----:B------:R-:W-:Y:S01]  /*13320*/  FFMA R118, R30, R82, R118 ;  /* 0x000000521e767223 */ /* 0x000fe20000000076 */
[C---:B-1----:R-:W-:Y:S01]  /*13330*/  FFMA R113, R36.reuse, R84, R127 ;  /* 0x0000005424717223 */ /* 0x042fe2000000007f */
        /* <DEDUP_REMOVED lines=22> */
[-C--:B------:R-:W-:Y:S01]  /*134a0*/  FFMA R104, R89, R85.reuse, R96 ;  /* 0x0000005559687223 */ /* 0x080fe20000000060 */
        /* <DEDUP_REMOVED lines=17> */
[C---:B---3--:R-:W-:Y:S01]  /*135c0*/  FFMA R120, R24.reuse, R84, R134 ;  /* 0x0000005418787223 */ /* 0x048fe20000000086 */
        /* <DEDUP_REMOVED lines=51> */
[----:B------:R-:W3:Y:S03]  /*13900*/  LDS.128 R28, [R0.X4+UR5+0x6070] ;  /* 0x00607005001c7984 */ /* 0x000ee60008004c00 */
        /* <DEDUP_REMOVED lines=16> */
[----:B------:R-:W2:Y:S03]  /*13a10*/  LDS.128 R36, [R0.X4+UR5+0x6170] ;  /* 0x0061700500247984 */ /* 0x000ea60008004c00 */
[C---:B------:R-:W-:Y:S01]  /*13a20*/  FFMA R20, R22.reuse, R66, R21 ;  /* 0x0000004216147223 */ /* 0x040fe20000000015 */
[C---:B------:R-:W-:Y:S01]  /*13a30*/  FFMA R190, R22.reuse, R58, R73 ;  /* 0x0000003a16be7223 */ /* 0x040fe20000000049 */
[----:B------:R-:W-:Y:S01]  /*13a40*/  FFMA R72, R22, R102, R75 ;  /* 0x0000006616487223 */ /* 0x000fe2000000004b */
[C---:B-1----:R-:W-:Y:S01]  /*13a50*/  FFMA R52, R24.reuse, R56, R52 ;  /* 0x0000003818347223 */ /* 0x042fe20000000034 */
        /* <DEDUP_REMOVED lines=8> */
[----:B------:R-:W1:Y:S01]  /*13ae0*/  LDS.128 R20, [R0.X4+UR5+0x6270] ;  /* 0x0062700500147984 */ /* 0x000e620008004c00 */
[----:B------:R-:W-:Y:S01]  /*13af0*/  FFMA R108, R24, R64, R108 ;  /* 0x00000040186c7223 */ /* 0x000fe2000000006c */
[C---:B------:R-:W-:Y:S01]  /*13b00*/  FFMA R53, R25.reuse, R57, R52 ;  /* 0x0000003919357223 */ /* 0x040fe20000000034 */
[C---:B------:R-:W-:Y:S01]  /*13b10*/  FFMA R75, R25.reuse, R13, R144 ;  /* 0x0000000d194b7223 */ /* 0x040fe20000000090 */
[----:B------:R-:W-:Y:S01]  /*13b20*/  LDS.128 R76, [R32+0x80] ;  /* 0x00008000204c7984 */ /* 0x000fe20000000c00 */
        /* <DEDUP_REMOVED lines=18> */
[----:B------:R-:W-:-:S02]  /*13c50*/  FFMA R26, R30, R58, R27 ;  /* 0x0000003a1e1a7223 */ /* 0x000fc4000000001b */
[----:B------:R-:W-:Y:S01]  /*13c60*/  FFMA R24, R30, R66, R29 ;  /* 0x000000421e187223 */ /* 0x000fe2000000001d */
[----:B--2---:R-:W-:Y:S01]  /*13c70*/  FFMA R28, R36, R56, R95 ;  /* 0x00000038241c7223 */ /* 0x004fe2000000005f */
[-C--:B------:R-:W-:Y:S01]  /*13c80*/  FFMA R197, R59, R31.reuse, R26 ;  /* 0x0000001f3bc57223 */ /* 0x080fe2000000001a */
[C---:B------:R-:W-:Y:S01]  /*13c90*/  FFMA R198, R30.reuse, R102, R25 ;  /* 0x000000661ec67223 */ /* 0x040fe20000000019 */
        /* <DEDUP_REMOVED lines=16> */
[C---:B-1----:R-:W-:Y:S01]  /*13da0*/  FFMA R116, R20.reuse, R64, R116 ;  /* 0x0000004014747223 */ /* 0x042fe20000000074 */
[-C--:B------:R-:W-:Y:S01]  /*13db0*/  FFMA R236, R59, R39.reuse, R26 ;  /* 0x000000273bec7223 */ /* 0x080fe2000000001a */
[-C--:B------:R-:W-:Y:S01]  /*13dc0*/  FFMA R233, R15, R39.reuse, R24 ;  /* 0x000000270fe97223 */ /* 0x080fe20000000018 */
[C---:B------:R-:W-:Y:S01]  /*13dd0*/  FFMA R24, R20.reuse, R100, R63 ;  /* 0x0000006414187223 */ /* 0x040fe2000000003f */
[C---:B------:R-:W-:Y:S01]  /*13de0*/  FFMA R26, R20.reuse, R56, R109 ;  /* 0x00000038141a7223 */ /* 0x040fe2000000006d */
        /* <DEDUP_REMOVED lines=8> */
[C---:B------:R-:W-:Y:S01]  /*13e70*/  FFMA R26, R22.reuse, R102, R25 ;  /* 0x00000066161a7223 */ /* 0x040fe20000000019 */
[C---:B------:R-:W-:Y:S01]  /*13e80*/  FFMA R24, R22.reuse, R58, R27 ;  /* 0x0000003a16187223 */ /* 0x040fe2000000001b */
[----:B------:R-:W4:Y:S01]  /*13e90*/  LDS.128 R92, [R0.X4+UR5+0x7370] ;  /* 0x00737005005c7984 */ /* 0x000f220008004c00 */
[----:B------:R-:W-:Y:S01]  /*13ea0*/  FFMA R20, R22, R14, R21 ;  /* 0x0000000e16147223 */ /* 0x000fe20000000015 */
[-C--:B------:R-:W-:Y:S01]  /*13eb0*/  FFMA R239, R103, R23.reuse, R26 ;  /* 0x0000001767ef7223 */ /* 0x080fe2000000001a */
[-C--:B------:R-:W-:Y:S01]  /*13ec0*/  FFMA R242, R59, R23.reuse, R24 ;  /* 0x000000173bf27223 */ /* 0x080fe20000000018 */
[----:B---3--:R-:W-:Y:S01]  /*13ed0*/  FFMA R62, R52, R56, R62 ;  /* 0x00000038343e7223 */ /* 0x008fe2000000003e */
[----:B------:R-:W3:Y:S01]  /*13ee0*/  LDS.128 R24, [R0.X4+UR5+0x7270] ;  /* 0x0072700500187984 */ /* 0x000ee20008004c00 */
[----:B------:R-:W-:Y:S01]  /*13ef0*/  FFMA R22, R22, R66, R61 ;  /* 0x0000004216167223 */ /* 0x000fe2000000003d */
[-C--:B------:R-:W-:Y:S01]  /*13f00*/  FFMA R243, R15, R23.reuse, R20 ;  /* 0x000000170ff37223 */ /* 0x080fe20000000014 */
        /* <DEDUP_REMOVED lines=8> */
[----:B------:R-:W-:Y:S01]  /*13f90*/  LDS.128 R80, [R32+0x280] ;  /* 0x0002800020507984 */ /* 0x000fe20000000c00 */
[----:B------:R-:W-:-:S02]  /*13fa0*/  FFMA R22, R54, R58, R23 ;  /* 0x0000003a36167223 */ /* 0x000fc40000000017 */
[----:B------:R-:W-:Y:S01]  /*13fb0*/  FFMA R20, R54, R14, R53 ;  /* 0x0000000e36147223 */ /* 0x000fe20000000035 */
[C---:B--2---:R-:W-:Y:S01]  /*13fc0*/  FFMA R60, R28.reuse, R56, R60 ;  /* 0x000000381c3c7223 */ /* 0x044fe2000000003c */
[-C--:B------:R-:W-:Y:S01]  /*13fd0*/  FFMA R237, R59, R55.reuse, R22 ;  /* 0x000000373bed7223 */ /* 0x080fe20000000016 */
[C---:B------:R-:W-:Y:S01]  /*13fe0*/  FFMA R22, R28.reuse, R100, R113 ;  /* 0x000000641c167223 */ /* 0x040fe20000000071 */
[----:B------:R-:W-:Y:S01]  /*13ff0*/  FFMA R234, R15, R55, R20 ;  /* 0x000000370fea7223 */ /* 0x000fe20000000014 */
[C---:B------:R-:W-:Y:S01]  /*14000*/  FFMA R20, R28.reuse, R12, R105 ;  /* 0x0000000c1c147223 */ /* 0x040fe20000000069 */
[----:B------:R-:W-:Y:S01]  /*14010*/  FFMA R28, R28, R64, R117 ;  /* 0x000000401c1c7223 */ /* 0x000fe20000000075 */
        /* <DEDUP_REMOVED lines=9> */
[----:B------:R2:W-:Y:S01]  /*140b0*/  STL [R1+0x6c], R2 ;  /* 0x00006c0201007387 */ /* 0x0005e20000100800 */
[C---:B-1----:R-:W-:Y:S01]  /*140c0*/  FFMA R96, R36.reuse, R100, R96 ;  /* 0x0000006424607223 */ /* 0x042fe20000000060 */
[C---:B------:R-:W-:Y:S01]  /*140d0*/  FFMA R112, R36.reuse, R56, R112 ;  /* 0x0000003824707223 */ /* 0x040fe20000000070 */
[C---:B------:R-:W-:Y:S01]  /*140e0*/  FFMA R106, R36.reuse, R12, R106 ;  /* 0x0000000c246a7223 */ /* 0x040fe2000000006a */
[----:B------:R-:W-:Y:S01]  /*140f0*/  FFMA R114, R36, R64, R114 ;  /* 0x0000004024727223 */ /* 0x000fe20000000072 */
[C---:B------:R-:W-:Y:S01]  /*14100*/  FFMA R21, R37.reuse, R101, R96 ;  /* 0x0000006525157223 */ /* 0x040fe20000000060 */
[C---:B------:R-:W-:Y:S01]  /*14110*/  FFMA R23, R37.reuse, R57, R112 ;  /* 0x0000003925177223 */ /* 0x040fe20000000070 */
[----:B------:R-:W-:Y:S01]  /*14120*/  FFMA R29, R37, R13, R106 ;  /* 0x0000000d251d7223 */ /* 0x000fe2000000006a */
[----:B----4-:R-:W-:Y:S01]  /*14130*/  FFMA R88, R92, R56, R88 ;  /* 0x000000385c587223 */ /* 0x010fe20000000058 */
[----:B------:R-:W1:Y:S01]  /*14140*/  LDS.128 R72, [R0.X4+UR5+0x80] ;  /* 0x0000800500487984 */ /* 0x000e620008004c00 */
[-C--:B--2---:R-:W-:Y:S01]  /*14150*/  FFMA R2, R15, R31.reuse, R20 ;  /* 0x0000001f0f027223 */ /* 0x084fe20000000014 */
[----:B------:R-:W-:Y:S01]  /*14160*/  FFMA R20, R67, R31, R30 ;  /* 0x0000001f43147223 */ /* 0x000fe2000000001e */
[----:B------:R-:W-:Y:S01]  /*14170*/  FFMA R37, R37, R65, R114 ;  /* 0x0000004125257223 */ /* 0x000fe20000000072 */
[-C--:B------:R-:W-:Y:S01]  /*14180*/  FFMA R241, R103, R31.reuse, R28 ;  /* 0x0000001f67f17223 */ /* 0x080fe2000000001c */
[----:B------:R-:W-:Y:S01]  /*14190*/  FFMA R240, R59, R31, R22 ;  /* 0x0000001f3bf07223 */ /* 0x000fe20000000016 */
[C---:B------:R-:W-:Y:S01]  /*141a0*/  FFMA R28, R38.reuse, R102, R21 ;  /* 0x00000066261c7223 */ /* 0x040fe20000000015 */
[----:B------:R2:W-:Y:S01]  /*141b0*/  STL [R1+0xc], R20 ;  /* 0x00000c1401007387 */ /* 0x0005e20000100800 */
[----:B------:R-:W-:Y:S01]  /*141c0*/  FFMA R22, R38, R58, R23 ;  /* 0x0000003a26167223 */ /* 0x000fe20000000017 */
[C---:B---3--:R-:W-:Y:S01]  /*141d0*/  FFMA R36, R24.reuse, R100, R120 ;  /* 0x0000006418247223 */ /* 0x048fe20000000078 */
[----:B------:R-:W-:Y:S01]  /*141e0*/  FFMA R122, R24, R64, R122 ;  /* 0x00000040187a7223 */ /* 0x000fe2000000007a */
[----:B------:R-:W-:Y:S01]  /*141f0*/  FFMA R54, R54, R66, R61 ;  /* 0x0000004236367223 */ /* 0x000fe2000000003d */
[----:B------:R-:W-:Y:S01]  /*14200*/  FFMA R238, R103, R55, R52 ;  /* 0x0000003767ee7223 */ /* 0x000fe20000000034 */
[----:B------:R-:W-:Y:S01]  /*14210*/  LDS.128 R124, [R0.X4+UR5+0x3080] ;  /* 0x00308005007c7984 */ /* 0x000fe20008004c00 */
[C---:B--2---:R-:W-:Y:S01]  /*14220*/  FFMA R20, R38.reuse, R14, R29 ;  /* 0x0000000e26147223 */ /* 0x044fe2000000001d */
[----:B------:R-:W-:Y:S01]  /*14230*/  FFMA R38, R38, R66, R37 ;  /* 0x0000004226267223 */ /* 0x000fe20000000025 */
[C---:B------:R-:W-:Y:S01]  /*14240*/  FFMA R37, R24.reuse, R56, R119 ;  /* 0x0000003818257223 */ /* 0x040fe20000000077 */
[----:B------:R-:W-:Y:S01]  /*14250*/  FFMA R36, R25, R101, R36 ;  /* 0x0000006519247223 */ /* 0x000fe20000000024 */
[-C--:B------:R-:W-:Y:S01]  /*14260*/  FFMA R21, R15, R39.reuse, R20 ;  /* 0x000000270f157223 */ /* 0x080fe20000000014 */
[----:B------:R-:W-:Y:S01]  /*14270*/  FFMA R20, R67, R39, R38 ;  /* 0x0000002743147223 */ /* 0x000fe20000000026 */
[----:B------:R-:W-:Y:S01]  /*14280*/  FFMA R38, R24, R12, R121 ;  /* 0x0000000c18267223 */ /* 0x000fe20000000079 */
        /* <DEDUP_REMOVED lines=9> */
[----:B------:R-:W-:Y:S01]  /*14320*/  FFMA R57, R93, R57, R88 ;  /* 0x000000395d397223 */ /* 0x000fe20000000058 */
[-C--:B------:R-:W-:Y:S01]  /*14330*/  FFMA R37, R103, R27.reuse, R36 ;  /* 0x0000001b67257223 */ /* 0x080fe20000000024 */
[----:B------:R-:W-:Y:S01]  /*14340*/  STL [R1+0x30], R23 ;  /* 0x0000301701007387 */ /* 0x000fe20000100800 */
[-C--:B------:R-:W-:Y:S01]  /*14350*/  FFMA R36, R59, R27.reuse, R25 ;  /* 0x0000001b3b247223 */ /* 0x080fe20000000019 */
[-C--:B------:R-:W-:Y:S01]  /*14360*/  FFMA R25, R15, R27.reuse, R26 ;  /* 0x0000001b0f197223 */ /* 0x080fe2000000001a */
[----:B------:R-:W-:Y:S01]  /*14370*/  FFMA R24, R67, R27, R24 ;  /* 0x0000001b43187223 */ /* 0x000fe20000000018 */
[----:B------:R-:W-:Y:S01]  /*14380*/  STL [R1+0x2c], R22 ;  /* 0x00002c1601007387 */ /* 0x000fe20000100800 */
[----:B------:R-:W-:-:S03]  /*14390*/  FFMA R57, R94, R58, R57 ;  /* 0x0000003a5e397223 */ /* 0x000fc60000000039 */
[----:B------:R-:W-:Y:S01]  /*143a0*/  STL [R1+0x28], R21 ;  /* 0x0000281501007387 */ /* 0x000fe20000100800 */
[----:B------:R-:W-:-:S03]  /*143b0*/  FFMA R235, R67, R55, R54 ;  /* 0x0000003743eb7223 */ /* 0x000fc60000000036 */
[----:B------:R-:W-:Y:S01]  /*143c0*/  STL [R1+0x8], R20 ;  /* 0x0000081401007387 */ /* 0x000fe20000100800 */
[----:B------:R-:W-:-:S03]  /*143d0*/  FFMA R226, R59, R95, R57 ;  /* 0x0000005f3be27223 */ /* 0x000fc60000000039 */
[----:B------:R-:W-:Y:S04]  /*143e0*/  STL [R1+0x24], R37 ;  /* 0x0000242501007387 */ /* 0x000fe80000100800 */
[----:B------:R-:W-:Y:S04]  /*143f0*/  STL [R1+0x20], R36 ;  /* 0x0000202401007387 */ /* 0x000fe80000100800 */
[----:B------:R-:W-:Y:S04]  /*14400*/  STL [R1+0x1c], R25 ;  /* 0x00001c1901007387 */ /* 0x000fe80000100800 */
[----:B------:R-:W-:Y:S04]  /*14410*/  LDS.128 R60, [R32+0x180] ;  /* 0x00018000203c7984 */ /* 0x000fe80000000c00 */
[----:B------:R-:W-:Y:S04]  /*14420*/  LDS.128 R52, [R32+0x380] ;  /* 0x0003800020347984 */ /* 0x000fe80000000c00 */
[----:B------:R-:W2:Y:S04]  /*14430*/  LDS.128 R28, [R0.X4+UR5+0x180] ;  /* 0x00018005001c7984 */ /* 0x000ea80008004c00 */
[----:B------:R-:W3:Y:S04]  /*14440*/  LDS.128 R36, [R0.X4+UR5+0x1080] ;  /* 0x0010800500247984 */ /* 0x000ee80008004c00 */
[----:B------:R-:W-:Y:S04]  /*14450*/  STL [R1+0x4], R24 ;  /* 0x0000041801007387 */ /* 0x000fe80000100800 */
[----:B------:R-:W4:Y:S04]  /*14460*/  LDS.128 R24, [R0.X4+UR5+0x1180] ;  /* 0x0011800500187984 */ /* 0x000f280008004c00 */
[----:B------:R-:W4:Y:S04]  /*14470*/  LDS.128 R56, [R0.X4+UR5+0x2080] ;  /* 0x0020800500387984 */ /* 0x000f280008004c00 */
[----:B------:R-:W4:Y:S04]  /*14480*/  LDS.128 R20, [R0.X4+UR5+0x280] ;  /* 0x0002800500147984 */ /* 0x000f280008004c00 */
[----:B------:R-:W4:Y:S04]  /*14490*/  LDS.128 R120, [R0.X4+UR5+0x2380] ;  /* 0x0023800500787984 */ /* 0x000f280008004c00 */
[----:B------:R-:W4:Y:S01]  /*144a0*/  LDS.128 R128, [R0.X4+UR5+0x3180] ;  /* 0x0031800500807984 */ /* 0x000f220008004c00 */
[C---:B------:R-:W-:Y:S01]  /*144b0*/  FFMA R91, R92.reuse, R100, R91 ;  /* 0x000000645c5b7223 */ /* 0x040fe2000000005b */
[C---:B------:R-:W-:Y:S01]  /*144c0*/  FFMA R89, R92.reuse, R12, R89 ;  /* 0x0000000c5c597223 */ /* 0x040fe20000000059 */
[----:B------:R-:W-:Y:S01]  /*144d0*/  FFMA R90, R92, R64, R90 ;  /* 0x000000405c5a7223 */ /* 0x000fe2000000005a */
[----:B------:R-:W4:Y:S01]  /*144e0*/  LDS.128 R136, [R0.X4+UR5+0x3380] ;  /* 0x0033800500887984 */ /* 0x000f220008004c00 */
[C---:B------:R-:W-:Y:S01]  /*144f0*/  FFMA R91, R93.reuse, R101, R91 ;  /* 0x000000655d5b7223 */ /* 0x040fe2000000005b */
[C---:B------:R-:W-:Y:S01]  /*14500*/  FFMA R13, R93.reuse, R13, R89 ;  /* 0x0000000d5d0d7223 */ /* 0x040fe20000000059 */
[----:B------:R-:W-:Y:S01]  /*14510*/  FFMA R97, R93, R65, R90 ;  /* 0x000000415d617223 */ /* 0x000fe2000000005a */
[----:B-1----:R-:W-:Y:S01]  /*14520*/  FFMA R212, R72, R76, R212 ;  /* 0x0000004c48d47223 */ /* 0x002fe200000000d4 */
[C---:B------:R-:W-:Y:S01]  /*14530*/  FFMA R227, R94.reuse, R102, R91 ;  /* 0x000000665ee37223 */ /* 0x040fe2000000005b */
[C---:B------:R-:W-:Y:S01]  /*14540*/  FFMA R13, R94.reuse, R14, R13 ;  /* 0x0000000e5e0d7223 */ /* 0x040fe2000000000d */
[----:B------:R-:W-:Y:S01]  /*14550*/  FFMA R97, R94, R66, R97 ;  /* 0x000000425e617223 */ /* 0x000fe20000000061 */
[C---:B--2---:R-:W-:Y:S01]  /*14560*/  FFMA R206, R28.reuse, R60, R206 ;  /* 0x0000003c1cce7223 */ /* 0x044fe200000000ce */
[-C--:B------:R-:W-:Y:S01]  /*14570*/  FFMA R227, R103, R95.reuse, R227 ;  /* 0x0000005f67e37223 */ /* 0x080fe200000000e3 */
[C---:B------:R-:W-:Y:S01]  /*14580*/  FFMA R207, R28.reuse, R76, R207 ;  /* 0x0000004c1ccf7223 */ /* 0x040fe200000000cf */
[C---:B------:R-:W-:Y:S01]  /*14590*/  FFMA R208, R28.reuse, R52, R208 ;  /* 0x000000341cd07223 */ /* 0x040fe200000000d0 */
[----:B------:R-:W-:Y:S01]  /*145a0*/  FFMA R209, R28, R80, R209 ;  /* 0x000000501cd17223 */ /* 0x000fe200000000d1 */
[C---:B---3--:R-:W-:Y:S01]  /*145b0*/  FFMA R181, R36.reuse, R60, R181 ;  /* 0x0000003c24b57223 */ /* 0x048fe200000000b5 */
[C---:B------:R-:W-:Y:S01]  /*145c0*/  FFMA R182, R36.reuse, R76, R182 ;  /* 0x0000004c24b67223 */ /* 0x040fe200000000b6 */
[C---:B------:R-:W-:Y:S01]  /*145d0*/  FFMA R183, R36.reuse, R52, R183 ;  /* 0x0000003424b77223 */ /* 0x040fe200000000b7 */
[----:B------:R-:W-:Y:S01]  /*145e0*/  FFMA R184, R36, R80, R184 ;  /* 0x0000005024b87223 */ /* 0x000fe200000000b8 */
[----:B------:R-:W1:Y:S01]  /*145f0*/  LDS.128 R88, [R0.X4+UR5+0x1280] ;  /* 0x0012800500587984 */ /* 0x000e620008004c00 */
[-C--:B------:R-:W-:Y:S01]  /*14600*/  FFMA R211, R60, R72.reuse, R211 ;  /* 0x000000483cd37223 */ /* 0x080fe200000000d3 */
[-C--:B------:R-:W-:Y:S01]  /*14610*/  FFMA R210, R52, R72.reuse, R210 ;  /* 0x0000004834d27223 */ /* 0x080fe200000000d2 */
[----:B------:R-:W-:Y:S01]  /*14620*/  FFMA R213, R80, R72, R213 ;  /* 0x0000004850d57223 */ /* 0x000fe200000000d5 */
[----:B------:R-:W2:Y:S01]  /*14630*/  LDS.128 R100, [R0.X4+UR5+0x1380] ;  /* 0x0013800500647984 */ /* 0x000ea20008004c00 */
[C---:B----4-:R-:W-:Y:S01]  /*14640*/  FFMA R177, R24.reuse, R60, R177 ;  /* 0x0000003c18b17223 */ /* 0x050fe200000000b1 */
[C---:B------:R-:W-:Y:S01]  /*14650*/  FFMA R178, R24.reuse, R76, R178 ;  /* 0x0000004c18b27223 */ /* 0x040fe200000000b2 */
[C---:B------:R-:W-:Y:S01]  /*14660*/  FFMA R179, R24.reuse, R52, R179 ;  /* 0x0000003418b37223 */ /* 0x040fe200000000b3 */
[----:B------:R-:W3:Y:S01]  /*14670*/  LDS.128 R112, [R0.X4+UR5+0x2180] ;  /* 0x0021800500707984 */ /* 0x000ee20008004c00 */
[----:B------:R-:W-:Y:S01]  /*14680*/  FFMA R180, R24, R80, R180 ;  /* 0x0000005018b47223 */ /* 0x000fe200000000b4 */
[C---:B------:R-:W-:Y:S01]  /*14690*/  FFMA R162, R56.reuse, R60, R162 ;  /* 0x0000003c38a27223 */ /* 0x040fe200000000a2 */
[C---:B------:R-:W-:Y:S01]  /*146a0*/  FFMA R166, R56.reuse, R76, R166 ;  /* 0x0000004c38a67223 */ /* 0x040fe200000000a6 */
[----:B------:R-:W4:Y:S01]  /*146b0*/  LDS.128 R116, [R0.X4+UR5+0x2280] ;  /* 0x0022800500747984 */ /* 0x000f220008004c00 */
[C---:B------:R-:W-:Y:S01]  /*146c0*/  FFMA R167, R56.reuse, R52, R167 ;  /* 0x0000003438a77223 */ /* 0x040fe200000000a7 */
[----:B------:R-:W-:Y:S01]  /*146d0*/  FFMA R168, R56, R80, R168 ;  /* 0x0000005038a87223 */ /* 0x000fe200000000a8 */
[C---:B------:R-:W-:Y:S01]  /*146e0*/  FFMA R43, R124.reuse, R60, R43 ;  /* 0x0000003c7c2b7223 */ /* 0x040fe2000000002b */
[----:B------:R-:W1:Y:S01]  /*146f0*/  LDS.128 R144, [R0.X4+UR5+0x4180] ;  /* 0x0041800500907984 */ /* 0x000e620008004c00 */
[C---:B------:R-:W-:Y:S01]  /*14700*/  FFMA R28, R124.reuse, R76, R6 ;  /* 0x0000004c7c1c7223 */ /* 0x040fe20000000006 */
[----:B------:R-:W-:Y:S01]  /*14710*/  FFMA R36, R124, R52, R5 ;  /* 0x000000347c247223 */ /* 0x000fe20000000005 */
[C---:B------:R-:W-:Y:S01]  /*14720*/  FFMA R202, R20.reuse, R60, R202 ;  /* 0x0000003c14ca7223 */ /* 0x040fe200000000ca */
[----:B------:R-:W1:Y:S01]  /*14730*/  LDS.128 R84, [R0.X4+UR5+0x380] ;  /* 0x0003800500547984 */ /* 0x000e620008004c00 */
[C---:B------:R-:W-:Y:S01]  /*14740*/  FFMA R203, R20.reuse, R76, R203 ;  /* 0x0000004c14cb7223 */ /* 0x040fe200000000cb */
[C---:B------:R-:W-:Y:S01]  /*14750*/  FFMA R204, R20.reuse, R52, R204 ;  /* 0x0000003414cc7223 */ /* 0x040fe200000000cc */
[----:B------:R-:W-:Y:S01]  /*14760*/  FFMA R205, R20, R80, R205 ;  /* 0x0000005014cd7223 */ /* 0x000fe200000000cd */
[----:B------:R-:W2:Y:S01]  /*14770*/  LDS.128 R140, [R0.X4+UR5+0x4080] ;  /* 0x00408005008c7984 */ /* 0x000ea20008004c00 */
        /* <DEDUP_REMOVED lines=8> */
[----:B------:R-:W4:Y:S01]  /*14800*/  LDS.128 R4, [R0.X4+UR5+0x5380] ;  /* 0x0053800500047984 */ /* 0x000f220008004c00 */
[----:B------:R-:W-:-:S03]  /*14810*/  FFMA R128, R128, R80, R10 ;  /* 0x0000005080807223 */ /* 0x000fc6000000000a */
[----:B------:R-:W4:Y:S04]  /*14820*/  LDS.128 R132, [R0.X4+UR5+0x3280] ;  /* 0x0032800500847984 */ /* 0x000f280008004c00 */
[----:B------:R-:W4:Y:S04]  /*14830*/  LDS.128 R12, [R0.X4+UR5+0x4280] ;  /* 0x00428005000c7984 */ /* 0x000f280008004c00 */
[----:B------:R-:W4:Y:S04]  /*14840*/  LDS.128 R64, [R0.X4+UR5+0x4380] ;  /* 0x0043800500407984 */ /* 0x000f280008004c00 */
[----:B------:R-:W4:Y:S04]  /*14850*/  LDS.128 R104, [R0.X4+UR5+0x5180] ;  /* 0x0051800500687984 */ /* 0x000f280008004c00 */
[----:B------:R-:W4:Y:S04]  /*14860*/  LDS.128 R8, [R0.X4+UR5+0x6080] ;  /* 0x0060800500087984 */ /* 0x000f280008004c00 */
[----:B------:R-:W4:Y:S04]  /*14870*/  LDS.128 R92, [R0.X4+UR5+0x5080] ;  /* 0x00508005005c7984 */ /* 0x000f280008004c00 */
[----:B------:R-:W4:Y:S01]  /*14880*/  LDS.128 R108, [R0.X4+UR5+0x5280] ;  /* 0x00528005006c7984 */ /* 0x000f220008004c00 */
[----:B------:R-:W-:Y:S01]  /*14890*/  FFMA R51, R136, R60, R51 ;  /* 0x0000003c88337223 */ /* 0x000fe20000000033 */
[-C--:B-1----:R-:W-:Y:S01]  /*148a0*/  FFMA R174, R88, R76.reuse, R174 ;  /* 0x0000004c58ae7223 */ /* 0x082fe200000000ae */
[----:B--2---:R-:W-:Y:S01]  /*148b0*/  FFMA R170, R100, R76, R170 ;  /* 0x0000004c64aa7223 */ /* 0x004fe200000000aa */
[----:B---3--:R-:W-:Y:S01]  /*148c0*/  FFMA R161, R112, R60, R161 ;  /* 0x0000003c70a17223 */ /* 0x008fe200000000a1 */
[-C--:B----4-:R-:W-:Y:S01]  /*148d0*/  FFMA R158, R116, R76.reuse, R158 ;  /* 0x0000004c749e7223 */ /* 0x090fe2000000009e */
[----:B------:R-:W-:Y:S01]  /*148e0*/  FFMA R33, R136, R76, R33 ;  /* 0x0000004c88217223 */ /* 0x000fe20000000021 */
[C---:B------:R-:W-:Y:S01]  /*148f0*/  FFMA R49, R144.reuse, R60, R49 ;  /* 0x0000003c90317223 */ /* 0x040fe20000000031 */
[----:B------:R-:W-:Y:S01]  /*14900*/  FFMA R48, R144, R76, R48 ;  /* 0x0000004c90307223 */ /* 0x000fe20000000030 */
[----:B------:R-:W-:Y:S01]  /*14910*/  FFMA R201, R84, R80, R201 ;  /* 0x0000005054c97223 */ /* 0x000fe200000000c9 */
        /* <DEDUP_REMOVED lines=9> */
[----:B------:R-:W-:Y:S01]  /*149b0*/  FFMA R172, R100, R80, R172 ;  /* 0x0000005064ac7223 */ /* 0x000fe200000000ac */
[C---:B------:R-:W-:Y:S01]  /*149c0*/  FFMA R163, R112.reuse, R76, R163 ;  /* 0x0000004c70a37223 */ /* 0x040fe200000000a3 */
[----:B------:R-:W-:Y:S01]  /*149d0*/  FFMA R164, R112, R52, R164 ;  /* 0x0000003470a47223 */ /* 0x000fe200000000a4 */
[C---:B------:R-:W-:Y:S01]  /*149e0*/  FFMA R157, R116.reuse, R60, R157 ;  /* 0x0000003c749d7223 */ /* 0x040fe2000000009d */
[-C--:B------:R-:W-:Y:S01]  /*149f0*/  FFMA R159, R116, R52.reuse, R159 ;  /* 0x00000034749f7223 */ /* 0x080fe2000000009f */
[C---:B------:R-:W-:Y:S01]  /*14a00*/  FFMA R46, R144.reuse, R52, R46 ;  /* 0x00000034902e7223 */ /* 0x040fe2000000002e */
[----:B------:R-:W-:Y:S01]  /*14a10*/  FFMA R45, R144, R80, R45 ;  /* 0x00000050902d7223 */ /* 0x000fe2000000002d */
[C---:B------:R-:W-:Y:S01]  /*14a20*/  FFMA R196, R4.reuse, R60, R196 ;  /* 0x0000003c04c47223 */ /* 0x040fe200000000c4 */
[C---:B------:R-:W-:Y:S01]  /*14a30*/  FFMA R195, R4.reuse, R76, R195 ;  /* 0x0000004c04c37223 */ /* 0x040fe200000000c3 */
[C---:B------:R-:W-:Y:S01]  /*14a40*/  FFMA R193, R4.reuse, R52, R193 ;  /* 0x0000003404c17223 */ /* 0x040fe200000000c1 */
[-C--:B------:R-:W-:Y:S01]  /*14a50*/  FFMA R194, R4, R80.reuse, R194 ;  /* 0x0000005004c27223 */ /* 0x080fe200000000c2 */
        /* <DEDUP_REMOVED lines=30> */
[C---:B------:R-:W-:Y:S01]  /*14c40*/  FFMA R166, R57.reuse, R77, R166 ;  /* 0x0000004d39a67223 */ /* 0x040fe200000000a6 */
[----:B------:R-:W-:Y:S01]  /*14c50*/  FFMA R167, R57, R53, R167 ;  /* 0x0000003539a77223 */ /* 0x000fe200000000a7 */
[----:B------:R-:W-:Y:S01]  /*14c60*/  FFMA R51, R137, R61, R51 ;  /* 0x0000003d89337223 */ /* 0x000fe20000000033 */
[----:B------:R-:W-:Y:S01]  /*14c70*/  FFMA R175, R88, R52, R175 ;  /* 0x0000003458af7223 */ /* 0x000fe200000000af */
[-C--:B------:R-:W-:Y:S01]  /*14c80*/  FFMA R18, R132, R76.reuse, R18 ;  /* 0x0000004c84127223 */ /* 0x080fe20000000012 */
[-C--:B------:R-:W-:Y:S01]  /*14c90*/  FFMA R70, R64, R76.reuse, R70 ;  /* 0x0000004c40467223 */ /* 0x080fe20000000046 */
[C---:B------:R-:W-:Y:S01]  /*14ca0*/  FFMA R149, R92.reuse, R76, R149 ;  /* 0x0000004c5c957223 */ /* 0x040fe20000000095 */
        /* <DEDUP_REMOVED lines=19> */
[-C--:B------:R-:W-:Y:S01]  /*14de0*/  FFMA R148, R64, R60.reuse, R148 ;  /* 0x0000003c40947223 */ /* 0x080fe20000000094 */
[C---:B------:R-:W-:Y:S01]  /*14df0*/  FFMA R152, R92.reuse, R60, R152 ;  /* 0x0000003c5c987223 */ /* 0x040fe20000000098 */
[-C--:B------:R-:W-:Y:S01]  /*14e00*/  FFMA R151, R92, R52.reuse, R151 ;  /* 0x000000345c977223 */ /* 0x080fe20000000097 */
        /* <DEDUP_REMOVED lines=17> */
[-C--:B------:R-:W-:Y:S01]  /*14f20*/  FFMA R186, R84, R76.reuse, R186 ;  /* 0x0000004c54ba7223 */ /* 0x080fe200000000ba */
        /* <DEDUP_REMOVED lines=104> */
[----:B------:R-:W-:Y:S01]  /*155b0*/  FFMA R173, R88, R60, R173 ;  /* 0x0000003c58ad7223 */ /* 0x000fe200000000ad */
[-C--:B------:R-:W-:Y:S01]  /*155c0*/  FFMA R156, R121, R81.reuse, R156 ;  /* 0x00000051799c7223 */ /* 0x080fe2000000009c */
[----:B------:R-:W-:Y:S01]  /*155d0*/  FFMA R16, R133, R81, R16 ;  /* 0x0000005185107223 */ /* 0x000fe20000000010 */
[C---:B------:R-:W-:Y:S01]  /*155e0*/  FFMA R8, R109.reuse, R77, R189 ;  /* 0x0000004d6d087223 */ /* 0x040fe200000000bd */
[-C--:B------:R-:W-:Y:S01]  /*155f0*/  FFMA R114, R114, R82.reuse, R165 ;  /* 0x0000005272727223 */ /* 0x080fe200000000a5 */
        /* <DEDUP_REMOVED lines=20> */
[----:B------:R-:W-:Y:S01]  /*15740*/  FFMA R133, R90, R54, R175 ;  /* 0x000000365a857223 */ /* 0x000fe200000000af */
[-C--:B------:R-:W-:Y:S01]  /*15750*/  FFMA R47, R134, R78.reuse, R18 ;  /* 0x0000004e862f7223 */ /* 0x080fe20000000012 */
        /* <DEDUP_REMOVED lines=10> */
[----:B------:R-:W-:Y:S01]  /*15800*/  FFMA R161, R39, R55, R183 ;  /* 0x0000003727a17223 */ /* 0x000fe200000000b7 */
[-C--:B------:R-:W-:Y:S01]  /*15810*/  FFMA R34, R91, R79.reuse, R174 ;  /* 0x0000004f5b227223 */ /* 0x080fe200000000ae */
[----:B------:R-:W-:Y:S01]  /*15820*/  FFMA R14, R103, R79, R170 ;  /* 0x0000004f670e7223 */ /* 0x000fe200000000aa */
        /* <DEDUP_REMOVED lines=38> */
[----:B------:R-:W-:Y:S01]  /*15a90*/  FFMA R132, R103, R83, R132 ;  /* 0x0000005367847223 */ /* 0x000fe20000000084 */
[----:B------:R-:W-:Y:S01]  /*15aa0*/  LDS.128 R128, [R0.X4+UR5+0x90] ;  /* 0x0000900500807984 */ /* 0x000fe20008004c00 */
[----:B------:R-:W-:Y:S01]  /*15ab0*/  FFMA R173, R89, R61, R173 ;  /* 0x0000003d59ad7223 */ /* 0x000fe200000000ad */
[----:B------:R-:W-:Y:S01]  /*15ac0*/  FFMA R122, R122, R82, R156 ;  /* 0x000000527a7a7223 */ /* 0x000fe2000000009c */
[----:B------:R-:W-:Y:S01]  /*15ad0*/  FFMA R196, R110, R78, R8 ;  /* 0x0000004e6ec47223 */ /* 0x000fe20000000008 */
[----:B------:R-:W1:Y:S01]  /*15ae0*/  LDS.128 R68, [R32+0x90] ;  /* 0x0000900020447984 */ /* 0x000e620000000c00 */
[C---:B------:R-:W-:Y:S01]  /*15af0*/  FFMA R197, R6.reuse, R62, R21 ;  /* 0x0000003e06c57223 */ /* 0x040fe20000000015 */
[C---:B------:R-:W-:Y:S01]  /*15b00*/  FFMA R198, R6.reuse, R78, R25 ;  /* 0x0000004e06c67223 */ /* 0x040fe20000000019 */
[C---:B------:R-:W-:Y:S01]  /*15b10*/  FFMA R165, R6.reuse, R54, R29 ;  /* 0x0000003606a57223 */ /* 0x040fe2000000001d */
[----:B------:R-:W2:Y:S01]  /*15b20*/  LDS.128 R56, [R32+0x190] ;  /* 0x0001900020387984 */ /* 0x000ea20000000c00 */
[----:B------:R-:W-:Y:S01]  /*15b30*/  FFMA R222, R6, R82, R222 ;  /* 0x0000005206de7223 */ /* 0x000fe200000000de */
[----:B------:R-:W-:Y:S01]  /*15b40*/  FFMA R35, R39, R79, R182 ;  /* 0x0000004f27237223 */ /* 0x000fe200000000b6 */
[C---:B------:R-:W-:Y:S01]  /*15b50*/  FFMA R193, R107.reuse, R63, R193 ;  /* 0x0000003f6bc17223 */ /* 0x040fe200000000c1 */
[----:B------:R-:W3:Y:S01]  /*15b60*/  LDS.128 R48, [R32+0x390] ;  /* 0x0003900020307984 */ /* 0x000ee20000000c00 */
[C---:B------:R-:W-:Y:S01]  /*15b70*/  FFMA R194, R107.reuse, R79, R194 ;  /* 0x0000004f6bc27223 */ /* 0x040fe200000000c2 */
[C---:B------:R-:W-:Y:S01]  /*15b80*/  FFMA R166, R107.reuse, R55, R166 ;  /* 0x000000376ba67223 */ /* 0x040fe200000000a6 */
[----:B------:R-:W-:Y:S01]  /*15b90*/  FFMA R224, R107, R83, R224 ;  /* 0x000000536be07223 */ /* 0x000fe200000000e0 */
[----:B------:R-:W4:Y:S01]  /*15ba0*/  LDS.128 R72, [R32+0x290] ;  /* 0x0002900020487984 */ /* 0x000f220000000c00 */
[C---:B------:R-:W-:Y:S01]  /*15bb0*/  FFMA R180, R115.reuse, R79, R180 ;  /* 0x0000004f73b47223 */ /* 0x040fe200000000b4 */
[----:B------:R-:W-:-:S02]  /*15bc0*/  FFMA R156, R115, R55, R38 ;  /* 0x00000037739c7223 */ /* 0x000fc40000000026 */
[----:B------:R-:W1:Y:S01]  /*15bd0*/  LDS.128 R124, [R0.X4+UR5+0x190] ;  /* 0x00019005007c7984 */ /* 0x000e620008004c00 */
[----:B------:R-:W-:Y:S01]  /*15be0*/  FFMA R8, R115, R83, R114 ;  /* 0x0000005373087223 */ /* 0x000fe20000000072 */
[C---:B------:R-:W-:Y:S02]  /*15bf0*/  FFMA R182, R119.reuse, R63, R65 ;  /* 0x0000003f77b67223 */ /* 0x040fe40000000041 */
[----:B------:R-:W1:Y:S01]  /*15c00*/  LDS.128 R204, [R0.X4+UR5+0x1090] ;  /* 0x0010900500cc7984 */ /* 0x000e620008004c00 */
[C---:B------:R-:W-:Y:S01]  /*15c10*/  FFMA R155, R119.reuse, R55, R64 ;  /* 0x00000037779b7223 */ /* 0x040fe20000000040 */
[----:B------:R-:W-:Y:S02]  /*15c20*/  FFMA R6, R119, R83, R118 ;  /* 0x0000005377067223 */ /* 0x000fe40000000076 */
[----:B------:R-:W1:Y:S01]  /*15c30*/  LDS.128 R200, [R0.X4+UR5+0x1390] ;  /* 0x0013900500c87984 */ /* 0x000e620008004c00 */
[C---:B------:R-:W-:Y:S01]  /*15c40*/  FFMA R191, R95.reuse, R63, R191 ;  /* 0x0000003f5fbf7223 */ /* 0x040fe200000000bf */
[----:B------:R-:W-:-:S02]  /*15c50*/  FFMA R192, R95, R79, R192 ;  /* 0x0000004f5fc07223 */ /* 0x000fc400000000c0 */
[----:B------:R-:W1:Y:S01]  /*15c60*/  LDS.128 R100, [R0.X4+UR5+0x2090] ;  /* 0x0020900500647984 */ /* 0x000e620008004c00 */
[C---:B------:R-:W-:Y:S01]  /*15c70*/  FFMA R144, R95.reuse, R55, R144 ;  /* 0x000000375f907223 */ /* 0x040fe20000000090 */
[----:B------:R-:W-:Y:S02]  /*15c80*/  FFMA R214, R95, R83, R214 ;  /* 0x000000535fd67223 */ /* 0x000fe400000000d6 */
[----:B------:R-:W1:Y:S01]  /*15c90*/  LDS.128 R104, [R0.X4+UR5+0x1290] ;  /* 0x0012900500687984 */ /* 0x000e620008004c00 */
[C---:B------:R-:W-:Y:S01]  /*15ca0*/  FFMA R176, R90.reuse, R82, R176 ;  /* 0x000000525ab07223 */ /* 0x040fe200000000b0 */
[----:B------:R-:W-:Y:S02]  /*15cb0*/  FFMA R173, R90, R62, R173 ;  /* 0x0000003e5aad7223 */ /* 0x000fe400000000ad */
[----:B------:R-:W1:Y:S01]  /*15cc0*/  LDS.128 R116, [R0.X4+UR5+0x390] ;  /* 0x0003900500747984 */ /* 0x000e620008004c00 */
[----:B------:R-:W-:-:S03]  /*15cd0*/  FFMA R84, R134, R82, R16 ;  /* 0x0000005286547223 */ /* 0x000fc60000000010 */
[----:B------:R-:W4:Y:S01]  /*15ce0*/  LDS.128 R112, [R0.X4+UR5+0x1190] ;  /* 0x0011900500707984 */ /* 0x000f220008004c00 */
[C---:B------:R-:W-:Y:S01]  /*15cf0*/  FFMA R185, R86.reuse, R62, R185 ;  /* 0x0000003e56b97223 */ /* 0x040fe200000000b9 */
[----:B------:R-:W-:Y:S02]  /*15d00*/  FFMA R186, R86, R78, R186 ;  /* 0x0000004e56ba7223 */ /* 0x000fe400000000ba */
[----:B------:R-:W4:Y:S01]  /*15d10*/  LDS.128 R92, [R0.X4+UR5+0x2190] ;  /* 0x00219005005c7984 */ /* 0x000f220008004c00 */
[C---:B------:R-:W-:Y:S01]  /*15d20*/  FFMA R160, R27.reuse, R63, R177 ;  /* 0x0000003f1ba07223 */ /* 0x040fe200000000b1 */
[----:B------:R-:W-:Y:S01]  /*15d30*/  FFMA R159, R27, R55, R179 ;  /* 0x000000371b9f7223 */ /* 0x000fe200000000b3 */
[C---:B------:R-:W-:Y:S01]  /*15d40*/  FFMA R16, R91.reuse, R63, R173 ;  /* 0x0000003f5b107223 */ /* 0x040fe200000000ad */
[----:B------:R-:W-:Y:S01]  /*15d50*/  FFMA R134, R91, R83, R176 ;  /* 0x000000535b867223 */ /* 0x000fe200000000b0 */
[C---:B------:R-:W-:Y:S01]  /*15d60*/  FFMA R208, R87.reuse, R63, R185 ;  /* 0x0000003f57d07223 */ /* 0x040fe200000000b9 */
[C---:B------:R-:W-:Y:S01]  /*15d70*/  FFMA R163, R87.reuse, R79, R186 ;  /* 0x0000004f57a37223 */ /* 0x040fe200000000ba */
[-C--:B------:R-:W-:Y:S01]  /*15d80*/  FFMA R162, R87, R55.reuse, R22 ;  /* 0x0000003757a27223 */ /* 0x080fe20000000016 */
[----:B------:R-:W-:Y:S01]  /*15d90*/  FFMA R133, R91, R55, R133 ;  /* 0x000000375b857223 */ /* 0x000fe20000000085 */
[-C--:B------:R-:W-:Y:S01]  /*15da0*/  FFMA R152, R135, R83.reuse, R84 ;  /* 0x0000005387987223 */ /* 0x080fe20000000054 */
[----:B------:R-:W-:Y:S01]  /*15db0*/  FFMA R173, R139, R83, R85 ;  /* 0x000000538bad7223 */ /* 0x000fe20000000055 */
[----:B------:R-:W4:Y:S04]  /*15dc0*/  LDS.128 R176, [R0.X4+UR5+0x2390] ;  /* 0x0023900500b07984 */ /* 0x000f280008004c00 */
[----:B------:R-:W4:Y:S04]  /*15dd0*/  LDS.128 R88, [R0.X4+UR5+0x2290] ;  /* 0x0022900500587984 */ /* 0x000f280008004c00 */
[----:B------:R-:W4:Y:S01]  /*15de0*/  LDS.128 R84, [R0.X4+UR5+0x3090] ;  /* 0x0030900500547984 */ /* 0x000f220008004c00 */
[----:B------:R-:W-:Y:S01]  /*15df0*/  FFMA R140, R31, R55, R140 ;  /* 0x000000371f8c7223 */ /* 0x000fe2000000008c */
[----:B------:R-:W-:Y:S01]  /*15e00*/  FFMA R138, R39, R83, R184 ;  /* 0x00000053278a7223 */ /* 0x000fe200000000b8 */
[-C--:B------:R-:W-:Y:S01]  /*15e10*/  FFMA R184, R123, R79.reuse, R3 ;  /* 0x0000004f7bb87223 */ /* 0x080fe20000000003 */
[----:B------:R-:W-:Y:S01]  /*15e20*/  FFMA R223, R110, R82, R223 ;  /* 0x000000526edf7223 */ /* 0x000fe200000000df */
[C---:B------:R-:W-:Y:S01]  /*15e30*/  FFMA R137, R27.reuse, R79, R137 ;  /* 0x0000004f1b897223 */ /* 0x040fe20000000089 */
[----:B------:R-:W-:Y:S01]  /*15e40*/  FFMA R136, R27, R83, R136 ;  /* 0x000000531b887223 */ /* 0x000fe20000000088 */
[-C--:B------:R-:W-:Y:S01]  /*15e50*/  FFMA R154, R123, R55.reuse, R24 ;  /* 0x000000377b9a7223 */ /* 0x080fe20000000018 */
[----:B------:R-:W-:Y:S01]  /*15e60*/  FFMA R172, R139, R55, R172 ;  /* 0x000000378bac7223 */ /* 0x000fe200000000ac */
[C---:B------:R-:W-:Y:S01]  /*15e70*/  FFMA R3, R143.reuse, R79, R40 ;  /* 0x0000004f8f037223 */ /* 0x040fe20000000028 */
[C---:B------:R-:W-:Y:S01]  /*15e80*/  FFMA R171, R143.reuse, R55, R41 ;  /* 0x000000378fab7223 */ /* 0x040fe20000000029 */
[----:B------:R-:W-:Y:S01]  /*15e90*/  FFMA R216, R143, R83, R42 ;  /* 0x000000538fd87223 */ /* 0x000fe2000000002a */
[----:B------:R-:W-:Y:S01]  /*15ea0*/  FFMA R189, R66, R62, R148 ;  /* 0x0000003e42bd7223 */ /* 0x000fe20000000094 */
[----:B-1----:R-:W-:Y:S01]  /*15eb0*/  FFMA R199, R128, R68, R199 ;  /* 0x0000004480c77223 */ /* 0x002fe200000000c7 */
[-C--:B--2---:R-:W-:Y:S01]  /*15ec0*/  FFMA R213, R56, R128.reuse, R213 ;  /* 0x0000008038d57223 */ /* 0x084fe200000000d5 */
[-C--:B---3--:R-:W-:Y:S01]  /*15ed0*/  FFMA R142, R48, R128.reuse, R142 ;  /* 0x00000080308e7223 */ /* 0x088fe2000000008e */
[----:B----4-:R-:W-:Y:S01]  /*15ee0*/  FFMA R141, R72, R128, R141 ;  /* 0x00000080488d7223 */ /* 0x010fe2000000008d */
        /* <DEDUP_REMOVED lines=10> */
[----:B------:R-:W-:Y:S01]  /*15f90*/  FFMA R110, R123, R83, R122 ;  /* 0x000000537b6e7223 */ /* 0x000fe2000000007a */
[C---:B------:R-:W-:Y:S01]  /*15fa0*/  FFMA R217, R135.reuse, R63, R217 ;  /* 0x0000003f87d97223 */ /* 0x040fe200000000d9 */
[----:B------:R-:W2:Y:S01]  /*15fb0*/  LDS.128 R36, [R0.X4+UR5+0x3390] ;  /* 0x0033900500247984 */ /* 0x000ea20008004c00 */
[C---:B------:R-:W-:Y:S01]  /*15fc0*/  FFMA R186, R135.reuse, R79, R47 ;  /* 0x0000004f87ba7223 */ /* 0x040fe2000000002f */
[----:B------:R-:W-:Y:S01]  /*15fd0*/  FFMA R151, R135, R55, R151 ;  /* 0x0000003787977223 */ /* 0x000fe20000000097 */
[-C--:B------:R-:W-:Y:S01]  /*15fe0*/  FFMA R148, R143, R63.reuse, R44 ;  /* 0x0000003f8f947223 */ /* 0x080fe2000000002c */
[----:B------:R-:W3:Y:S01]  /*15ff0*/  LDS.128 R28, [R0.X4+UR5+0x4090] ;  /* 0x00409005001c7984 */ /* 0x000ee20008004c00 */
[C---:B------:R-:W-:Y:S01]  /*16000*/  FFMA R187, R15.reuse, R63, R187 ;  /* 0x0000003f0fbb7223 */ /* 0x040fe200000000bb */
[C---:B------:R-:W-:Y:S01]  /*16010*/  FFMA R188, R15.reuse, R79, R188 ;  /* 0x0000004f0fbc7223 */ /* 0x040fe200000000bc */
[C---:B------:R-:W-:Y:S01]  /*16020*/  FFMA R145, R15.reuse, R55, R145 ;  /* 0x000000370f917223 */ /* 0x040fe20000000091 */
[----:B------:R-:W4:Y:S01]  /*16030*/  LDS.128 R24, [R0.X4+UR5+0x4190] ;  /* 0x0041900500187984 */ /* 0x000f220008004c00 */
[----:B------:R-:W-:Y:S01]  /*16040*/  FFMA R146, R15, R83, R146 ;  /* 0x000000530f927223 */ /* 0x000fe20000000092 */
[C---:B------:R-:W-:Y:S01]  /*16050*/  FFMA R204, R200.reuse, R68, R14 ;  /* 0x00000044c8cc7223 */ /* 0x040fe2000000000e */
[----:B------:R-:W-:Y:S01]  /*16060*/  FFMA R128, R200, R48, R13 ;  /* 0x00000030c8807223 */ /* 0x000fe2000000000d */
[-C--:B------:R-:W-:Y:S01]  /*16070*/  FFMA R124, R100, R56.reuse, R12 ;  /* 0x00000038647c7223 */ /* 0x080fe2000000000c */
[C---:B------:R-:W-:Y:S01]  /*16080*/  FFMA R215, R147.reuse, R55, R46 ;  /* 0x0000003793d77223 */ /* 0x040fe2000000002e */
[----:B------:R-:W-:Y:S01]  /*16090*/  FFMA R169, R147, R83, R45 ;  /* 0x0000005393a97223 */ /* 0x000fe2000000002d */
[----:B------:R-:W1:Y:S01]  /*160a0*/  LDS.128 R120, [R0.X4+UR5+0x290] ;  /* 0x0002900500787984 */ /* 0x000e620008004c00 */
[C---:B------:R-:W-:Y:S01]  /*160b0*/  FFMA R143, R111.reuse, R55, R18 ;  /* 0x000000376f8f7223 */ /* 0x040fe20000000012 */
[-C--:B------:R-:W-:Y:S01]  /*160c0*/  FFMA R135, R104, R56.reuse, R16 ;  /* 0x0000003868877223 */ /* 0x080fe20000000010 */
[C---:B------:R-:W-:Y:S01]  /*160d0*/  FFMA R195, R111.reuse, R63, R195 ;  /* 0x0000003f6fc37223 */ /* 0x040fe200000000c3 */
        /* <DEDUP_REMOVED lines=15> */
[----:B------:R-:W3:Y:S01]  /*161d0*/  LDS.128 R16, [R0.X4+UR5+0x5290] ;  /* 0x0052900500107984 */ /* 0x000ee20008004c00 */
[----:B------:R-:W-:Y:S01]  /*161e0*/  FFMA R98, R11, R83, R98 ;  /* 0x000000530b627223 */ /* 0x000fe20000000062 */
[C---:B------:R-:W-:Y:S01]  /*161f0*/  FFMA R116, R100.reuse, R68, R10 ;  /* 0x0000004464747223 */ /* 0x040fe2000000000a */
[-C--:B------:R-:W-:Y:S01]  /*16200*/  FFMA R112, R100, R72.reuse, R9 ;  /* 0x0000004864707223 */ /* 0x080fe20000000009 */
[----:B------:R-:W-:Y:S01]  /*16210*/  FFMA R111, R92, R72, R8 ;  /* 0x000000485c6f7223 */ /* 0x000fe20000000008 */
[C---:B------:R-:W-:Y:S01]  /*16220*/  FFMA R189, R67.reuse, R63, R189 ;  /* 0x0000003f43bd7223 */ /* 0x040fe200000000bd */
[C---:B------:R-:W-:Y:S01]  /*16230*/  FFMA R190, R67.reuse, R79, R190 ;  /* 0x0000004f43be7223 */ /* 0x040fe200000000be */
[C---:B------:R-:W-:Y:S01]  /*16240*/  FFMA R167, R67.reuse, R55, R167 ;  /* 0x0000003743a77223 */ /* 0x040fe200000000a7 */
[----:B------:R-:W-:Y:S01]  /*16250*/  FFMA R168, R67, R83, R168 ;  /* 0x0000005343a87223 */ /* 0x000fe200000000a8 */
[----:B------:R-:W4:Y:S04]  /*16260*/  LDS.128 R8, [R0.X4+UR5+0x5390] ;  /* 0x0053900500087984 */ /* 0x000f280008004c00 */
[----:B------:R-:W4:Y:S01]  /*16270*/  LDS.128 R64, [R0.X4+UR5+0x3190] ;  /* 0x0031900500407984 */ /* 0x000f220008004c00 */
        /* <DEDUP_REMOVED lines=17> */
[----:B------:R-:W4:Y:S01]  /*16390*/  LDS.128 R4, [R0.X4+UR5+0x6090] ;  /* 0x0060900500047984 */ /* 0x000f220008004c00 */
[----:B------:R-:W-:Y:S01]  /*163a0*/  FFMA R108, R84, R68, R108 ;  /* 0x00000044546c7223 */ /* 0x000fe2000000006c */
[C---:B-1----:R-:W-:Y:S01]  /*163b0*/  FFMA R217, R40.reuse, R56, R217 ;  /* 0x0000003828d97223 */ /* 0x042fe200000000d9 */
[C---:B------:R-:W-:Y:S01]  /*163c0*/  FFMA R186, R40.reuse, R68, R186 ;  /* 0x0000004428ba7223 */ /* 0x040fe200000000ba */
[C---:B------:R-:W-:Y:S01]  /*163d0*/  FFMA R151, R40.reuse, R48, R151 ;  /* 0x0000003028977223 */ /* 0x040fe20000000097 */
[----:B------:R-:W-:Y:S01]  /*163e0*/  FFMA R152, R40, R72, R152 ;  /* 0x0000004828987223 */ /* 0x000fe20000000098 */
[C---:B--2---:R-:W-:Y:S01]  /*163f0*/  FFMA R150, R36.reuse, R56, R150 ;  /* 0x0000003824967223 */ /* 0x044fe20000000096 */
        /* <DEDUP_REMOVED lines=159> */
[----:B------:R-:W-:Y:S01]  /*16df0*/  MOV R220, R239 ;  /* 0x000000ef00dc7202 */ /* 0x000fe20000000f00 */
[----:B------:R-:W-:Y:S01]  /*16e00*/  LDS.128 R24, [R32+0xa0] ;  /* 0x0000a00020187984 */ /* 0x000fe20000000c00 */
[----:B------:R-:W-:-:S02]  /*16e10*/  MOV R111, R238 ;  /* 0x000000ee006f7202 */ /* 0x000fc40000000f00 */
[----:B------:R-:W-:Y:S01]  /*16e20*/  MOV R219, R237 ;  /* 0x000000ed00db7202 */ /* 0x000fe20000000f00 */
[----:B------:R-:W-:Y:S01]  /*16e30*/  LDS.128 R28, [R32+0x1a0] ;  /* 0x0001a000201c7984 */ /* 0x000fe20000000c00 */
[----:B------:R-:W-:-:S03]  /*16e40*/  MOV R93, R236 ;  /* 0x000000ec005d7202 */ /* 0x000fc60000000f00 */
[----:B------:R-:W-:Y:S04]  /*16e50*/  LDS.128 R40, [R32+0x3a0] ;  /* 0x0003a00020287984 */ /* 0x000fe80000000c00 */
[----:B------:R-:W-:Y:S04]  /*16e60*/  LDS.128 R36, [R32+0x2a0] ;  /* 0x0002a00020247984 */ /* 0x000fe80000000c00 */
[----:B------:R-:W1:Y:S04]  /*16e70*/  LDS.128 R84, [R0.X4+UR5+0x23a0] ;  /* 0x0023a00500547984 */ /* 0x000e680008004c00 */
[----:B------:R-:W2:Y:S01]  /*16e80*/  LDS.128 R236, [R0.X4+UR5+0x31a0] ;  /* 0x0031a00500ec7984 */ /* 0x000ea20008004c00 */
[----:B------:R-:W-:Y:S01]  /*16e90*/  FFMA R218, R65, R49, R218 ;  /* 0x0000003141da7223 */ /* 0x000fe200000000da */
[----:B------:R-:W-:-:S02]  /*16ea0*/  FFMA R185, R179, R59, R185 ;  /* 0x0000003bb3b97223 */ /* 0x000fc400000000b9 */
[----:B------:R-:W3:Y:S01]  /*16eb0*/  LDS.128 R20, [R0.X4+UR5+0x4390] ;  /* 0x0043900500147984 */ /* 0x000ee20008004c00 */
        /* <DEDUP_REMOVED lines=9> */
[----:B--2---:R-:W-:-:S02]  /*16f50*/  FFMA R84, R236, R40, R218 ;  /* 0x00000028ec547223 */ /* 0x004fc400000000da */
[----:B------:R-:W2:Y:S01]  /*16f60*/  LDL.LU R218, [R1+0x6c] ;  /* 0x00006c0001da7983 */ /* 0x000ea20000300800 */
[C---:B---3--:R-:W-:Y:S01]  /*16f70*/  FFMA R189, R20.reuse, R56, R189 ;  /* 0x0000003814bd7223 */ /* 0x048fe200000000bd */
        /* <DEDUP_REMOVED lines=77> */
[----:B------:R-:W-:Y:S01]  /*17450*/  FFMA R123, R203, R51, R13 ;  /* 0x00000033cb7b7223 */ /* 0x000fe2000000000d */
[----:B------:R-:W1:Y:S01]  /*17460*/  LDS.128 R136, [R0.X4+UR5+0xa0] ;  /* 0x0000a00500887984 */ /* 0x000e620008004c00 */
[C---:B------:R-:W-:Y:S01]  /*17470*/  FFMA R205, R105.reuse, R57, R135 ;  /* 0x0000003969cd7223 */ /* 0x040fe20000000087 */
[C---:B------:R-:W-:Y:S01]  /*17480*/  FFMA R34, R105.reuse, R69, R34 ;  /* 0x0000004569227223 */ /* 0x040fe20000000022 */
[----:B------:R-:W-:Y:S01]  /*17490*/  FFMA R4, R105, R49, R133 ;  /* 0x0000003169047223 */ /* 0x000fe20000000085 */
[----:B------:R-:W3:Y:S01]  /*174a0*/  LDS.128 R20, [R0.X4+UR5+0x3a0] ;  /* 0x0003a00500147984 */ /* 0x000ee20008004c00 */
[----:B------:R-:W-:Y:S01]  /*174b0*/  FFMA R6, R115, R71, R17 ;  /* 0x0000004773067223 */ /* 0x000fe20000000011 */
[----:B------:R-:W-:Y:S01]  /*174c0*/  FFMA R203, R203, R75, R16 ;  /* 0x0000004bcbcb7223 */ /* 0x000fe20000000010 */
[C---:B------:R-:W-:Y:S01]  /*174d0*/  FFMA R195, R19.reuse, R59, R195 ;  /* 0x0000003b13c37223 */ /* 0x040fe200000000c3 */
[----:B------:R-:W4:Y:S01]  /*174e0*/  LDS.128 R128, [R0.X4+UR5+0x2a0] ;  /* 0x0002a00500807984 */ /* 0x000f220008004c00 */
[C---:B------:R-:W-:Y:S01]  /*174f0*/  FFMA R196, R19.reuse, R71, R196 ;  /* 0x0000004713c47223 */ /* 0x040fe200000000c4 */
[C---:B------:R-:W-:Y:S01]  /*17500*/  FFMA R143, R19.reuse, R51, R143 ;  /* 0x00000033138f7223 */ /* 0x040fe2000000008f */
[----:B------:R-:W-:Y:S01]  /*17510*/  FFMA R230, R19, R75, R230 ;  /* 0x0000004b13e67223 */ /* 0x000fe200000000e6 */
[----:B------:R-:W-:Y:S01]  /*17520*/  FFMA R105, R105, R73, R134 ;  /* 0x0000004969697223 */ /* 0x000fe20000000086 */
[----:B------:R-:W1:Y:S01]  /*17530*/  LDS.128 R16, [R0.X4+UR5+0x12a0] ;  /* 0x0012a00500107984 */ /* 0x000e620008004c00 */
[C---:B------:R-:W-:Y:S01]  /*17540*/  FFMA R191, R15.reuse, R59, R191 ;  /* 0x0000003b0fbf7223 */ /* 0x040fe200000000bf */
[C---:B------:R-:W-:Y:S01]  /*17550*/  FFMA R192, R15.reuse, R71, R192 ;  /* 0x000000470fc07223 */ /* 0x040fe200000000c0 */
[C---:B------:R-:W-:Y:S01]  /*17560*/  FFMA R144, R15.reuse, R51, R144 ;  /* 0x000000330f907223 */ /* 0x040fe20000000090 */
[----:B------:R-:W1:Y:S01]  /*17570*/  LDS.128 R132, [R0.X4+UR5+0x1a0] ;  /* 0x0001a00500847984 */ /* 0x000e620008004c00 */
[----:B------:R-:W-:-:S03]  /*17580*/  FFMA R214, R15, R75, R214 ;  /* 0x0000004b0fd67223 */ /* 0x000fc600000000d6 */
[----:B------:R-:W1:Y:S01]  /*17590*/  LDS.128 R12, [R0.X4+UR5+0x11a0] ;  /* 0x0011a005000c7984 */ /* 0x000e620008004c00 */
        /* <DEDUP_REMOVED lines=41> */
[C---:B------:R-:W-:Y:S01]  /*17830*/  FFMA R175, R66.reuse, R58, R175 ;  /* 0x0000003a42af7223 */ /* 0x040fe200000000af */
[C---:B------:R-:W-:Y:S01]  /*17840*/  FFMA R153, R66.reuse, R70, R153 ;  /* 0x0000004642997223 */ /* 0x040fe20000000099 */
[----:B------:R-:W-:Y:S01]  /*17850*/  FFMA R174, R66, R74, R174 ;  /* 0x0000004a42ae7223 */ /* 0x000fe200000000ae */
[C---:B------:R-:W-:Y:S01]  /*17860*/  FFMA R160, R115.reuse, R59, R160 ;  /* 0x0000003b73a07223 */ /* 0x040fe200000000a0 */
[C---:B------:R-:W-:Y:S01]  /*17870*/  FFMA R159, R115.reuse, R51, R159 ;  /* 0x00000033739f7223 */ /* 0x040fe2000000009f */
[----:B------:R-:W-:Y:S01]  /*17880*/  FFMA R206, R115, R75, R206 ;  /* 0x0000004b73ce7223 */ /* 0x000fe200000000ce */
[----:B-1----:R-:W-:Y:S01]  /*17890*/  FFMA R199, R136, R24, R199 ;  /* 0x0000001888c77223 */ /* 0x002fe200000000c7 */
[-C--:B------:R-:W-:Y:S01]  /*178a0*/  FFMA R213, R28, R136.reuse, R213 ;  /* 0x000000881cd57223 */ /* 0x080fe200000000d5 */
[-C--:B------:R-:W-:Y:S01]  /*178b0*/  FFMA R142, R40, R136.reuse, R142 ;  /* 0x00000088288e7223 */ /* 0x080fe2000000008e */
        /* <DEDUP_REMOVED lines=40> */
[----:B------:R-:W1:Y:S01]  /*17b40*/  LDS.128 R64, [R0.X4+UR5+0x33a0] ;  /* 0x0033a00500407984 */ /* 0x000e620008004c00 */
[----:B------:R-:W-:Y:S01]  /*17b50*/  MOV R93, R221 ;  /* 0x000000dd005d7202 */ /* 0x000fe20000000f00 */
[C---:B------:R-:W-:Y:S01]  /*17b60*/  FFMA R122, R103.reuse, R59, R122 ;  /* 0x0000003b677a7223 */ /* 0x040fe2000000007a */
[----:B------:R-:W-:Y:S01]  /*17b70*/  MOV R221, R235 ;  /* 0x000000eb00dd7202 */ /* 0x000fe20000000f00 */
[C---:B------:R-:W-:Y:S01]  /*17b80*/  FFMA R202, R103.reuse, R71, R202 ;  /* 0x0000004767ca7223 */ /* 0x040fe200000000ca */
[----:B------:R-:W-:Y:S01]  /*17b90*/  MOV R220, R234 ;  /* 0x000000ea00dc7202 */ /* 0x000fe20000000f00 */
[C---:B------:R-:W-:Y:S01]  /*17ba0*/  FFMA R157, R103.reuse, R51, R157 ;  /* 0x00000033679d7223 */ /* 0x040fe2000000009d */
[----:B------:R-:W-:Y:S01]  /*17bb0*/  MOV R12, R233 ;  /* 0x000000e9000c7202 */ /* 0x000fe20000000f00 */
[----:B------:R-:W-:Y:S01]  /*17bc0*/  FFMA R45, R103, R75, R45 ;  /* 0x0000004b672d7223 */ /* 0x000fe2000000002d */
[----:B------:R-:W-:Y:S01]  /*17bd0*/  MOV R47, R232 ;  /* 0x000000e8002f7202 */ /* 0x000fe20000000f00 */
[----:B------:R-:W-:Y:S01]  /*17be0*/  LDS.128 R112, [R0.X4+UR5+0x32a0] ;  /* 0x0032a00500707984 */ /* 0x000fe20008004c00 */
[C---:B------:R-:W-:Y:S01]  /*17bf0*/  FFMA R121, R7.reuse, R59, R121 ;  /* 0x0000003b07797223 */ /* 0x040fe20000000079 */
[----:B------:R-:W-:-:S02]  /*17c00*/  FFMA R120, R7, R71, R120 ;  /* 0x0000004707787223 */ /* 0x000fc40000000078 */
[----:B------:R-:W3:Y:S01]  /*17c10*/  LDS.128 R232, [R0.X4+UR5+0x41a0] ;  /* 0x0041a00500e87984 */ /* 0x000ee20008004c00 */
[C---:B------:R-:W-:Y:S01]  /*17c20*/  FFMA R99, R7.reuse, R51, R99 ;  /* 0x0000003307637223 */ /* 0x040fe20000000063 */
[----:B------:R-:W-:Y:S02]  /*17c30*/  FFMA R98, R7, R75, R98 ;  /* 0x0000004b07627223 */ /* 0x000fe40000000062 */
[----:B------:R-:W4:Y:S04]  /*17c40*/  LDS.128 R100, [R0.X4+UR5+0x50a0] ;  /* 0x0050a00500647984 */ /* 0x000f280008004c00 */
[----:B------:R-:W4:Y:S01]  /*17c50*/  LDS.128 R4, [R0.X4+UR5+0x40a0] ;  /* 0x0040a00500047984 */ /* 0x000f220008004c00 */
[----:B------:R-:W-:-:S03]  /*17c60*/  MOV R224, R244 ;  /* 0x000000f400e07202 */ /* 0x000fc60000000f00 */
[----:B------:R-:W2:Y:S01]  /*17c70*/  LDS.128 R244, [R0.X4+UR5+0x13a0] ;  /* 0x0013a00500f47984 */ /* 0x000ea20008004c00 */
[C---:B------:R-:W-:Y:S01]  /*17c80*/  FFMA R197, R10.reuse, R58, R197 ;  /* 0x0000003a0ac57223 */ /* 0x040fe200000000c5 */
[C---:B------:R-:W-:Y:S01]  /*17c90*/  FFMA R198, R10.reuse, R70, R198 ;  /* 0x000000460ac67223 */ /* 0x040fe200000000c6 */
[C---:B------:R-:W-:Y:S01]  /*17ca0*/  FFMA R165, R10.reuse, R50, R165 ;  /* 0x000000320aa57223 */ /* 0x040fe200000000a5 */
[----:B------:R-:W-:Y:S01]  /*17cb0*/  FFMA R229, R10, R74, R229 ;  /* 0x0000004a0ae57223 */ /* 0x000fe200000000e5 */
[----:B------:R-:W2:Y:S01]  /*17cc0*/  LDS.128 R124, [R0.X4+UR5+0x20a0] ;  /* 0x0020a005007c7984 */ /* 0x000ea20008004c00 */
[----:B------:R-:W-:Y:S01]  /*17cd0*/  MOV R222, R243 ;  /* 0x000000f300de7202 */ /* 0x000fe20000000f00 */
[C---:B------:R-:W-:Y:S01]  /*17ce0*/  FFMA R193, R231.reuse, R59, R193 ;  /* 0x0000003be7c17223 */ /* 0x040fe200000000c1 */
[----:B------:R-:W-:Y:S01]  /*17cf0*/  MOV R225, R241 ;  /* 0x000000f100e17202 */ /* 0x000fe20000000f00 */
[C---:B------:R-:W-:Y:S01]  /*17d00*/  FFMA R194, R231.reuse, R71, R194 ;  /* 0x00000047e7c27223 */ /* 0x040fe200000000c2 */
[----:B------:R-:W-:Y:S01]  /*17d10*/  MOV R223, R240 ;  /* 0x000000f000df7202 */ /* 0x000fe20000000f00 */
[C---:B------:R-:W-:Y:S01]  /*17d20*/  FFMA R166, R231.reuse, R51, R166 ;  /* 0x00000033e7a67223 */ /* 0x040fe200000000a6 */
[----:B------:R-:W2:Y:S01]  /*17d30*/  LDS.128 R116, [R0.X4+UR5+0x22a0] ;  /* 0x0022a00500747984 */ /* 0x000ea20008004c00 */
[----:B------:R-:W-:Y:S01]  /*17d40*/  FFMA R231, R231, R75, R9 ;  /* 0x0000004be7e77223 */ /* 0x000fe20000000009 */
[C---:B------:R-:W-:Y:S01]  /*17d50*/  FFMA R197, R11.reuse, R59, R197 ;  /* 0x0000003b0bc57223 */ /* 0x040fe200000000c5 */
[C---:B------:R-:W-:Y:S01]  /*17d60*/  FFMA R198, R11.reuse, R71, R198 ;  /* 0x000000470bc67223 */ /* 0x040fe200000000c6 */
[C---:B------:R-:W-:Y:S01]  /*17d70*/  FFMA R165, R11.reuse, R51, R165 ;  /* 0x000000330ba57223 */ /* 0x040fe200000000a5 */
[----:B------:R-:W-:Y:S01]  /*17d80*/  FFMA R229, R11, R75, R229 ;  /* 0x0000004b0be57223 */ /* 0x000fe200000000e5 */
[----:B------:R-:W2:Y:S01]  /*17d90*/  LDS.128 R240, [R0.X4+UR5+0x21a0] ;  /* 0x0021a00500f07984 */ /* 0x000ea20008004c00 */
[----:B------:R-:W-:-:S03]  /*17da0*/  FFMA R175, R236, R28, R175 ;  /* 0x0000001cecaf7223 */ /* 0x000fc600000000af */
[----:B------:R-:W2:Y:S01]  /*17db0*/  LDS.128 R8, [R0.X4+UR5+0x30a0] ;  /* 0x0030a00500087984 */ /* 0x000ea20008004c00 */
[C---:B------:R-:W-:Y:S01]  /*17dc0*/  FFMA R153, R236.reuse, R24, R153 ;  /* 0x00000018ec997223 */ /* 0x040fe20000000099 */
[----:B------:R-:W-:Y:S01]  /*17dd0*/  FFMA R174, R236, R36, R174 ;  /* 0x00000024ecae7223 */ /* 0x000fe200000000ae */
[----:B------:R-:W-:Y:S01]  /*17de0*/  MOV R236, R12 ;  /* 0x0000000c00ec7202 */ /* 0x000fe20000000f00 */
[C---:B-1----:R-:W-:Y:S01]  /*17df0*/  FFMA R150, R64.reuse, R28, R150 ;  /* 0x0000001c40967223 */ /* 0x042fe20000000096 */
        /* <DEDUP_REMOVED lines=8> */
[----:B----4-:R-:W-:Y:S01]  /*17e80*/  FFMA R232, R100, R36, R214 ;  /* 0x0000002464e87223 */ /* 0x010fe200000000d6 */
[----:B------:R-:W-:Y:S01]  /*17e90*/  FFMA R142, R137, R41, R142 ;  /* 0x00000029898e7223 */ /* 0x000fe2000000008e */
[-C--:B------:R-:W-:Y:S01]  /*17ea0*/  FFMA R213, R29, R137.reuse, R213 ;  /* 0x000000891dd57223 */ /* 0x080fe200000000d5 */
[-C--:B------:R-:W-:Y:S01]  /*17eb0*/  FFMA R199, R25, R137.reuse, R199 ;  /* 0x0000008919c77223 */ /* 0x080fe200000000c7 */
[----:B------:R-:W-:Y:S01]  /*17ec0*/  FFMA R141, R37, R137, R141 ;  /* 0x00000089258d7223 */ /* 0x000fe2000000008d */
[----:B------:R-:W-:Y:S01]  /*17ed0*/  MOV R217, R236 ;  /* 0x000000ec00d97202 */ /* 0x000fe20000000f00 */
[C---:B------:R-:W-:Y:S01]  /*17ee0*/  FFMA R140, R133.reuse, R41, R140 ;  /* 0x00000029858c7223 */ /* 0x040fe2000000008c */
[----:B------:R-:W-:Y:S01]  /*17ef0*/  MOV R214, R16 ;  /* 0x0000001000d67202 */ /* 0x000fe20000000f00 */
        /* <DEDUP_REMOVED lines=24> */
[----:B------:R-:W-:Y:S01]  /*18080*/  MOV R228, R111 ;  /* 0x0000006f00e47202 */ /* 0x000fe20000000f00 */
        /* <DEDUP_REMOVED lines=17> */
[----:B------:R3:W-:Y:S01]  /*181a0*/  STL [R1+0xec], R6 ;  /* 0x0000ec0601007387 */ /* 0x0007e20000100800 */
        /* <DEDUP_REMOVED lines=9> */
[----:B---3--:R-:W-:Y:S01]  /*18240*/  FFMA R6, R251, R43, R133 ;  /* 0x0000002bfb067223 */ /* 0x008fe20000000085 */
[----:B------:R-:W-:Y:S01]  /*18250*/  FFMA R155, R90, R50, R155 ;  /* 0x000000325a9b7223 */ /* 0x000fe2000000009b */
[----:B--2---:R-:W-:Y:S01]  /*18260*/  FFMA R123, R244, R40, R123 ;  /* 0x00000028f47b7223 */ /* 0x004fe2000000007b */
[----:B------:R-:W-:Y:S01]  /*18270*/  FFMA R201, R94, R74, R201 ;  /* 0x0000004a5ec97223 */ /* 0x000fe200000000c9 */
[----:B------:R-:W2:Y:S01]  /*18280*/  LDS.128 R104, [R0.X4+UR5+0x43a0] ;  /* 0x0043a00500687984 */ /* 0x000ea20008004c00 */
[C---:B------:R-:W-:Y:S01]  /*18290*/  FFMA R182, R90.reuse, R58, R182 ;  /* 0x0000003a5ab67223 */ /* 0x040fe200000000b6 */
[----:B------:R-:W-:-:S02]  /*182a0*/  FFMA R181, R90, R70, R181 ;  /* 0x000000465ab57223 */ /* 0x000fc400000000b5 */
[----:B------:R3:W-:Y:S01]  /*182b0*/  STL [R1+0xf0], R6 ;  /* 0x0000f00601007387 */ /* 0x0007e20000100800 */
[----:B------:R-:W-:Y:S01]  /*182c0*/  FFMA R200, R90, R74, R200 ;  /* 0x0000004a5ac87223 */ /* 0x000fe200000000c8 */
[----:B------:R-:W-:Y:S01]  /*182d0*/  FFMA R128, R18, R42, R128 ;  /* 0x0000002a12807223 */ /* 0x000fe20000000080 */
[----:B------:R-:W-:Y:S01]  /*182e0*/  FFMA R155, R91, R51, R155 ;  /* 0x000000335b9b7223 */ /* 0x000fe2000000009b */
[----:B------:R-:W-:Y:S01]  /*182f0*/  FFMA R123, R245, R41, R123 ;  /* 0x00000029f57b7223 */ /* 0x000fe2000000007b */
[----:B------:R-:W-:Y:S01]  /*18300*/  FFMA R183, R95, R59, R183 ;  /* 0x0000003b5fb77223 */ /* 0x000fe200000000b7 */
[----:B---3--:R-:W-:Y:S01]  /*18310*/  FFMA R6, R15, R43, R130 ;  /* 0x0000002b0f067223 */ /* 0x008fe20000000082 */
        /* <DEDUP_REMOVED lines=9> */
[----:B------:R3:W-:Y:S01]  /*183b0*/  STL [R1+0x108], R6 ;  /* 0x0001080601007387 */ /* 0x0007e20000100800 */
[C---:B------:R-:W-:Y:S01]  /*183c0*/  FFMA R122, R124.reuse, R28, R122 ;  /* 0x0000001c7c7a7223 */ /* 0x040fe2000000007a */
[C---:B------:R-:W-:Y:S01]  /*183d0*/  FFMA R202, R124.reuse, R24, R202 ;  /* 0x000000187cca7223 */ /* 0x040fe200000000ca */
[C---:B------:R-:W-:Y:S01]  /*183e0*/  FFMA R157, R124.reuse, R40, R157 ;  /* 0x000000287c9d7223 */ /* 0x040fe2000000009d */
[----:B------:R-:W-:Y:S01]  /*183f0*/  FFMA R244, R124, R36, R45 ;  /* 0x000000247cf47223 */ /* 0x000fe2000000002d */
[----:B------:R-:W-:Y:S01]  /*18400*/  MOV R124, R93 ;  /* 0x0000005d007c7202 */ /* 0x000fe20000000f00 */
[----:B------:R-:W-:Y:S01]  /*18410*/  FFMA R155, R116, R40, R155 ;  /* 0x00000028749b7223 */ /* 0x000fe2000000009b */
[----:B------:R-:W4:Y:S01]  /*18420*/  LDS.128 R92, [R0.X4+UR5+0x52a0] ;  /* 0x0052a005005c7984 */ /* 0x000f220008004c00 */
        /* <DEDUP_REMOVED lines=14> */
[----:B------:R-:W-:Y:S01]  /*18510*/  MOV R116, R89 ;  /* 0x0000005900747202 */ /* 0x000fe20000000f00 */
[C---:B------:R-:W-:Y:S01]  /*18520*/  FFMA R186, R112.reuse, R24, R186 ;  /* 0x0000001870ba7223 */ /* 0x040fe200000000ba */
[----:B------:R-:W-:Y:S01]  /*18530*/  MOV R8, R47 ;  /* 0x0000002f00087202 */ /* 0x000fe20000000f00 */
[C---:B------:R-:W-:Y:S01]  /*18540*/  FFMA R151, R112.reuse, R40, R151 ;  /* 0x0000002870977223 */ /* 0x040fe20000000097 */
[----:B------:R-:W-:Y:S01]  /*18550*/  FFMA R152, R112, R36, R152 ;  /* 0x0000002470987223 */ /* 0x000fe20000000098 */
[----:B------:R3:W-:Y:S01]  /*18560*/  STL [R1+0x104], R6 ;  /* 0x0001040601007387 */ /* 0x0007e20000100800 */
[C---:B------:R-:W-:Y:S01]  /*18570*/  FFMA R112, R117.reuse, R41, R155 ;  /* 0x0000002975707223 */ /* 0x040fe2000000009b */
[C---:B------:R-:W-:Y:S01]  /*18580*/  FFMA R182, R117.reuse, R29, R182 ;  /* 0x0000001d75b67223 */ /* 0x040fe200000000b6 */
[C---:B------:R-:W-:Y:S01]  /*18590*/  FFMA R181, R117.reuse, R25, R181 ;  /* 0x0000001975b57223 */ /* 0x040fe200000000b5 */
[----:B------:R-:W4:Y:S01]  /*185a0*/  LDS.128 R44, [R0.X4+UR5+0x53a0] ;  /* 0x0053a005002c7984 */ /* 0x000f220008004c00 */
[----:B------:R-:W-:Y:S01]  /*185b0*/  FFMA R155, R117, R37, R200 ;  /* 0x00000025759b7223 */ /* 0x000fe200000000c8 */
[----:B------:R-:W-:Y:S01]  /*185c0*/  MOV R215, R217 ;  /* 0x000000d900d77202 */ /* 0x000fe20000000f00 */
[----:B------:R-:W-:Y:S01]  /*185d0*/  FFMA R117, R126, R42, R157 ;  /* 0x0000002a7e757223 */ /* 0x000fe2000000009d */
[----:B------:R-:W-:Y:S01]  /*185e0*/  FFMA R12, R113, R29, R12 ;  /* 0x0000001d710c7223 */ /* 0x000fe2000000000c */
[C---:B-1----:R-:W-:Y:S01]  /*185f0*/  FFMA R187, R108.reuse, R28, R187 ;  /* 0x0000001c6cbb7223 */ /* 0x042fe200000000bb */
[----:B---3--:R-:W-:Y:S01]  /*18600*/  FFMA R6, R247, R43, R123 ;  /* 0x0000002bf7067223 */ /* 0x008fe2000000007b */
[----:B------:R-:W-:Y:S01]  /*18610*/  MOV R217, R116 ;  /* 0x0000007400d97202 */ /* 0x000fe20000000f00 */
[----:B------:R-:W-:Y:S01]  /*18620*/  FFMA R116, R241, R41, R156 ;  /* 0x00000029f1747223 */ /* 0x000fe2000000009c */
[C---:B------:R-:W-:Y:S01]  /*18630*/  FFMA R186, R113.reuse, R25, R186 ;  /* 0x0000001971ba7223 */ /* 0x040fe200000000ba */
[----:B------:R-:W-:Y:S01]  /*18640*/  FFMA R188, R108, R24, R188 ;  /* 0x000000186cbc7223 */ /* 0x000fe200000000bc */
[----:B------:R1:W-:Y:S01]  /*18650*/  STL [R1+0x100], R6 ;  /* 0x0001000601007387 */ /* 0x0003e20000100800 */
[C---:B------:R-:W-:Y:S01]  /*18660*/  FFMA R151, R113.reuse, R41, R151 ;  /* 0x0000002971977223 */ /* 0x040fe20000000097 */
[----:B------:R-:W-:Y:S01]  /*18670*/  FFMA R152, R113, R37, R152 ;  /* 0x0000002571987223 */ /* 0x000fe20000000098 */
[----:B------:R-:W-:Y:S01]  /*18680*/  FFMA R113, R242, R42, R116 ;  /* 0x0000002af2717223 */ /* 0x000fe20000000074 */
[C---:B------:R-:W-:Y:S01]  /*18690*/  FFMA R145, R108.reuse, R40, R145 ;  /* 0x000000286c917223 */ /* 0x040fe20000000091 */
[----:B------:R-:W-:Y:S01]  /*186a0*/  FFMA R146, R108, R36, R146 ;  /* 0x000000246c927223 */ /* 0x000fe20000000092 */
[-C--:B------:R-:W-:Y:S01]  /*186b0*/  FFMA R154, R85, R41.reuse, R154 ;  /* 0x00000029559a7223 */ /* 0x080fe2000000009a */
[----:B------:R-:W-:Y:S01]  /*186c0*/  FFMA R84, R237, R41, R84 ;  /* 0x00000029ed547223 */ /* 0x000fe20000000054 */
[C---:B------:R-:W-:Y:S01]  /*186d0*/  FFMA R183, R241.reuse, R29, R183 ;  /* 0x0000001df1b77223 */ /* 0x040fe200000000b7 */
[----:B------:R-:W-:Y:S01]  /*186e0*/  FFMA R180, R241, R25, R180 ;  /* 0x00000019f1b47223 */ /* 0x000fe200000000b4 */
[----:B-1----:R-:W-:Y:S01]  /*186f0*/  FFMA R6, R127, R43, R117 ;  /* 0x0000002b7f067223 */ /* 0x002fe20000000075 */
[----:B------:R-:W-:Y:S01]  /*18700*/  FFMA R112, R118, R42, R112 ;  /* 0x0000002a76707223 */ /* 0x000fe20000000070 */
[C---:B--2---:R-:W-:Y:S01]  /*18710*/  FFMA R189, R104.reuse, R28, R189 ;  /* 0x0000001c68bd7223 */ /* 0x044fe200000000bd */
[C---:B------:R-:W-:Y:S01]  /*18720*/  FFMA R190, R104.reuse, R24, R190 ;  /* 0x0000001868be7223 */ /* 0x040fe200000000be */
[C---:B------:R-:W-:Y:S01]  /*18730*/  FFMA R167, R104.reuse, R40, R167 ;  /* 0x0000002868a77223 */ /* 0x040fe200000000a7 */
[----:B------:R1:W-:Y:S01]  /*18740*/  STL [R1+0xfc], R6 ;  /* 0x0000fc0601007387 */ /* 0x0003e20000100800 */
[C---:B------:R-:W-:Y:S01]  /*18750*/  FFMA R187, R109.reuse, R29, R187 ;  /* 0x0000001d6dbb7223 */ /* 0x040fe200000000bb */
[C---:B------:R-:W-:Y:S01]  /*18760*/  FFMA R188, R109.reuse, R25, R188 ;  /* 0x000000196dbc7223 */ /* 0x040fe200000000bc */
[----:B------:R-:W-:Y:S01]  /*18770*/  FFMA R145, R109, R41, R145 ;  /* 0x000000296d917223 */ /* 0x000fe20000000091 */
[----:B------:R-:W-:Y:S01]  /*18780*/  FFMA R168, R104, R36, R168 ;  /* 0x0000002468a87223 */ /* 0x000fe200000000a8 */
[C---:B------:R-:W-:Y:S01]  /*18790*/  FFMA R185, R85.reuse, R29, R185 ;  /* 0x0000001d55b97223 */ /* 0x040fe200000000b9 */
[-C--:B------:R-:W-:Y:S01]  /*187a0*/  FFMA R184, R85, R25.reuse, R184 ;  /* 0x0000001955b87223 */ /* 0x080fe200000000b8 */
[C---:B------:R-:W-:Y:S01]  /*187b0*/  FFMA R4, R9.reuse, R25, R177 ;  /* 0x0000001909047223 */ /* 0x040fe200000000b1 */
[----:B------:R-:W-:Y:S01]  /*187c0*/  FFMA R240, R9, R37, R240 ;  /* 0x0000002509f07223 */ /* 0x000fe200000000f0 */
[----:B------:R-:W-:Y:S01]  /*187d0*/  FFMA R20, R249, R29, R20 ;  /* 0x0000001df9147223 */ /* 0x000fe20000000014 */
[----:B-1----:R-:W-:Y:S01]  /*187e0*/  FFMA R6, R243, R43, R113 ;  /* 0x0000002bf3067223 */ /* 0x002fe20000000071 */
[----:B------:R-:W-:Y:S01]  /*187f0*/  FFMA R146, R109, R37, R146 ;  /* 0x000000256d927223 */ /* 0x000fe20000000092 */
[----:B------:R-:W-:Y:S01]  /*18800*/  FFMA R109, R86, R42, R154 ;  /* 0x0000002a566d7223 */ /* 0x000fe2000000009a */
[C---:B------:R-:W-:Y:S01]  /*18810*/  FFMA R35, R249.reuse, R25, R35 ;  /* 0x00000019f9237223 */ /* 0x040fe20000000023 */
[----:B------:R-:W-:Y:S01]  /*18820*/  FFMA R161, R249, R37, R207 ;  /* 0x00000025f9a17223 */ /* 0x000fe200000000cf */
[----:B------:R1:W-:Y:S01]  /*18830*/  STL [R1+0xf8], R6 ;  /* 0x0000f80601007387 */ /* 0x0003e20000100800 */
[----:B------:R-:W-:Y:S01]  /*18840*/  FFMA R108, R9, R41, R176 ;  /* 0x00000029096c7223 */ /* 0x000fe200000000b0 */
[----:B------:R-:W-:Y:S01]  /*18850*/  FFMA R153, R237, R25, R153 ;  /* 0x00000019ed997223 */ /* 0x000fe20000000099 */
[C---:B------:R-:W-:Y:S01]  /*18860*/  FFMA R160, R13.reuse, R29, R160 ;  /* 0x0000001d0da07223 */ /* 0x040fe200000000a0 */
[----:B------:R-:W-:Y:S01]  /*18870*/  FFMA R132, R13, R25, R132 ;  /* 0x000000190d847223 */ /* 0x000fe20000000084 */
[C---:B------:R-:W-:Y:S01]  /*18880*/  FFMA R150, R65.reuse, R29, R150 ;  /* 0x0000001d41967223 */ /* 0x040fe20000000096 */
[----:B------:R-:W-:Y:S01]  /*18890*/  FFMA R149, R65, R25, R149 ;  /* 0x0000001941957223 */ /* 0x000fe20000000095 */
[C---:B----4-:R-:W-:Y:S01]  /*188a0*/  FFMA R195, R92.reuse, R28, R195 ;  /* 0x0000001c5cc37223 */ /* 0x050fe200000000c3 */
[C---:B------:R-:W-:Y:S01]  /*188b0*/  FFMA R196, R92.reuse, R24, R196 ;  /* 0x000000185cc47223 */ /* 0x040fe200000000c4 */
[----:B------:R-:W-:Y:S01]  /*188c0*/  FFMA R143, R92, R40, R143 ;  /* 0x000000285c8f7223 */ /* 0x000fe2000000008f */
[----:B-1----:R-:W-:Y:S01]  /*188d0*/  FFMA R6, R119, R43, R112 ;  /* 0x0000002b77067223 */ /* 0x002fe20000000070 */
[----:B------:R-:W-:Y:S01]  /*188e0*/  FFMA R108, R10, R42, R108 ;  /* 0x0000002a0a6c7223 */ /* 0x000fe2000000006c */
[----:B------:R-:W-:Y:S01]  /*188f0*/  FFMA R230, R92, R36, R230 ;  /* 0x000000245ce67223 */ /* 0x000fe200000000e6 */
[C---:B------:R-:W-:Y:S01]  /*18900*/  FFMA R147, R233.reuse, R29, R147 ;  /* 0x0000001de9937223 */ /* 0x040fe20000000093 */
[----:B------:R-:W-:Y:S01]  /*18910*/  FFMA R64, R233, R41, R64 ;  /* 0x00000029e9407223 */ /* 0x000fe20000000040 */
[----:B------:R1:W-:Y:S01]  /*18920*/  STL [R1+0xf4], R6 ;  /* 0x0000f40601007387 */ /* 0x0003e20000100800 */
[----:B------:R-:W-:Y:S01]  /*18930*/  MOV R216, R8 ;  /* 0x0000000800d87202 */ /* 0x000fe20000000f00 */
[----:B------:R-:W-:-:S02]  /*18940*/  FFMA R156, R241, R37, R201 ;  /* 0x00000025f19c7223 */ /* 0x000fc400000000c9 */
[----:B------:R-:W2:Y:S01]  /*18950*/  LDS.128 R88, [R0.X4+UR5+0x51a0] ;  /* 0x0051a00500587984 */ /* 0x000ea20008004c00 */
[----:B-1----:R-:W-:Y:S01]  /*18960*/  FFMA R6, R87, R43, R109 ;  /* 0x0000002b57067223 */ /* 0x002fe2000000006d */
[----:B------:R-:W-:-:S04]  /*18970*/  FFMA R84, R238, R42, R84 ;  /* 0x0000002aee547223 */ /* 0x000fc80000000054 */
[----:B------:R1:W-:Y:S01]  /*18980*/  STL [R1+0xdc], R6 ;  /* 0x0000dc0601007387 */ /* 0x0003e20000100800 */
[----:B------:R-:W-:Y:S01]  /*18990*/  FFMA R241, R85, R37, R179 ;  /* 0x0000002555f17223 */ /* 0x000fe200000000b3 */
[-C--:B------:R-:W-:Y:S01]  /*189a0*/  FFMA R8, R9, R29.reuse, R178 ;  /* 0x0000001d09087223 */ /* 0x080fe200000000b2 */
[C---:B------:R-:W-:Y:S01]  /*189b0*/  FFMA R9, R237.reuse, R29, R175 ;  /* 0x0000001ded097223 */ /* 0x040fe200000000af */
[-C--:B------:R-:W-:Y:S01]  /*189c0*/  FFMA R85, R237, R37.reuse, R174 ;  /* 0x00000025ed557223 */ /* 0x080fe200000000ae */
[----:B------:R-:W-:Y:S01]  /*189d0*/  FFMA R249, R13, R37, R206 ;  /* 0x000000250df97223 */ /* 0x000fe200000000ce */
[----:B-1----:R-:W-:Y:S01]  /*189e0*/  FFMA R6, R11, R43, R108 ;  /* 0x0000002b0b067223 */ /* 0x002fe2000000006c */
[C---:B------:R-:W-:Y:S01]  /*189f0*/  FFMA R104, R65.reuse, R41, R172 ;  /* 0x0000002941687223 */ /* 0x040fe200000000ac */
[----:B------:R-:W-:Y:S01]  /*18a00*/  FFMA R237, R65, R37, R173 ;  /* 0x0000002541ed7223 */ /* 0x000fe200000000ad */
[C---:B------:R-:W-:Y:S01]  /*18a10*/  FFMA R13, R233.reuse, R25, R170 ;  /* 0x00000019e90d7223 */ /* 0x040fe200000000aa */
[----:B------:R-:W-:Y:S01]  /*18a20*/  FFMA R65, R233, R37, R169 ;  /* 0x00000025e9417223 */ /* 0x000fe200000000a9 */
[----:B------:R1:W-:Y:S01]  /*18a30*/  STL [R1+0xd8], R6 ;  /* 0x0000d80601007387 */ /* 0x0003e20000100800 */
[C---:B------:R-:W-:Y:S01]  /*18a40*/  FFMA R189, R105.reuse, R29, R189 ;  /* 0x0000001d69bd7223 */ /* 0x040fe200000000bd */
[C---:B------:R-:W-:Y:S01]  /*18a50*/  FFMA R190, R105.reuse, R25, R190 ;  /* 0x0000001969be7223 */ /* 0x040fe200000000be */
[C---:B------:R-:W-:Y:S01]  /*18a60*/  FFMA R92, R105.reuse, R41, R167 ;  /* 0x00000029695c7223 */ /* 0x040fe200000000a7 */
[----:B------:R-:W-:Y:S01]  /*18a70*/  FFMA R233, R105, R37, R168 ;  /* 0x0000002569e97223 */ /* 0x000fe200000000a8 */
[----:B------:R-:W-:Y:S01]  /*18a80*/  FFMA R105, R114, R42, R151 ;  /* 0x0000002a72697223 */ /* 0x000fe20000000097 */
[C---:B------:R-:W-:Y:S01]  /*18a90*/  FFMA R197, R44.reuse, R28, R197 ;  /* 0x0000001c2cc57223 */ /* 0x040fe200000000c5 */
[----:B-1----:R-:W-:Y:S01]  /*18aa0*/  FFMA R6, R239, R43, R84 ;  /* 0x0000002bef067223 */ /* 0x002fe20000000054 */
[C---:B------:R-:W-:Y:S01]  /*18ab0*/  FFMA R198, R44.reuse, R24, R198 ;  /* 0x000000182cc67223 */ /* 0x040fe200000000c6 */
[C---:B------:R-:W-:Y:S01]  /*18ac0*/  FFMA R165, R44.reuse, R40, R165 ;  /* 0x000000282ca57223 */ /* 0x040fe200000000a5 */
[----:B------:R-:W-:Y:S01]  /*18ad0*/  FFMA R229, R44, R36, R229 ;  /* 0x000000242ce57223 */ /* 0x000fe200000000e5 */
[C---:B------:R-:W-:Y:S01]  /*18ae0*/  FFMA R208, R21.reuse, R29, R208 ;  /* 0x0000001d15d07223 */ /* 0x040fe200000000d0 */
[----:B------:R1:W-:Y:S01]  /*18af0*/  STL [R1+0xd4], R6 ;  /* 0x0000d40601007387 */ /* 0x0003e20000100800 */
        /* <DEDUP_REMOVED lines=9> */
[----:B-1----:R-:W-:Y:S01]  /*18b90*/  FFMA R6, R115, R43, R105 ;  /* 0x0000002b73067223 */ /* 0x002fe20000000069 */
        /* <DEDUP_REMOVED lines=13> */
[C---:B------:R-:W-:Y:S01]  /*18c70*/  FFMA R5, R66.reuse, R30, R150 ;  /* 0x0000001e42057223 */ /* 0x040fe20000000096 */
[----:B-1----:R-:W-:Y:S01]  /*18c80*/  FFMA R6, R67, R43, R104 ;  /* 0x0000002b43067223 */ /* 0x002fe20000000068 */
[C---:B------:R-:W-:Y:S01]  /*18c90*/  FFMA R14, R66.reuse, R26, R149 ;  /* 0x0000001a420e7223 */ /* 0x040fe20000000095 */
[----:B------:R-:W-:Y:S01]  /*18ca0*/  FFMA R237, R66, R38, R237 ;  /* 0x0000002642ed7223 */ /* 0x000fe200000000ed */
[C---:B------:R-:W-:Y:S01]  /*18cb0*/  FFMA R66, R234.reuse, R30, R147 ;  /* 0x0000001eea427223 */ /* 0x040fe20000000093 */
[C---:B------:R-:W-:Y:S01]  /*18cc0*/  FFMA R13, R234.reuse, R26, R13 ;  /* 0x0000001aea0d7223 */ /* 0x040fe2000000000d */
[C---:B------:R-:W-:Y:S01]  /*18cd0*/  FFMA R64, R234.reuse, R42, R64 ;  /* 0x0000002aea407223 */ /* 0x040fe20000000040 */
[----:B------:R-:W-:Y:S01]  /*18ce0*/  FFMA R65, R234, R38, R65 ;  /* 0x00000026ea417223 */ /* 0x000fe20000000041 */
[----:B------:R1:W-:Y:S01]  /*18cf0*/  STL [R1+0xcc], R6 ;  /* 0x0000cc0601007387 */ /* 0x0003e20000100800 */
[C---:B------:R-:W-:Y:S01]  /*18d00*/  FFMA R3, R7.reuse, R27, R3 ;  /* 0x0000001b07037223 */ /* 0x040fe20000000003 */
[----:B------:R-:W-:Y:S01]  /*18d10*/  FFMA R236, R7, R39, R236 ;  /* 0x0000002707ec7223 */ /* 0x000fe200000000ec */
[----:B------:R-:W-:Y:S01]  /*18d20*/  FFMA R13, R235, R27, R13 ;  /* 0x0000001beb0d7223 */ /* 0x000fe2000000000d */
[----:B------:R3:W-:Y:S01]  /*18d30*/  STL [R1+0xc8], R46 ;  /* 0x0000c82e01007387 */ /* 0x0007e20000100800 */
[C---:B------:R-:W-:Y:S01]  /*18d40*/  FFMA R5, R67.reuse, R31, R5 ;  /* 0x0000001f43057223 */ /* 0x040fe20000000005 */
[C---:B------:R-:W-:Y:S01]  /*18d50*/  FFMA R14, R67.reuse, R27, R14 ;  /* 0x0000001b430e7223 */ /* 0x040fe2000000000e */
[----:B------:R-:W-:Y:S01]  /*18d60*/  FFMA R237, R67, R39, R237 ;  /* 0x0000002743ed7223 */ /* 0x000fe200000000ed */
[C---:B------:R-:W-:Y:S01]  /*18d70*/  FFMA R195, R93.reuse, R29, R195 ;  /* 0x0000001d5dc37223 */ /* 0x040fe200000000c3 */
[----:B------:R-:W-:Y:S01]  /*18d80*/  FFMA R196, R93, R25, R196 ;  /* 0x000000195dc47223 */ /* 0x000fe200000000c4 */
[-C--:B-1----:R-:W-:Y:S01]  /*18d90*/  FFMA R6, R7, R31.reuse, R101 ;  /* 0x0000001f07067223 */ /* 0x082fe20000000065 */
[----:B------:R-:W-:Y:S01]  /*18da0*/  FFMA R7, R235, R31, R66 ;  /* 0x0000001feb077223 */ /* 0x000fe20000000042 */
[C---:B------:R-:W-:Y:S01]  /*18db0*/  FFMA R143, R93.reuse, R41, R143 ;  /* 0x000000295d8f7223 */ /* 0x040fe2000000008f */
[----:B------:R-:W-:Y:S01]  /*18dc0*/  FFMA R230, R93, R37, R230 ;  /* 0x000000255de67223 */ /* 0x000fe200000000e6 */
[C---:B---3--:R-:W-:Y:S01]  /*18dd0*/  FFMA R46, R235.reuse, R43, R64 ;  /* 0x0000002beb2e7223 */ /* 0x048fe20000000040 */
[----:B------:R-:W-:Y:S01]  /*18de0*/  FFMA R235, R235, R39, R65 ;  /* 0x00000027ebeb7223 */ /* 0x000fe20000000041 */
[-C--:B------:R-:W-:Y:S01]  /*18df0*/  FFMA R92, R106, R42.reuse, R92 ;  /* 0x0000002a6a5c7223 */ /* 0x080fe2000000005c */
[----:B------:R-:W1:Y:S01]  /*18e00*/  LDS.128 R64, [R0.X4+UR5+0x6280] ;  /* 0x0062800500407984 */ /* 0x000e620008004c00 */
[----:B------:R-:W-:-:S03]  /*18e10*/  FFMA R93, R110, R42, R145 ;  /* 0x0000002a6e5d7223 */ /* 0x000fc60000000091 */
[----:B------:R3:W-:Y:S01]  /*18e20*/  STL [R1+0xc4], R46 ;  /* 0x0000c42e01007387 */ /* 0x0007e20000100800 */
[C---:B--2---:R-:W-:Y:S01]  /*18e30*/  FFMA R193, R88.reuse, R28, R193 ;  /* 0x0000001c58c17223 */ /* 0x044fe200000000c1 */
[C---:B------:R-:W-:Y:S01]  /*18e40*/  FFMA R194, R88.reuse, R24, R194 ;  /* 0x0000001858c27223 */ /* 0x040fe200000000c2 */
[C---:B------:R-:W-:Y:S01]  /*18e50*/  FFMA R166, R88.reuse, R40, R166 ;  /* 0x0000002858a67223 */ /* 0x040fe200000000a6 */
[----:B------:R-:W-:Y:S01]  /*18e60*/  FFMA R231, R88, R36, R231 ;  /* 0x0000002458e77223 */ /* 0x000fe200000000e7 */
[----:B------:R-:W-:Y:S01]  /*18e70*/  MOV R211, R218 ;  /* 0x000000da00d37202 */ /* 0x000fe20000000f00 */
[C---:B------:R-:W-:Y:S01]  /*18e80*/  FFMA R191, R102.reuse, R30, R191 ;  /* 0x0000001e66bf7223 */ /* 0x040fe200000000bf */
[C---:B------:R-:W-:Y:S01]  /*18e90*/  FFMA R192, R102.reuse, R26, R192 ;  /* 0x0000001a66c07223 */ /* 0x040fe200000000c0 */
[C---:B------:R-:W-:Y:S01]  /*18ea0*/  FFMA R232, R102.reuse, R38, R232 ;  /* 0x0000002666e87223 */ /* 0x040fe200000000e8 */
[----:B------:R-:W-:Y:S01]  /*18eb0*/  FFMA R197, R47, R31, R197 ;  /* 0x0000001f2fc57223 */ /* 0x000fe200000000c5 */
[----:B---3--:R-:W-:Y:S01]  /*18ec0*/  FFMA R46, R111, R43, R93 ;  /* 0x0000002b6f2e7223 */ /* 0x008fe2000000005d */
[C---:B------:R-:W-:Y:S01]  /*18ed0*/  FFMA R193, R89.reuse, R29, R193 ;  /* 0x0000001d59c17223 */ /* 0x040fe200000000c1 */
[C---:B------:R-:W-:Y:S01]  /*18ee0*/  FFMA R194, R89.reuse, R25, R194 ;  /* 0x0000001959c27223 */ /* 0x040fe200000000c2 */
[----:B------:R-:W-:Y:S01]  /*18ef0*/  FFMA R88, R89, R41, R166 ;  /* 0x0000002959587223 */ /* 0x000fe200000000a6 */
[----:B------:R-:W-:Y:S01]  /*18f00*/  FFMA R198, R47, R27, R198 ;  /* 0x0000001b2fc67223 */ /* 0x000fe200000000c6 */
[----:B------:R2:W-:Y:S01]  /*18f10*/  STL [R1+0xc0], R46 ;  /* 0x0000c02e01007387 */ /* 0x0005e20000100800 */
[----:B------:R-:W-:Y:S01]  /*18f20*/  FFMA R231, R89, R37, R231 ;  /* 0x0000002559e77223 */ /* 0x000fe200000000e7 */
[----:B------:R-:W-:Y:S01]  /*18f30*/  FFMA R89, R102, R42, R144 ;  /* 0x0000002a66597223 */ /* 0x000fe20000000090 */
[----:B------:R-:W-:Y:S01]  /*18f40*/  MOV R210, R211 ;  /* 0x000000d300d27202 */ /* 0x000fe20000000f00 */
[----:B------:R-:W-:Y:S01]  /*18f50*/  FFMA R229, R47, R39, R229 ;  /* 0x000000272fe57223 */ /* 0x000fe200000000e5 */
[----:B------:R-:W-:Y:S01]  /*18f60*/  MOV R218, R124 ;  /* 0x0000007c00da7202 */ /* 0x000fe20000000f00 */
[----:B------:R-:W-:Y:S01]  /*18f70*/  FFMA R45, R94, R42, R143 ;  /* 0x0000002a5e2d7223 */ /* 0x000fe2000000008f */
[C---:B------:R-:W-:Y:S01]  /*18f80*/  FFMA R191, R103.reuse, R31, R191 ;  /* 0x0000001f67bf7223 */ /* 0x040fe200000000bf */
[C---:B------:R-:W-:Y:S01]  /*18f90*/  FFMA R192, R103.reuse, R27, R192 ;  /* 0x0000001b67c07223 */ /* 0x040fe200000000c0 */
[----:B------:R-:W-:Y:S01]  /*18fa0*/  FFMA R232, R103, R39, R232 ;  /* 0x0000002767e87223 */ /* 0x000fe200000000e8 */
[----:B--2---:R-:W-:Y:S01]  /*18fb0*/  FFMA R46, R107, R43, R92 ;  /* 0x0000002b6b2e7223 */ /* 0x004fe2000000005c */
[----:B------:R-:W-:Y:S01]  /*18fc0*/  MOV R211, R214 ;  /* 0x000000d600d37202 */ /* 0x000fe20000000f00 */
[C---:B------:R-:W-:Y:S01]  /*18fd0*/  FFMA R88, R90.reuse, R42, R88 ;  /* 0x0000002a5a587223 */ /* 0x040fe20000000058 */
[----:B------:R-:W-:Y:S01]  /*18fe0*/  MOV R214, R215 ;  /* 0x000000d700d67202 */ /* 0x000fe20000000f00 */
[----:B------:R-:W-:Y:S01]  /*18ff0*/  FFMA R193, R90, R30, R193 ;  /* 0x0000001e5ac17223 */ /* 0x000fe200000000c1 */
[----:B------:R2:W-:Y:S01]  /*19000*/  STL [R1+0xbc], R46 ;  /* 0x0000bc2e01007387 */ /* 0x0005e20000100800 */
[----:B------:R-:W-:-:S02]  /*19010*/  MOV R215, R216 ;  /* 0x000000d800d77202 */ /* 0x000fc40000000f00 */
[----:B------:R-:W-:Y:S01]  /*19020*/  MOV R216, R217 ;  /* 0x000000d900d87202 */ /* 0x000fe20000000f00 */
[----:B------:R-:W-:Y:S01]  /*19030*/  FFMA R194, R90, R26, R194 ;  /* 0x0000001a5ac27223 */ /* 0x000fe200000000c2 */
[----:B------:R-:W-:Y:S01]  /*19040*/  MOV R217, R218 ;  /* 0x000000da00d97202 */ /* 0x000fe20000000f00 */
[C---:B------:R-:W-:Y:S01]  /*19050*/  FFMA R189, R106.reuse, R30, R189 ;  /* 0x0000001e6abd7223 */ /* 0x040fe200000000bd */
[C---:B------:R-:W-:Y:S01]  /*19060*/  FFMA R190, R106.reuse, R26, R190 ;  /* 0x0000001a6abe7223 */ /* 0x040fe200000000be */
[----:B------:R-:W-:Y:S01]  /*19070*/  FFMA R233, R106, R38, R233 ;  /* 0x000000266ae97223 */ /* 0x000fe200000000e9 */
[C---:B------:R-:W-:Y:S01]  /*19080*/  FFMA R187, R110.reuse, R30, R187 ;  /* 0x0000001e6ebb7223 */ /* 0x040fe200000000bb */
[-C--:B--2---:R-:W-:Y:S01]  /*19090*/  FFMA R46, R103, R43.reuse, R89 ;  /* 0x0000002b672e7223 */ /* 0x084fe20000000059 */
[----:B------:R-:W-:Y:S01]  /*190a0*/  MOV R218, R222 ;  /* 0x000000de00da7202 */ /* 0x000fe20000000f00 */
[----:B------:R-:W-:Y:S01]  /*190b0*/  FFMA R45, R95, R43, R45 ;  /* 0x0000002b5f2d7223 */ /* 0x000fe2000000002d */
[----:B------:R-:W-:Y:S01]  /*190c0*/  MOV R222, R224 ;  /* 0x000000e000de7202 */ /* 0x000fe20000000f00 */
[----:B------:R-:W-:Y:S01]  /*190d0*/  FFMA R188, R110, R26, R188 ;  /* 0x0000001a6ebc7223 */ /* 0x000fe200000000bc */
[----:B------:R2:W-:Y:S03]  /*190e0*/  STL [R1+0xb8], R46 ;  /* 0x0000b82e01007387 */ /* 0x0005e60000100800 */
[----:B-1----:R-:W-:Y:S01]  /*190f0*/  FFMA R103, R64, R76, R222 ;  /* 0x0000004c40677223 */ /* 0x002fe200000000de */
[----:B------:R-:W-:Y:S01]  /*19100*/  MOV R222, R225 ;  /* 0x000000e100de7202 */ /* 0x000fe20000000f00 */
[----:B------:R-:W-:Y:S01]  /*19110*/  FFMA R234, R110, R38, R146 ;  /* 0x000000266eea7223 */ /* 0x000fe20000000092 */
[C---:B------:R-:W-:Y:S01]  /*19120*/  FFMA R185, R86.reuse, R30, R185 ;  /* 0x0000001e56b97223 */ /* 0x040fe200000000b9 */
[C---:B------:R-:W-:Y:S01]  /*19130*/  FFMA R184, R86.reuse, R26, R184 ;  /* 0x0000001a56b87223 */ /* 0x040fe200000000b8 */
[----:B------:R-:W-:Y:S01]  /*19140*/  FFMA R241, R86, R38, R241 ;  /* 0x0000002656f17223 */ /* 0x000fe200000000f1 */
[----:B------:R-:W-:Y:S01]  /*19150*/  FFMA R8, R10, R30, R8 ;  /* 0x0000001e0a087223 */ /* 0x000fe20000000008 */
[C---:B--2---:R-:W-:Y:S01]  /*19160*/  FFMA R46, R91.reuse, R43, R88 ;  /* 0x0000002b5b2e7223 */ /* 0x044fe20000000058 */
[----:B------:R-:W-:Y:S01]  /*19170*/  FFMA R231, R90, R38, R231 ;  /* 0x000000265ae77223 */ /* 0x000fe200000000e7 */
[C---:B------:R-:W-:Y:S01]  /*19180*/  FFMA R193, R91.reuse, R31, R193 ;  /* 0x0000001f5bc17223 */ /* 0x040fe200000000c1 */
[C---:B------:R-:W-:Y:S01]  /*19190*/  FFMA R194, R91.reuse, R27, R194 ;  /* 0x0000001b5bc27223 */ /* 0x040fe200000000c2 */
[----:B------:R-:W-:Y:S01]  /*191a0*/  MOV R224, R2 ;  /* 0x0000000200e07202 */ /* 0x000fe20000000f00 */
[----:B------:R-:W-:Y:S04]  /*191b0*/  STL [R1+0xb4], R46 ;  /* 0x0000b42e01007387 */ /* 0x000fe80000100800 */
[----:B------:R-:W-:Y:S04]  /*191c0*/  STL [R1+0xb0], R45 ;  /* 0x0000b02d01007387 */ /* 0x000fe80000100800 */
[----:B------:R-:W2:Y:S01]  /*191d0*/  LDL.LU R225, [R1+0xc] ;  /* 0x00000c0001e17983 */ /* 0x000ea20000300800 */
[----:B------:R-:W-:-:S03]  /*191e0*/  FFMA R231, R91, R39, R231 ;  /* 0x000000275be77223 */ /* 0x000fc600000000e7 */
[----:B------:R-:W1:Y:S01]  /*191f0*/  LDS.128 R88, [R0.X4+UR5+0x6380] ;  /* 0x0063800500587984 */ /* 0x000e620008004c00 */
[----:B------:R-:W-:-:S03]  /*19200*/  FFMA R2, R47, R43, R44 ;  /* 0x0000002b2f027223 */ /* 0x000fc6000000002c */
[----:B------:R-:W3:Y:S01]  /*19210*/  LDS.128 R44, [R0.X4+UR5+0x7080] ;  /* 0x00708005002c7984 */ /* 0x000ee20008004c00 */
        /* <DEDUP_REMOVED lines=33> */
[----:B------:R-:W-:Y:S01]  /*19430*/  FFMA R244, R125, R37, R244 ;  /* 0x000000257df47223 */ /* 0x000fe200000000f4 */
[----:B------:R-:W-:Y:S01]  /*19440*/  FFMA R208, R23, R31, R208 ;  /* 0x0000001f17d07223 */ /* 0x000fe200000000d0 */
[C---:B-1----:R-:W-:Y:S01]  /*19450*/  FFMA R105, R88.reuse, R52, R228 ;  /* 0x0000003458697223 */ /* 0x042fe200000000e4 */
[C---:B------:R-:W-:Y:S01]  /*19460*/  FFMA R104, R88.reuse, R80, R219 ;  /* 0x0000005058687223 */ /* 0x040fe200000000db */
[----:B------:R-:W4:Y:S01]  /*19470*/  LDL.LU R228, [R1+0x30] ;  /* 0x0000300001e47983 */ /* 0x000f220000300800 */
[C---:B------:R-:W-:Y:S01]  /*19480*/  FFMA R106, R88.reuse, R60, R220 ;  /* 0x0000003c586a7223 */ /* 0x040fe200000000dc */
[----:B------:R-:W-:-:S02]  /*19490*/  FFMA R107, R88, R76, R221 ;  /* 0x0000004c586b7223 */ /* 0x000fc400000000dd */
[----:B------:R-:W4:Y:S01]  /*194a0*/  LDL.LU R219, [R1+0x2c] ;  /* 0x00002c0001db7983 */ /* 0x000f220000300800 */
[C---:B---3--:R-:W-:Y:S01]  /*194b0*/  FFMA R108, R44.reuse, R52, R222 ;  /* 0x000000342c6c7223 */ /* 0x048fe200000000de */
[C---:B------:R-:W-:Y:S02]  /*194c0*/  FFMA R109, R44.reuse, R80, R223 ;  /* 0x000000502c6d7223 */ /* 0x040fe400000000df */
[----:B------:R-:W3:Y:S01]  /*194d0*/  LDL.LU R220, [R1+0x28] ;  /* 0x0000280001dc7983 */ /* 0x000ee20000300800 */
[----:B------:R-:W-:-:S03]  /*194e0*/  FFMA R110, R44, R60, R224 ;  /* 0x0000003c2c6e7223 */ /* 0x000fc600000000e0 */
[----:B------:R-:W3:Y:S04]  /*194f0*/  LDL.LU R221, [R1+0x8] ;  /* 0x0000080001dd7983 */ /* 0x000ee80000300800 */
[----:B------:R-:W3:Y:S04]  /*19500*/  LDL.LU R222, [R1+0x24] ;  /* 0x0000240001de7983 */ /* 0x000ee80000300800 */
[----:B------:R-:W3:Y:S04]  /*19510*/  LDL.LU R223, [R1+0x20] ;  /* 0x0000200001df7983 */ /* 0x000ee80000300800 */
[----:B------:R-:W3:Y:S01]  /*19520*/  LDL.LU R224, [R1+0x1c] ;  /* 0x00001c0001e07983 */ /* 0x000ee20000300800 */
        /* <DEDUP_REMOVED lines=10> */
[C---:B------:R-:W-:Y:S01]  /*195d0*/  FFMA R17, R23.reuse, R27, R17 ;  /* 0x0000001b17117223 */ /* 0x040fe20000000011 */
[----:B------:R-:W1:Y:S01]  /*195e0*/  LDS.128 R84, [R0.X4+UR5+0x6180] ;  /* 0x0061800500547984 */ /* 0x000e620008004c00 */
[-C--:B------:R-:W-:Y:S01]  /*195f0*/  FFMA R252, R23, R39.reuse, R252 ;  /* 0x0000002717fc7223 */ /* 0x080fe200000000fc */
        /* <DEDUP_REMOVED lines=14> */
[----:B------:R-:W-:Y:S04]  /*196e0*/  LDS.128 R144, [R0.X4+UR5+0x53b0] ;  /* 0x0053b00500907984 */ /* 0x000fe80008004c00 */
[----:B------:R-:W-:Y:S04]  /*196f0*/  LDS.128 R148, [R0.X4+UR5+0x60b0] ;  /* 0x0060b00500947984 */ /* 0x000fe80008004c00 */
[----:B------:R-:W-:Y:S04]  /*19700*/  LDS.128 R168, [R0.X4+UR5+0x71b0] ;  /* 0x0071b00500a87984 */ /* 0x000fe80008004c00 */
[----:B------:R-:W-:Y:S01]  /*19710*/  LDS.128 R164, [R0.X4+UR5+0x70b0] ;  /* 0x0070b00500a47984 */ /* 0x000fe20008004c00 */
[----:B--2---:R-:W-:Y:S01]  /*19720*/  FFMA R111, R44, R76, R225 ;  /* 0x0000004c2c6f7223 */ /* 0x004fe200000000e1 */
[----:B------:R-:W-:-:S02]  /*19730*/  FFMA R195, R95, R31, R195 ;  /* 0x0000001f5fc37223 */ /* 0x000fc400000000c3 */
[----:B------:R-:W2:Y:S01]  /*19740*/  LDL.LU R225, [R1+0x4] ;  /* 0x0000040001e17983 */ /* 0x000ea20000300800 */
        /* <DEDUP_REMOVED lines=12> */
[----:B------:R-:W-:Y:S01]  /*19810*/  FFMA R102, R61, R65, R102 ;  /* 0x000000413d667223 */ /* 0x000fe20000000066 */
        /* <DEDUP_REMOVED lines=13> */
[----:B------:R-:W4:Y:S01]  /*198f0*/  LDS.128 R84, [R0.X4+UR5+0x7180] ;  /* 0x0071800500547984 */ /* 0x000f220008004c00 */
[-C--:B------:R-:W-:Y:S01]  /*19900*/  FFMA R100, R83, R67.reuse, R100 ;  /* 0x0000004353647223 */ /* 0x080fe20000000064 */
[-C--:B------:R-:W-:Y:S01]  /*19910*/  FFMA R102, R63, R67.reuse, R102 ;  /* 0x000000433f667223 */ /* 0x080fe20000000066 */
[----:B------:R-:W-:Y:S01]  /*19920*/  FFMA R103, R79, R67, R103 ;  /* 0x000000434f677223 */ /* 0x000fe20000000067 */
[-C--:B------:R-:W-:Y:S01]  /*19930*/  FFMA R105, R53, R89.reuse, R105 ;  /* 0x0000005935697223 */ /* 0x080fe20000000069 */
[----:B------:R-:W1:Y:S01]  /*19940*/  LDS.128 R64, [R0.X4+UR5+0x7280] ;  /* 0x0072800500407984 */ /* 0x000e620008004c00 */
        /* <DEDUP_REMOVED lines=34> */
[C---:B------:R-:W-:Y:S01]  /*19b70*/  FFMA R181, R119.reuse, R27, R181 ;  /* 0x0000001b77b57223 */ /* 0x040fe200000000b5 */
[----:B------:R-:W-:Y:S01]  /*19b80*/  FFMA R242, R119, R39, R242 ;  /* 0x0000002777f27223 */ /* 0x000fe200000000f2 */
[C---:B----4-:R-:W-:Y:S01]  /*19b90*/  FFMA R113, R84.reuse, R52, R228 ;  /* 0x0000003454717223 */ /* 0x050fe200000000e4 */
[C---:B------:R-:W-:Y:S01]  /*19ba0*/  FFMA R112, R84.reuse, R80, R219 ;  /* 0x0000005054707223 */ /* 0x040fe200000000db */
[C---:B---3--:R-:W-:Y:S01]  /*19bb0*/  FFMA R114, R84.reuse, R60, R220 ;  /* 0x0000003c54727223 */ /* 0x048fe200000000dc */
[----:B------:R-:W-:Y:S01]  /*19bc0*/  FFMA R115, R84, R76, R221 ;  /* 0x0000004c54737223 */ /* 0x000fe200000000dd */
[C---:B-1----:R-:W-:Y:S01]  /*19bd0*/  FFMA R117, R64.reuse, R52, R222 ;  /* 0x0000003440757223 */ /* 0x042fe200000000de */
        /* <DEDUP_REMOVED lines=53> */
[----:B------:R-:W3:Y:S01]  /*19f30*/  LDS.128 R52, [R0.X4+UR5+0x7090] ;  /* 0x0070900500347984 */ /* 0x000ee20008004c00 */
        /* <DEDUP_REMOVED lines=8> */
[----:B------:R-:W-:Y:S01]  /*19fc0*/  FFMA R125, R246, R30, R158 ;  /* 0x0000001ef67d7223 */ /* 0x000fe2000000009e */
[----:B------:R-:W4:Y:S01]  /*19fd0*/  LDS.128 R44, [R0.X4+UR5+0x7190] ;  /* 0x00719005002c7984 */ /* 0x000f220008004c00 */
[----:B------:R-:W-:-:S02]  /*19fe0*/  FFMA R123, R83, R91, R123 ;  /* 0x0000005b537b7223 */ /* 0x000fc4000000007b */
[----:B------:R-:W-:Y:S01]  /*19ff0*/  FFMA R23, R247, R31, R125 ;  /* 0x0000001ff7177223 */ /* 0x000fe2000000007d */
[-C--:B------:R-:W-:Y:S01]  /*1a000*/  FFMA R125, R79, R91.reuse, R97 ;  /* 0x0000005b4f7d7223 */ /* 0x080fe20000000061 */
        /* <DEDUP_REMOVED lines=17> */
[----:B------:R-:W1:Y:S01]  /*1a120*/  LDS.128 R60, [R0.X4+UR5+0x60a0] ;  /* 0x0060a005003c7984 */ /* 0x000e620008004c00 */
[----:B------:R-:W-:Y:S01]  /*1a130*/  FFMA R245, R245, R37, R203 ;  /* 0x00000025f5f57223 */ /* 0x000fe200000000cb */
[----:B------:R-:W-:Y:S01]  /*1a140*/  FFMA R250, R250, R38, R161 ;  /* 0x00000026fafa7223 */ /* 0x000fe200000000a1 */
[C---:B------:R-:W-:Y:S01]  /*1a150*/  FFMA R20, R251.reuse, R31, R20 ;  /* 0x0000001ffb147223 */ /* 0x040fe20000000014 */
[----:B------:R-:W-:Y:S01]  /*1a160*/  FFMA R35, R251, R27, R35 ;  /* 0x0000001bfb237223 */ /* 0x000fe20000000023 */
[C---:B------:R-:W-:Y:S01]  /*1a170*/  FFMA R21, R126.reuse, R26, R21 ;  /* 0x0000001a7e157223 */ /* 0x040fe20000000015 */
[----:B------:R-:W-:Y:S01]  /*1a180*/  FFMA R244, R126, R38, R244 ;  /* 0x000000267ef47223 */ /* 0x000fe200000000f4 */
[----:B------:R-:W-:Y:S01]  /*1a190*/  LDS.128 R128, [R0.X4+UR5+0x43b0] ;  /* 0x0043b00500807984 */ /* 0x000fe20008004c00 */
        /* <DEDUP_REMOVED lines=12> */
[C---:B----4-:R-:W-:Y:S01]  /*1a260*/  FFMA R85, R44.reuse, R48, R113 ;  /* 0x000000302c557223 */ /* 0x050fe20000000071 */
        /* <DEDUP_REMOVED lines=11> */
[----:B------:R-:W-:Y:S01]  /*1a320*/  LDS.128 R52, [R0.X4+UR5+0x61a0] ;  /* 0x0061a00500347984 */ /* 0x000fe20008004c00 */
[-C--:B------:R-:W-:Y:S01]  /*1a330*/  FFMA R85, R50, R46.reuse, R85 ;  /* 0x0000002e32557223 */ /* 0x080fe20000000055 */
[-C--:B------:R-:W-:Y:S01]  /*1a340*/  FFMA R86, R74, R46.reuse, R86 ;  /* 0x0000002e4a567223 */ /* 0x080fe20000000056 */
[-C--:B------:R-:W-:Y:S01]  /*1a350*/  FFMA R81, R58, R46.reuse, R81 ;  /* 0x0000002e3a517223 */ /* 0x080fe20000000051 */
[----:B------:R-:W-:Y:S01]  /*1a360*/  FFMA R101, R70, R46, R101 ;  /* 0x0000002e46657223 */ /* 0x000fe20000000065 */
[----:B------:R-:W-:Y:S01]  /*1a370*/  FFMA R85, R51, R47, R85 ;  /* 0x0000002f33557223 */ /* 0x000fe20000000055 */
[----:B------:R-:W-:Y:S04]  /*1a380*/  LDS.128 R136, [R0.X4+UR5+0x51b0] ;  /* 0x0051b00500887984 */ /* 0x000fe80008004c00 */
[----:B------:R-:W-:Y:S04]  /*1a390*/  LDS.128 R140, [R0.X4+UR5+0x52b0] ;  /* 0x0052b005008c7984 */ /* 0x000fe80008004c00 */
[----:B------:R-:W-:Y:S01]  /*1a3a0*/  LDS.128 R152, [R0.X4+UR5+0x61b0] ;  /* 0x0061b00500987984 */ /* 0x000fe20008004c00 */
[----:B--2---:R-:W-:Y:S01]  /*1a3b0*/  FFMA R119, R64, R76, R225 ;  /* 0x0000004c40777223 */ /* 0x004fe200000000e1 */
[C---:B-1----:R-:W-:Y:S01]  /*1a3c0*/  FFMA R98, R60.reuse, R36, R98 ;  /* 0x000000243c627223 */ /* 0x042fe20000000062 */
[----:B------:R-:W-:Y:S01]  /*1a3d0*/  FFMA R120, R60, R24, R120 ;  /* 0x000000183c787223 */ /* 0x000fe20000000078 */
[----:B------:R-:W-:Y:S01]  /*1a3e0*/  FFMA R246, R246, R38, R245 ;  /* 0x00000026f6f67223 */ /* 0x000fe200000000f5 */
[----:B------:R-:W-:Y:S01]  /*1a3f0*/  FFMA R119, R77, R65, R119 ;  /* 0x000000414d777223 */ /* 0x000fe20000000077 */
[----:B------:R-:W-:Y:S01]  /*1a400*/  FFMA R251, R251, R39, R250 ;  /* 0x00000027fbfb7223 */ /* 0x000fe200000000fa */
[----:B------:R-:W-:Y:S02]  /*1a410*/  LDS.128 R108, [R0.X4+UR5+0x32b0] ;  /* 0x0032b005006c7984 */ /* 0x000fe40008004c00 */
[----:B------:R-:W-:-:S02]  /*1a420*/  FFMA R119, R78, R66, R119 ;  /* 0x000000424e777223 */ /* 0x000fc40000000077 */
[----:B------:R-:W-:Y:S02]  /*1a430*/  LDS.128 R112, [R0.X4+UR5+0x33b0] ;  /* 0x0033b00500707984 */ /* 0x000fe40008004c00 */
[----:B------:R-:W-:Y:S02]  /*1a440*/  FFMA R119, R79, R67, R119 ;  /* 0x000000434f777223 */ /* 0x000fe40000000077 */
[----:B------:R-:W1:Y:S04]  /*1a450*/  LDS.128 R64, [R0.X4+UR5+0x6390] ;  /* 0x0063900500407984 */ /* 0x000e680008004c00 */
[----:B------:R-:W2:Y:S04]  /*1a460*/  LDS.128 R76, [R0.X4+UR5+0x7290] ;  /* 0x00729005004c7984 */ /* 0x000ea80008004c00 */
[----:B------:R-:W-:Y:S04]  /*1a470*/  LDS.128 R132, [R0.X4+UR5+0x50b0] ;  /* 0x0050b00500847984 */ /* 0x000fe80008004c00 */
[----:B------:R-:W-:Y:S04]  /*1a480*/  LDS.128 R156, [R0.X4+UR5+0x62b0] ;  /* 0x0062b005009c7984 */ /* 0x000fe80008004c00 */
[----:B------:R-:W-:Y:S01]  /*1a490*/  LDS.128 R160, [R0.X4+UR5+0x63b0] ;  /* 0x0063b00500a07984 */ /* 0x000fe20008004c00 */
        /* <DEDUP_REMOVED lines=16> */
[C---:B--2---:R-:W-:Y:S01]  /*1a5a0*/  FFMA R45, R76.reuse, R48, R117 ;  /* 0x000000304c2d7223 */ /* 0x044fe20000000075 */
[----:B------:R-:W1:Y:S01]  /*1a5b0*/  LDS.128 R64, [R0.X4+UR5+0x7390] ;  /* 0x0073900500407984 */ /* 0x000e620008004c00 */
        /* <DEDUP_REMOVED lines=16> */
[C---:B------:R-:W-:Y:S01]  /*1a6c0*/  FFMA R101, R71.reuse, R47, R101 ;  /* 0x0000002f47657223 */ /* 0x040fe20000000065 */
[----:B------:R-:W-:Y:S01]  /*1a6d0*/  FFMA R79, R71, R79, R44 ;  /* 0x0000004f474f7223 */ /* 0x000fe2000000002c */
[C---:B------:R-:W-:Y:S01]  /*1a6e0*/  FFMA R88, R52.reuse, R40, R88 ;  /* 0x0000002834587223 */ /* 0x040fe20000000058 */
[----:B------:R-:W2:Y:S01]  /*1a6f0*/  LDS.128 R44, [R0.X4+UR5+0x62a0] ;  /* 0x0062a005002c7984 */ /* 0x000ea20008004c00 */
[C---:B------:R-:W-:Y:S01]  /*1a700*/  FFMA R90, R52.reuse, R36, R90 ;  /* 0x00000024345a7223 */ /* 0x040fe2000000005a */
[----:B------:R-:W-:Y:S01]  /*1a710*/  FFMA R122, R52, R24, R122 ;  /* 0x00000018347a7223 */ /* 0x000fe2000000007a */
[----:B------:R-:W-:Y:S01]  /*1a720*/  FFMA R247, R247, R39, R246 ;  /* 0x00000027f7f77223 */ /* 0x000fe200000000f6 */
        /* <DEDUP_REMOVED lines=11> */
[-C--:B------:R-:W-:Y:S01]  /*1a7e0*/  FFMA R65, R58, R66.reuse, R124 ;  /* 0x000000423a417223 */ /* 0x080fe2000000007c */
[----:B------:R-:W-:-:S02]  /*1a7f0*/  FFMA R64, R50, R66, R96 ;  /* 0x0000004232407223 */ /* 0x000fc40000000060 */
[----:B------:R-:W-:Y:S01]  /*1a800*/  FFMA R69, R29, R61, R48 ;  /* 0x0000003d1d457223 */ /* 0x000fe20000000030 */
[-C--:B------:R-:W-:Y:S02]  /*1a810*/  FFMA R65, R59, R67.reuse, R65 ;  /* 0x000000433b417223 */ /* 0x080fe40000000041 */
[----:B------:R-:W1:Y:S01]  /*1a820*/  LDS.128 R56, [R0.X4+UR5+0x63a0] ;  /* 0x0063a00500387984 */ /* 0x000e620008004c00 */
[----:B------:R-:W-:Y:S01]  /*1a830*/  FFMA R64, R51, R67, R64 ;  /* 0x0000004333407223 */ /* 0x000fe20000000040 */
[----:B------:R-:W-:Y:S01]  /*1a840*/  FFMA R50, R60, R40, R99 ;  /* 0x000000283c327223 */ /* 0x000fe20000000063 */
[C---:B------:R-:W-:Y:S01]  /*1a850*/  FFMA R48, R62.reuse, R30, R69 ;  /* 0x0000001e3e307223 */ /* 0x040fe20000000045 */
[-C--:B------:R-:W-:Y:S02]  /*1a860*/  FFMA R51, R37, R61.reuse, R98 ;  /* 0x0000003d25337223 */ /* 0x080fe40000000062 */
        /* <DEDUP_REMOVED lines=8> */
[----:B------:R-:W3:Y:S01]  /*1a8f0*/  LDS.128 R48, [R0.X4+UR5+0x70a0] ;  /* 0x0070a00500307984 */ /* 0x000ee20008004c00 */
[----:B------:R-:W-:Y:S01]  /*1a900*/  FFMA R62, R62, R26, R61 ;  /* 0x0000001a3e3e7223 */ /* 0x000fe2000000003d */
[----:B------:R-:W-:Y:S01]  /*1a910*/  FFMA R61, R41, R53, R88 ;  /* 0x00000035293d7223 */ /* 0x000fe20000000058 */
[C---:B------:R-:W-:Y:S02]  /*1a920*/  FFMA R200, R63.reuse, R43, R200 ;  /* 0x0000002b3fc87223 */ /* 0x040fe400000000c8 */
[----:B------:R-:W-:Y:S01]  /*1a930*/  FFMA R217, R63, R27, R62 ;  /* 0x0000001b3fd97223 */ /* 0x000fe2000000003e */
[-C--:B------:R-:W-:Y:S01]  /*1a940*/  FFMA R63, R37, R53.reuse, R90 ;  /* 0x00000035253f7223 */ /* 0x080fe2000000005a */
[----:B------:R-:W-:Y:S01]  /*1a950*/  FFMA R53, R25, R53, R122 ;  /* 0x0000003519357223 */ /* 0x000fe2000000007a */
[C---:B------:R-:W-:Y:S01]  /*1a960*/  FFMA R52, R54.reuse, R42, R61 ;  /* 0x0000002a36347223 */ /* 0x040fe2000000003d */
[C---:B------:R-:W-:Y:S01]  /*1a970*/  FFMA R216, R54.reuse, R30, R69 ;  /* 0x0000001e36d87223 */ /* 0x040fe20000000045 */
[C---:B------:R-:W-:Y:S01]  /*1a980*/  FFMA R206, R54.reuse, R38, R63 ;  /* 0x0000002636ce7223 */ /* 0x040fe2000000003f */
[----:B------:R-:W-:Y:S01]  /*1a990*/  FFMA R220, R54, R26, R53 ;  /* 0x0000001a36dc7223 */ /* 0x000fe20000000035 */
[C---:B------:R-:W-:Y:S01]  /*1a9a0*/  FFMA R201, R55.reuse, R43, R52 ;  /* 0x0000002b37c97223 */ /* 0x040fe20000000034 */
[C---:B--2---:R-:W-:Y:S01]  /*1a9b0*/  FFMA R54, R44.reuse, R36, R83 ;  /* 0x000000242c367223 */ /* 0x044fe20000000053 */
[----:B------:R-:W-:Y:S01]  /*1a9c0*/  FFMA R52, R44, R28, R91 ;  /* 0x0000001c2c347223 */ /* 0x000fe2000000005b */
[C---:B------:R-:W-:Y:S01]  /*1a9d0*/  FFMA R206, R55.reuse, R39, R206 ;  /* 0x0000002737ce7223 */ /* 0x040fe200000000ce */
[C---:B------:R-:W-:Y:S01]  /*1a9e0*/  FFMA R216, R55.reuse, R31, R216 ;  /* 0x0000001f37d87223 */ /* 0x040fe200000000d8 */
[----:B------:R-:W-:Y:S01]  /*1a9f0*/  FFMA R220, R55, R27, R220 ;  /* 0x0000001b37dc7223 */ /* 0x000fe200000000dc */
[-C--:B------:R-:W-:Y:S01]  /*1aa00*/  FFMA R63, R37, R45.reuse, R54 ;  /* 0x0000002d253f7223 */ /* 0x080fe20000000036 */
[----:B------:R-:W-:-:S02]  /*1aa10*/  FFMA R69, R29, R45, R52 ;  /* 0x0000002d1d457223 */ /* 0x000fc40000000034 */
[----:B------:R-:W2:Y:S01]  /*1aa20*/  LDS.128 R52, [R0.X4+UR5+0x71a0] ;  /* 0x0071a00500347984 */ /* 0x000ea20008004c00 */
[C---:B------:R-:W-:Y:S01]  /*1aa30*/  FFMA R60, R44.reuse, R40, R89 ;  /* 0x000000282c3c7223 */ /* 0x040fe20000000059 */
[----:B------:R-:W-:Y:S01]  /*1aa40*/  FFMA R44, R44, R24, R95 ;  /* 0x000000182c2c7223 */ /* 0x000fe2000000005f */
[----:B-1----:R-:W-:Y:S02]  /*1aa50*/  FFMA R94, R56, R28, R94 ;  /* 0x0000001c385e7223 */ /* 0x002fe4000000005e */
[-C--:B------:R-:W-:Y:S01]  /*1aa60*/  FFMA R61, R41, R45.reuse, R60 ;  /* 0x0000002d293d7223 */ /* 0x080fe2000000003c */
[----:B------:R-:W-:Y:S01]  /*1aa70*/  FFMA R45, R25, R45, R44 ;  /* 0x0000002d192d7223 */ /* 0x000fe2000000002c */
[C---:B------:R-:W-:Y:S01]  /*1aa80*/  FFMA R44, R46.reuse, R30, R69 ;  /* 0x0000001e2e2c7223 */ /* 0x040fe20000000045 */
[C---:B------:R-:W-:Y:S01]  /*1aa90*/  FFMA R210, R46.reuse, R38, R63 ;  /* 0x000000262ed27223 */ /* 0x040fe2000000003f */
        /* <DEDUP_REMOVED lines=17> */
[----:B---3--:R-:W-:Y:S01]  /*1abb0*/  FFMA R44, R48, R40, R87 ;  /* 0x00000028302c7223 */ /* 0x008fe20000000057 */
[C---:B------:R-:W-:Y:S01]  /*1abc0*/  FFMA R214, R58.reuse, R38, R47 ;  /* 0x000000263ad67223 */ /* 0x040fe2000000002f */
[----:B------:R-:W-:Y:S01]  /*1abd0*/  FFMA R226, R58, R26, R57 ;  /* 0x0000001a3ae27223 */ /* 0x000fe20000000039 */
[----:B------:R-:W-:Y:S01]  /*1abe0*/  FFMA R203, R59, R43, R46 ;  /* 0x0000002b3bcb7223 */ /* 0x000fe2000000002e */
[-C--:B------:R-:W-:Y:S01]  /*1abf0*/  FFMA R57, R41, R49.reuse, R44 ;  /* 0x0000003129397223 */ /* 0x080fe2000000002c */
[C---:B------:R-:W-:Y:S01]  /*1ac00*/  FFMA R92, R48.reuse, R28, R92 ;  /* 0x0000001c305c7223 */ /* 0x040fe2000000005c */
[----:B------:R-:W3:Y:S03]  /*1ac10*/  LDS.128 R44, [R0.X4+UR5+0x73a0] ;  /* 0x0073a005002c7984 */ /* 0x000ee60008004c00 */
        /* <DEDUP_REMOVED lines=8> */
[----:B------:R-:W-:Y:S01]  /*1aca0*/  FFMA R225, R51, R31, R48 ;  /* 0x0000001f33e17223 */ /* 0x000fe20000000030 */
[----:B--2---:R-:W-:Y:S01]  /*1acb0*/  FFMA R48, R52, R28, R81 ;  /* 0x0000001c34307223 */ /* 0x004fe20000000051 */
[----:B------:R-:W-:Y:S01]  /*1acc0*/  FFMA R49, R25, R49, R100 ;  /* 0x0000003119317223 */ /* 0x000fe20000000064 */
[----:B------:R-:W-:Y:S01]  /*1acd0*/  FFMA R218, R50, R38, R59 ;  /* 0x0000002632da7223 */ /* 0x000fe2000000003b */
[----:B------:R-:W-:Y:S01]  /*1ace0*/  FFMA R86, R52, R36, R86 ;  /* 0x0000002434567223 */ /* 0x000fe20000000056 */
        /* <DEDUP_REMOVED lines=12> */
[C---:B-1----:R-:W-:Y:S01]  /*1adb0*/  FFMA R78, R60.reuse, R40, R78 ;  /* 0x000000283c4e7223 */ /* 0x042fe2000000004e */
        /* <DEDUP_REMOVED lines=24> */
[----:B---3--:R-:W-:Y:S01]  /*1af40*/  FFMA R64, R44, R40, R64 ;  /* 0x000000282c407223 */ /* 0x008fe20000000040 */
[----:B------:R-:W-:Y:S04]  /*1af50*/  LDS.128 R48, [R0.X4+UR5+0xb0] ;  /* 0x0000b00500307984 */ /* 0x000fe80008004c00 */
[----:B------:R-:W1:Y:S01]  /*1af60*/  LDS.128 R52, [R32+0xb0] ;  /* 0x0000b00020347984 */ /* 0x000e620000000c00 */
[----:B------:R-:W-:-:S03]  /*1af70*/  FFMA R250, R63, R27, R250 ;  /* 0x0000001b3ffa7223 */ /* 0x000fc600000000fa */
[----:B------:R-:W2:Y:S01]  /*1af80*/  LDS.128 R56, [R0.X4+UR5+0x1b0] ;  /* 0x0001b00500387984 */ /* 0x000ea20008004c00 */
[C---:B------:R-:W-:Y:S01]  /*1af90*/  FFMA R28, R44.reuse, R28, R65 ;  /* 0x0000001c2c1c7223 */ /* 0x040fe20000000041 */
[C---:B------:R-:W-:Y:S01]  /*1afa0*/  FFMA R24, R44.reuse, R24, R67 ;  /* 0x000000182c187223 */ /* 0x040fe20000000043 */
[----:B------:R-:W-:Y:S01]  /*1afb0*/  FFMA R41, R41, R45, R64 ;  /* 0x0000002d29297223 */ /* 0x000fe20000000040 */
[----:B------:R-:W3:Y:S04]  /*1afc0*/  LDS.128 R60, [R0.X4+UR5+0x2b0] ;  /* 0x0002b005003c7984 */ /* 0x000ee80008004c00 */
[----:B------:R-:W4:Y:S04]  /*1afd0*/  LDS.128 R64, [R0.X4+UR5+0x3b0] ;  /* 0x0003b00500407984 */ /* 0x000f280008004c00 */
[----:B------:R-:W1:Y:S01]  /*1afe0*/  LDS.128 R68, [R0.X4+UR5+0x10b0] ;  /* 0x0010b00500447984 */ /* 0x000e620008004c00 */
[----:B------:R-:W-:-:S03]  /*1aff0*/  FFMA R36, R44, R36, R75 ;  /* 0x000000242c247223 */ /* 0x000fc6000000004b */
[----:B------:R-:W3:Y:S04]  /*1b000*/  LDS.128 R72, [R0.X4+UR5+0x11b0] ;  /* 0x0011b00500487984 */ /* 0x000ee80008004c00 */
[----:B------:R-:W3:Y:S04]  /*1b010*/  LDS.128 R76, [R0.X4+UR5+0x12b0] ;  /* 0x0012b005004c7984 */ /* 0x000ee80008004c00 */
[----:B------:R-:W4:Y:S04]  /*1b020*/  LDS.128 R80, [R0.X4+UR5+0x13b0] ;  /* 0x0013b00500507984 */ /* 0x000f280008004c00 */
[----:B------:R-:W4:Y:S04]  /*1b030*/  LDS.128 R84, [R0.X4+UR5+0x20b0] ;  /* 0x0020b00500547984 */ /* 0x000f280008004c00 */
[----:B------:R-:W4:Y:S04]  /*1b040*/  LDS.128 R88, [R0.X4+UR5+0x21b0] ;  /* 0x0021b00500587984 */ /* 0x000f280008004c00 */
[----:B------:R-:W4:Y:S04]  /*1b050*/  LDS.128 R92, [R0.X4+UR5+0x22b0] ;  /* 0x0022b005005c7984 */ /* 0x000f280008004c00 */
[----:B------:R-:W4:Y:S04]  /*1b060*/  LDS.128 R96, [R0.X4+UR5+0x23b0] ;  /* 0x0023b00500607984 */ /* 0x000f280008004c00 */
[----:B------:R-:W4:Y:S01]  /*1b070*/  LDS.128 R100, [R0.X4+UR5+0x30b0] ;  /* 0x0030b00500647984 */ /* 0x000f220008004c00 */
[----:B------:R-:W-:-:S03]  /*1b080*/  FFMA R21, R127, R27, R21 ;  /* 0x0000001b7f157223 */ /* 0x000fc60000000015 */
[----:B------:R-:W4:Y:S01]  /*1b090*/  LDS.128 R120, [R0.X4+UR5+0x41b0] ;  /* 0x0041b00500787984 */ /* 0x000f220008004c00 */
[----:B------:R-:W-:Y:S01]  /*1b0a0*/  FFMA R244, R127, R39, R244 ;  /* 0x000000277ff47223 */ /* 0x000fe200000000f4 */
[----:B------:R-:W-:Y:S02]  /*1b0b0*/  FFMA R25, R25, R45, R24 ;  /* 0x0000002d19197223 */ /* 0x000fe40000000018 */
[----:B------:R-:W4:Y:S01]  /*1b0c0*/  LDS.128 R124, [R0.X4+UR5+0x42b0] ;  /* 0x0042b005007c7984 */ /* 0x000f220008004c00 */
[----:B------:R-:W-:Y:S01]  /*1b0d0*/  MOV R24, R177 ;  /* 0x000000b100187202 */ /* 0x000fe20000000f00 */
[-C--:B-1----:R-:W-:Y:S01]  /*1b0e0*/  FFMA R199, R48, R52.reuse, R199 ;  /* 0x0000003430c77223 */ /* 0x082fe200000000c7 */
[----:B--2---:R-:W-:Y:S01]  /*1b0f0*/  FFMA R16, R56, R52, R16 ;  /* 0x0000003438107223 */ /* 0x004fe20000000010 */
[C---:B------:R-:W-:Y:S01]  /*1b100*/  FFMA R41, R46.reuse, R42, R41 ;  /* 0x0000002a2e297223 */ /* 0x040fe20000000029 */
[----:B------:R-:W-:Y:S01]  /*1b110*/  MOV R42, R24 ;  /* 0x00000018002a7202 */ /* 0x000fe20000000f00 */
[-C--:B------:R-:W-:Y:S01]  /*1b120*/  FFMA R199, R49, R53.reuse, R199 ;  /* 0x0000003531c77223 */ /* 0x080fe200000000c7 */
[----:B------:R-:W-:Y:S01]  /*1b130*/  FFMA R25, R46, R26, R25 ;  /* 0x0000001a2e197223 */ /* 0x000fe20000000019 */
[-C--:B---3--:R-:W-:Y:S01]  /*1b140*/  FFMA R33, R60, R52.reuse, R33 ;  /* 0x000000343c217223 */ /* 0x088fe20000000021 */
[----:B------:R-:W-:Y:S01]  /*1b150*/  FFMA R24, R57, R53, R16 ;  /* 0x0000003539187223 */ /* 0x000fe20000000010 */
[-C--:B----4-:R-:W-:Y:S01]  /*1b160*/  FFMA R17, R64, R52.reuse, R17 ;  /* 0x0000003440117223 */ /* 0x090fe20000000011 */
[----:B------:R-:W-:Y:S01]  /*1b170*/  FFMA R29, R29, R45, R28 ;  /* 0x0000002d1d1d7223 */ /* 0x000fe2000000001c */
[----:B------:R-:W-:Y:S01]  /*1b180*/  FFMA R35, R68, R52, R35 ;  /* 0x0000003444237223 */ /* 0x000fe20000000023 */
[-C--:B------:R-:W-:Y:S01]  /*1b190*/  FFMA R199, R50, R54.reuse, R199 ;  /* 0x0000003632c77223 */ /* 0x080fe200000000c7 */
[----:B------:R-:W-:Y:S01]  /*1b1a0*/  FFMA R27, R47, R27, R25 ;  /* 0x0000001b2f1b7223 */ /* 0x000fe20000000019 */
[-C--:B------:R-:W-:Y:S01]  /*1b1b0*/  FFMA R33, R61, R53.reuse, R33 ;  /* 0x000000353d217223 */ /* 0x080fe20000000021 */
[----:B------:R-:W-:Y:S01]  /*1b1c0*/  FFMA R24, R58, R54, R24 ;  /* 0x000000363a187223 */ /* 0x000fe20000000018 */
[-C--:B------:R-:W-:Y:S01]  /*1b1d0*/  FFMA R25, R65, R53.reuse, R17 ;  /* 0x0000003541197223 */ /* 0x080fe20000000011 */
[----:B------:R-:W-:Y:S01]  /*1b1e0*/  FFMA R29, R46, R30, R29 ;  /* 0x0000001e2e1d7223 */ /* 0x000fe2000000001d */
[----:B------:R-:W-:Y:S01]  /*1b1f0*/  FFMA R35, R69, R53, R35 ;  /* 0x0000003545237223 */ /* 0x000fe20000000023 */
[-C--:B------:R-:W-:Y:S01]  /*1b200*/  FFMA R18, R72, R52.reuse, R18 ;  /* 0x0000003448127223 */ /* 0x080fe20000000012 */
[-C--:B------:R-:W-:Y:S01]  /*1b210*/  FFMA R30, R51, R55.reuse, R199 ;  /* 0x00000037331e7223 */ /* 0x080fe200000000c7 */
[----:B------:R-:W-:Y:S01]  /*1b220*/  FFMA R34, R76, R52, R34 ;  /* 0x000000344c227223 */ /* 0x000fe20000000022 */
[-C--:B------:R-:W-:Y:S01]  /*1b230*/  FFMA R33, R62, R54.reuse, R33 ;  /* 0x000000363e217223 */ /* 0x080fe20000000021 */
[----:B------:R-:W-:Y:S01]  /*1b240*/  FFMA R24, R59, R55, R24 ;  /* 0x000000373b187223 */ /* 0x000fe20000000018 */
[----:B------:R-:W-:Y:S01]  /*1b250*/  FFMA R37, R37, R45, R36 ;  /* 0x0000002d25257223 */ /* 0x000fe20000000024 */
[-C--:B------:R-:W-:Y:S01]  /*1b260*/  FFMA R25, R66, R54.reuse, R25 ;  /* 0x0000003642197223 */ /* 0x080fe20000000019 */
[----:B------:R-:W-:Y:S01]  /*1b270*/  MOV R45, R179 ;  /* 0x000000b3002d7202 */ /* 0x000fe20000000f00 */
[----:B------:R-:W-:Y:S01]  /*1b280*/  FFMA R35, R70, R54, R35 ;  /* 0x0000003646237223 */ /* 0x000fe20000000023 */
[----:B------:R-:W-:Y:S01]  /*1b290*/  MOV R28, R176 ;  /* 0x000000b0001c7202 */ /* 0x000fe20000000f00 */
[----:B------:R-:W-:Y:S01]  /*1b2a0*/  FFMA R31, R47, R31, R29 ;  /* 0x0000001f2f1f7223 */ /* 0x000fe2000000001d */
[----:B------:R-:W-:Y:S01]  /*1b2b0*/  MOV R40, R178 ;  /* 0x000000b200287202 */ /* 0x000fe20000000f00 */
[-C--:B------:R-:W-:Y:S01]  /*1b2c0*/  FFMA R26, R73, R53.reuse, R18 ;  /* 0x00000035491a7223 */ /* 0x080fe20000000012 */
[----:B------:R-:W1:Y:S01]  /*1b2d0*/  LDS.128 R176, [R0.X4+UR5+0x73b0] ;  /* 0x0073b00500b07984 */ /* 0x000e620008004c00 */
[----:B------:R-:W-:Y:S01]  /*1b2e0*/  FFMA R19, R80, R52, R19 ;  /* 0x0000003450137223 */ /* 0x000fe20000000013 */
[----:B------:R-:W-:Y:S01]  /*1b2f0*/  FFMA R34, R77, R53, R34 ;  /* 0x000000354d227223 */ /* 0x000fe20000000022 */
[-C--:B------:R-:W-:Y:S01]  /*1b300*/  FFMA R29, R63, R55.reuse, R33 ;  /* 0x000000373f1d7223 */ /* 0x080fe20000000021 */
[----:B------:R-:W-:Y:S01]  /*1b310*/  STL [R1+0xac], R30 ;  /* 0x0000ac1e01007387 */ /* 0x000fe20000100800 */
[----:B------:R-:W-:Y:S01]  /*1b320*/  FFMA R37, R46, R38, R37 ;  /* 0x000000262e257223 */ /* 0x000fe20000000025 */
[-C--:B------:R-:W-:Y:S01]  /*1b330*/  FFMA R21, R84, R52.reuse, R21 ;  /* 0x0000003454157223 */ /* 0x080fe20000000015 */
[----:B------:R-:W-:Y:S01]  /*1b340*/  FFMA R25, R67, R55, R25 ;  /* 0x0000003743197223 */ /* 0x000fe20000000019 */
[----:B------:R2:W-:Y:S01]  /*1b350*/  STL [R1+0xa8], R24 ;  /* 0x0000a81801007387 */ /* 0x0005e20000100800 */
[----:B------:R-:W-:Y:S01]  /*1b360*/  MOV R38, R45 ;  /* 0x0000002d00267202 */ /* 0x000fe20000000f00 */
[----:B------:R-:W-:Y:S01]  /*1b370*/  FFMA R180, R88, R52, R180 ;  /* 0x0000003458b47223 */ /* 0x000fe200000000b4 */
[----:B------:R-:W-:Y:S01]  /*1b380*/  MOV R45, R28 ;  /* 0x0000001c002d7202 */ /* 0x000fe20000000f00 */
[-C--:B------:R-:W-:Y:S01]  /*1b390*/  FFMA R26, R74, R54.reuse, R26 ;  /* 0x000000364a1a7223 */ /* 0x080fe2000000001a */
[-C--:B------:R-:W-:Y:S01]  /*1b3a0*/  FFMA R28, R81, R53.reuse, R19 ;  /* 0x00000035511c7223 */ /* 0x080fe20000000013 */
[----:B------:R-:W-:Y:S01]  /*1b3b0*/  FFMA R34, R78, R54, R34 ;  /* 0x000000364e227223 */ /* 0x000fe20000000022 */
[----:B------:R-:W-:Y:S01]  /*1b3c0*/  FFMA R21, R85, R53, R21 ;  /* 0x0000003555157223 */ /* 0x000fe20000000015 */
[----:B--2---:R-:W-:Y:S01]  /*1b3d0*/  FFMA R24, R71, R55, R35 ;  /* 0x0000003747187223 */ /* 0x004fe20000000023 */
[----:B------:R-:W-:Y:S01]  /*1b3e0*/  STL [R1+0xa4], R29 ;  /* 0x0000a41d01007387 */ /* 0x000fe20000100800 */
[-C--:B------:R-:W-:Y:S01]  /*1b3f0*/  FFMA R181, R92, R52.reuse, R181 ;  /* 0x000000345cb57223 */ /* 0x080fe200000000b5 */
[----:B------:R-:W-:Y:S01]  /*1b400*/  FFMA R180, R89, R53, R180 ;  /* 0x0000003559b47223 */ /* 0x000fe200000000b4 */
[-C--:B------:R-:W-:Y:S01]  /*1b410*/  FFMA R184, R96, R52.reuse, R184 ;  /* 0x0000003460b87223 */ /* 0x080fe200000000b8 */
[----:B------:R-:W-:Y:S01]  /*1b420*/  STL [R1+0xa0], R25 ;  /* 0x0000a01901007387 */ /* 0x000fe20000100800 */
[----:B------:R-:W-:Y:S01]  /*1b430*/  FFMA R26, R75, R55, R26 ;  /* 0x000000374b1a7223 */ /* 0x000fe2000000001a */
[----:B------:R-:W-:Y:S01]  /*1b440*/  FFMA R4, R100, R52, R4 ;  /* 0x0000003464047223 */ /* 0x000fe20000000004 */
[----:B------:R-:W-:Y:S01]  /*1b450*/  FFMA R28, R82, R54, R28 ;  /* 0x00000036521c7223 */ /* 0x000fe2000000001c */
[----:B------:R2:W-:Y:S01]  /*1b460*/  STL [R1+0x9c], R24 ;  /* 0x00009c1801007387 */ /* 0x0005e20000100800 */
[----:B------:R-:W-:Y:S01]  /*1b470*/  FFMA R11, R104, R52, R11 ;  /* 0x00000034680b7223 */ /* 0x000fe2000000000b */
[-C--:B------:R-:W-:Y:S01]  /*1b480*/  FFMA R21, R86, R54.reuse, R21 ;  /* 0x0000003656157223 */ /* 0x080fe20000000015 */
[-C--:B------:R-:W-:Y:S01]  /*1b490*/  FFMA R181, R93, R53.reuse, R181 ;  /* 0x000000355db57223 */ /* 0x080fe200000000b5 */
[----:B------:R-:W-:Y:S01]  /*1b4a0*/  FFMA R180, R90, R54, R180 ;  /* 0x000000365ab47223 */ /* 0x000fe200000000b4 */
[-C--:B------:R-:W-:Y:S01]  /*1b4b0*/  FFMA R184, R97, R53.reuse, R184 ;  /* 0x0000003561b87223 */ /* 0x080fe200000000b8 */
[----:B------:R-:W-:Y:S01]  /*1b4c0*/  FFMA R4, R101, R53, R4 ;  /* 0x0000003565047223 */ /* 0x000fe20000000004 */
[-C--:B------:R-:W-:Y:S01]  /*1b4d0*/  FFMA R186, R108, R52.reuse, R186 ;  /* 0x000000346cba7223 */ /* 0x080fe200000000ba */
[-C--:B------:R-:W-:Y:S01]  /*1b4e0*/  FFMA R14, R112, R52.reuse, R14 ;  /* 0x00000034700e7223 */ /* 0x080fe2000000000e */
[----:B------:R-:W-:Y:S01]  /*1b4f0*/  FFMA R3, R116, R52, R3 ;  /* 0x0000003474037223 */ /* 0x000fe20000000003 */
[-C--:B--2---:R-:W-:Y:S01]  /*1b500*/  FFMA R24, R79, R55.reuse, R34 ;  /* 0x000000374f187223 */ /* 0x084fe20000000022 */
[----:B------:R-:W-:Y:S01]  /*1b510*/  FFMA R25, R83, R55, R28 ;  /* 0x0000003753197223 */ /* 0x000fe2000000001c */
[----:B------:R-:W-:Y:S01]  /*1b520*/  STL [R1+0x98], R26 ;  /* 0x0000981a01007387 */ /* 0x000fe20000100800 */
[----:B------:R-:W-:Y:S01]  /*1b530*/  FFMA R11, R105, R53, R11 ;  /* 0x00000035690b7223 */ /* 0x000fe2000000000b */
[----:B------:R-:W-:Y:S01]  /*1b540*/  FFMA R21, R87, R55, R21 ;  /* 0x0000003757157223 */ /* 0x000fe20000000015 */
[-C--:B------:R-:W-:Y:S01]  /*1b550*/  FFMA R181, R94, R54.reuse, R181 ;  /* 0x000000365eb57223 */ /* 0x080fe200000000b5 */
[----:B------:R2:W-:Y:S01]  /*1b560*/  STL [R1+0x94], R24 ;  /* 0x0000941801007387 */ /* 0x0005e20000100800 */
[----:B------:R-:W-:Y:S01]  /*1b570*/  FFMA R184, R98, R54, R184 ;  /* 0x0000003662b87223 */ /* 0x000fe200000000b8 */
[----:B------:R-:W-:Y:S01]  /*1b580*/  FFMA R13, R120, R52, R13 ;  /* 0x00000034780d7223 */ /* 0x000fe2000000000d */
[-C--:B------:R-:W-:Y:S01]  /*1b590*/  FFMA R4, R102, R54.reuse, R4 ;  /* 0x0000003666047223 */ /* 0x080fe20000000004 */
[----:B------:R-:W-:Y:S01]  /*1b5a0*/  FFMA R186, R109, R53, R186 ;  /* 0x000000356dba7223 */ /* 0x000fe200000000ba */
[----:B------:R-:W-:Y:S01]  /*1b5b0*/  FFMA R11, R106, R54, R11 ;  /* 0x000000366a0b7223 */ /* 0x000fe2000000000b */
[----:B------:R3:W-:Y:S01]  /*1b5c0*/  STL [R1+0x90], R25 ;  /* 0x0000901901007387 */ /* 0x0007e20000100800 */
[----:B--2---:R-:W-:Y:S01]  /*1b5d0*/  FFMA R24, R91, R55, R180 ;  /* 0x000000375b187223 */ /* 0x004fe200000000b4 */
[----:B------:R-:W-:-:S02]  /*1b5e0*/  FFMA R14, R113, R53, R14 ;  /* 0x00000035710e7223 */ /* 0x000fc4000000000e */
[----:B------:R2:W-:Y:S01]  /*1b5f0*/  STL [R1+0x8c], R21 ;  /* 0x00008c1501007387 */ /* 0x0005e20000100800 */
[----:B------:R-:W-:Y:S01]  /*1b600*/  FFMA R3, R117, R53, R3 ;  /* 0x0000003575037223 */ /* 0x000fe20000000003 */
[-C--:B------:R-:W-:Y:S01]  /*1b610*/  FFMA R188, R124, R52.reuse, R188 ;  /* 0x000000347cbc7223 */ /* 0x080fe200000000bc */
[----:B---3--:R-:W-:Y:S01]  /*1b620*/  FFMA R25, R95, R55, R181 ;  /* 0x000000375f197223 */ /* 0x008fe200000000b5 */
[----:B------:R3:W-:Y:S01]  /*1b630*/  STL [R1+0x88], R24 ;  /* 0x0000881801007387 */ /* 0x0007e20000100800 */
[----:B------:R-:W-:Y:S01]  /*1b640*/  FFMA R13, R121, R53, R13 ;  /* 0x00000035790d7223 */ /* 0x000fe2000000000d */
[----:B------:R-:W-:Y:S01]  /*1b650*/  FFMA R190, R128, R52, R190 ;  /* 0x0000003480be7223 */ /* 0x000fe200000000be */
[----:B------:R-:W-:Y:S01]  /*1b660*/  FFMA R186, R110, R54, R186 ;  /* 0x000000366eba7223 */ /* 0x000fe200000000ba */
[----:B------:R-:W-:Y:S01]  /*1b670*/  FFMA R192, R132, R52, R192 ;  /* 0x0000003484c07223 */ /* 0x000fe200000000c0 */
[-C--:B--2---:R-:W-:Y:S01]  /*1b680*/  FFMA R21, R99, R55.reuse, R184 ;  /* 0x0000003763157223 */ /* 0x084fe200000000b8 */
[-C--:B------:R-:W-:Y:S01]  /*1b690*/  FFMA R14, R114, R54.reuse, R14 ;  /* 0x00000036720e7223 */ /* 0x080fe2000000000e */
[----:B------:R-:W-:Y:S01]  /*1b6a0*/  FFMA R3, R118, R54, R3 ;  /* 0x0000003676037223 */ /* 0x000fe20000000003 */
[-C--:B------:R-:W-:Y:S01]  /*1b6b0*/  FFMA R194, R136, R52.reuse, R194 ;  /* 0x0000003488c27223 */ /* 0x080fe200000000c2 */
[----:B------:R-:W-:Y:S01]  /*1b6c0*/  FFMA R196, R140, R52, R196 ;  /* 0x000000348cc47223 */ /* 0x000fe200000000c4 */
[-C--:B---3--:R-:W-:Y:S01]  /*1b6d0*/  FFMA R24, R103, R55.reuse, R4 ;  /* 0x0000003767187223 */ /* 0x088fe20000000004 */
[----:B------:R-:W-:Y:S01]  /*1b6e0*/  FFMA R4, R107, R55, R11 ;  /* 0x000000376b047223 */ /* 0x000fe2000000000b */
[----:B------:R-:W-:Y:S01]  /*1b6f0*/  STL [R1+0x84], R25 ;  /* 0x0000841901007387 */ /* 0x000fe20000100800 */
[-C--:B------:R-:W-:Y:S01]  /*1b700*/  FFMA R188, R125, R53.reuse, R188 ;  /* 0x000000357dbc7223 */ /* 0x080fe200000000bc */
[----:B------:R-:W-:Y:S01]  /*1b710*/  FFMA R13, R122, R54, R13 ;  /* 0x000000367a0d7223 */ /* 0x000fe2000000000d */
[-C--:B------:R-:W-:Y:S01]  /*1b720*/  FFMA R190, R129, R53.reuse, R190 ;  /* 0x0000003581be7223 */ /* 0x080fe200000000be */
[----:B------:R2:W-:Y:S01]  /*1b730*/  STL [R1+0x80], R21 ;  /* 0x0000801501007387 */ /* 0x0005e20000100800 */
[----:B------:R-:W-:Y:S01]  /*1b740*/  FFMA R192, R133, R53, R192 ;  /* 0x0000003585c07223 */ /* 0x000fe200000000c0 */
[----:B------:R-:W-:-:S02]  /*1b750*/  FFMA R11, R115, R55, R14 ;  /* 0x00000037730b7223 */ /* 0x000fc4000000000e */
[----:B------:R-:W-:Y:S01]  /*1b760*/  STL [R1+0x7c], R24 ;  /* 0x00007c1801007387 */ /* 0x000fe20000100800 */
[----:B------:R-:W-:Y:S01]  /*1b770*/  FFMA R198, R144, R52, R198 ;  /* 0x0000003490c67223 */ /* 0x000fe200000000c6 */
[-C--:B------:R-:W-:Y:S02]  /*1b780*/  FFMA R188, R126, R54.reuse, R188 ;  /* 0x000000367ebc7223 */ /* 0x080fe400000000bc */
[----:B------:R3:W-:Y:S01]  /*1b790*/  STL [R1+0x78], R4 ;  /* 0x0000780401007387 */ /* 0x0007e20000100800 */
[----:B--2---:R-:W-:Y:S01]  /*1b7a0*/  FFMA R21, R111, R55, R186 ;  /* 0x000000376f157223 */ /* 0x004fe200000000ba */
[-C--:B------:R-:W-:Y:S01]  /*1b7b0*/  FFMA R190, R130, R54.reuse, R190 ;  /* 0x0000003682be7223 */ /* 0x080fe200000000be */
[-C--:B------:R-:W-:Y:S01]  /*1b7c0*/  FFMA R194, R137, R53.reuse, R194 ;  /* 0x0000003589c27223 */ /* 0x080fe200000000c2 */
[----:B------:R-:W-:Y:S01]  /*1b7d0*/  FFMA R192, R134, R54, R192 ;  /* 0x0000003686c07223 */ /* 0x000fe200000000c0 */
[----:B------:R-:W-:Y:S01]  /*1b7e0*/  FFMA R196, R141, R53, R196 ;  /* 0x000000358dc47223 */ /* 0x000fe200000000c4 */
[----:B------:R-:W-:Y:S01]  /*1b7f0*/  STL [R1+0x74], R21 ;  /* 0x0000741501007387 */ /* 0x000fe20000100800 */
[-C--:B---3--:R-:W-:Y:S01]  /*1b800*/  FFMA R4, R119, R55.reuse, R3 ;  /* 0x0000003777047223 */ /* 0x088fe20000000003 */
[----:B------:R-:W-:-:S02]  /*1b810*/  FFMA R3, R123, R55, R13 ;  /* 0x000000377b037223 */ /* 0x000fc4000000000d */
[----:B------:R2:W-:Y:S01]  /*1b820*/  STL [R1+0x70], R11 ;  /* 0x0000700b01007387 */ /* 0x0005e20000100800 */
[-C--:B------:R-:W-:Y:S01]  /*1b830*/  FFMA R217, R148, R52.reuse, R217 ;  /* 0x0000003494d97223 */ /* 0x080fe200000000d9 */
[----:B------:R-:W-:Y:S01]  /*1b840*/  FFMA R198, R145, R53, R198 ;  /* 0x0000003591c67223 */ /* 0x000fe200000000c6 */
[-C--:B------:R-:W-:Y:S01]  /*1b850*/  FFMA R220, R152, R52.reuse, R220 ;  /* 0x0000003498dc7223 */ /* 0x080fe200000000dc */
[----:B------:R3:W-:Y:S01]  /*1b860*/  STL [R1+0x6c], R4 ;  /* 0x00006c0401007387 */ /* 0x0007e20000100800 */
[----:B------:R-:W-:Y:S01]  /*1b870*/  FFMA R224, R156, R52, R224 ;  /* 0x000000349ce07223 */ /* 0x000fe200000000e0 */
[-C--:B------:R-:W-:Y:S02]  /*1b880*/  FFMA R194, R138, R54.reuse, R194 ;  /* 0x000000368ac27223 */ /* 0x080fe400000000c2 */
[----:B------:R4:W-:Y:S01]  /*1b890*/  STL [R1+0x34], R3 ;  /* 0x0000340301007387 */ /* 0x0009e20000100800 */
[-C--:B--2---:R-:W-:Y:S01]  /*1b8a0*/  FFMA R11, R127, R55.reuse, R188 ;  /* 0x000000377f0b7223 */ /* 0x084fe200000000bc */
[----:B------:R-:W-:Y:S01]  /*1b8b0*/  FFMA R196, R142, R54, R196 ;  /* 0x000000368ec47223 */ /* 0x000fe200000000c4 */
[-C--:B------:R-:W-:Y:S01]  /*1b8c0*/  FFMA R246, R168, R52.reuse, R246 ;  /* 0x00000034a8f67223 */ /* 0x080fe200000000f6 */
[----:B-1----:R-:W-:Y:S01]  /*1b8d0*/  FFMA R27, R176, R52, R27 ;  /* 0x00000034b01b7223 */ /* 0x002fe2000000001b */
[----:B---3--:R-:W-:Y:S01]  /*1b8e0*/  FFMA R4, R131, R55, R190 ;  /* 0x0000003783047223 */ /* 0x008fe200000000be */
[----:B------:R-:W-:Y:S01]  /*1b8f0*/  FFMA R217, R149, R53, R217 ;  /* 0x0000003595d97223 */ /* 0x000fe200000000d9 */
[-C--:B------:R-:W-:Y:S01]  /*1b900*/  FFMA R198, R146, R54.reuse, R198 ;  /* 0x0000003692c67223 */ /* 0x080fe200000000c6 */
[----:B------:R-:W1:Y:S01]  /*1b910*/  LDS.128 R16, [R32+0x1b0] ;  /* 0x0001b00020107984 */ /* 0x000e620000000c00 */
[----:B----4-:R-:W-:Y:S01]  /*1b920*/  FFMA R3, R135, R55, R192 ;  /* 0x0000003787037223 */ /* 0x010fe200000000c0 */
[-C--:B------:R-:W-:Y:S01]  /*1b930*/  FFMA R220, R153, R53.reuse, R220 ;  /* 0x0000003599dc7223 */ /* 0x080fe200000000dc */
[----:B------:R-:W-:Y:S01]  /*1b940*/  FFMA R224, R157, R53, R224 ;  /* 0x000000359de07223 */ /* 0x000fe200000000e0 */
[----:B------:R2:W-:Y:S01]  /*1b950*/  STL [R1+0x30], R11 ;  /* 0x0000300b01007387 */ /* 0x0005e20000100800 */
[----:B------:R-:W-:-:S03]  /*1b960*/  FFMA R217, R150, R54, R217 ;  /* 0x0000003696d97223 */ /* 0x000fc600000000d9 */
[----:B------:R3:W-:Y:S01]  /*1b970*/  STL [R1+0x2c], R4 ;  /* 0x00002c0401007387 */ /* 0x0007e20000100800 */
[----:B------:R-:W-:-:S03]  /*1b980*/  FFMA R220, R154, R54, R220 ;  /* 0x000000369adc7223 */ /* 0x000fc600000000dc */
[----:B------:R4:W-:Y:S01]  /*1b990*/  STL [R1+0x28], R3 ;  /* 0x0000280301007387 */ /* 0x0009e20000100800 */
[-C--:B--2---:R-:W-:Y:S01]  /*1b9a0*/  FFMA R11, R139, R55.reuse, R194 ;  /* 0x000000378b0b7223 */ /* 0x084fe200000000c2 */
[----:B------:R-:W-:Y:S01]  /*1b9b0*/  FFMA R224, R158, R54, R224 ;  /* 0x000000369ee07223 */ /* 0x000fe200000000e0 */
[----:B---3--:R-:W-:-:S03]  /*1b9c0*/  FFMA R4, R143, R55, R196 ;  /* 0x000000378f047223 */ /* 0x008fc600000000c4 */
[----:B------:R2:W-:Y:S01]  /*1b9d0*/  STL [R1+0x24], R11 ;  /* 0x0000240b01007387 */ /* 0x0005e20000100800 */
[----:B----4-:R-:W-:Y:S01]  /*1b9e0*/  FFMA R3, R147, R55, R198 ;  /* 0x0000003793037223 */ /* 0x010fe200000000c6 */
[-C--:B------:R-:W-:Y:S01]  /*1b9f0*/  FFMA R246, R169, R53.reuse, R246 ;  /* 0x00000035a9f67223 */ /* 0x080fe200000000f6 */
[----:B------:R-:W-:Y:S01]  /*1ba00*/  FFMA R27, R177, R53, R27 ;  /* 0x00000035b11b7223 */ /* 0x000fe2000000001b */
[----:B------:R3:W-:Y:S01]  /*1ba10*/  STL [R1+0x20], R4 ;  /* 0x0000200401007387 */ /* 0x0007e20000100800 */
[----:B--2---:R-:W-:-:S03]  /*1ba20*/  FFMA R11, R151, R55, R217 ;  /* 0x00000037970b7223 */ /* 0x004fc600000000d9 */
[----:B------:R2:W-:Y:S01]  /*1ba30*/  STL [R1+0x1c], R3 ;  /* 0x00001c0301007387 */ /* 0x0005e20000100800 */
[-C--:B------:R-:W-:Y:S01]  /*1ba40*/  FFMA R246, R170, R54.reuse, R246 ;  /* 0x00000036aaf67223 */ /* 0x080fe200000000f6 */
[----:B------:R-:W-:Y:S01]  /*1ba50*/  FFMA R27, R178, R54, R27 ;  /* 0x00000036b21b7223 */ /* 0x000fe2000000001b */
[-C--:B---3--:R-:W-:Y:S01]  /*1ba60*/  FFMA R4, R155, R55.reuse, R220 ;  /* 0x000000379b047223 */ /* 0x088fe200000000dc */
[----:B------:R-:W-:Y:S01]  /*1ba70*/  STL [R1+0x18], R11 ;  /* 0x0000180b01007387 */ /* 0x000fe20000100800 */
[----:B--2---:R-:W-:-:S03]  /*1ba80*/  FFMA R3, R159, R55, R224 ;  /* 0x000000379f037223 */ /* 0x004fc600000000e0 */
[----:B------:R-:W-:Y:S04]  /*1ba90*/  STL [R1+0x14], R4 ;  /* 0x0000140401007387 */ /* 0x000fe80000100800 */
[----:B------:R2:W-:Y:S02]  /*1baa0*/  STL [R1+0x10], R3 ;  /* 0x0000100301007387 */ /* 0x0005e40000100800 */
[-C--:B--2---:R-:W-:Y:S01]  /*1bab0*/  FFMA R3, R171, R55.reuse, R246 ;  /* 0x00000037ab037223 */ /* 0x084fe200000000f6 */
[----:B------:R-:W-:Y:S02]  /*1bac0*/  FFMA R246, R179, R55, R27 ;  /* 0x00000037b3f67223 */ /* 0x000fe4000000001b */
[----:B------:R-:W2:Y:S01]  /*1bad0*/  LDS.128 R24, [R32+0x2b0] ;  /* 0x0002b00020187984 */ /* 0x000ea20000000c00 */
[----:B------:R-:W-:-:S02]  /*1bae0*/  MOV R44, R174 ;  /* 0x000000ae002c7202 */ /* 0x000fc40000000f00 */
[----:B------:R-:W-:Y:S02]  /*1baf0*/  MOV R36, R175 ;  /* 0x000000af00247202 */ /* 0x000fe40000000f00 */
[----:B------:R-:W3:Y:S01]  /*1bb00*/  LDS.128 R172, [R0.X4+UR5+0x72b0] ;  /* 0x0072b00500ac7984 */ /* 0x000ee20008004c00 */
[----:B------:R-:W-:-:S04]  /*1bb10*/  FFMA R226, R160, R52, R226 ;  /* 0x00000034a0e27223 */ /* 0x000fc800000000e2 */
[----:B------:R-:W-:-:S04]  /*1bb20*/  FFMA R226, R161, R53, R226 ;  /* 0x00000035a1e27223 */ /* 0x000fc800000000e2 */
[----:B------:R-:W-:-:S04]  /*1bb30*/  FFMA R226, R162, R54, R226 ;  /* 0x00000036a2e27223 */ /* 0x000fc800000000e2 */
[----:B------:R-:W-:Y:S01]  /*1bb40*/  FFMA R11, R163, R55, R226 ;  /* 0x00000037a30b7223 */ /* 0x000fe200000000e2 */
[----:B-1----:R-:W-:Y:S01]  /*1bb50*/  FFMA R6, R116, R16, R6 ;  /* 0x0000001074067223 */ /* 0x002fe20000000006 */
[----:B------:R-:W-:-:S03]  /*1bb60*/  FFMA R228, R164, R52, R228 ;  /* 0x00000034a4e47223 */ /* 0x000fc600000000e4 */
[----:B------:R1:W-:Y:S01]  /*1bb70*/  STL [R1+0xc], R11 ;  /* 0x00000c0b01007387 */ /* 0x0003e20000100800 */
[----:B------:R-:W-:Y:S01]  /*1bb80*/  FFMA R43, R47, R43, R41 ;  /* 0x0000002b2f2b7223 */ /* 0x000fe20000000029 */
[-C--:B------:R-:W-:Y:S01]  /*1bb90*/  FFMA R33, R140, R16.reuse, R195 ;  /* 0x000000108c217223 */ /* 0x080fe200000000c3 */
[----:B------:R-:W-:Y:S01]  /*1bba0*/  FFMA R195, R117, R17, R6 ;  /* 0x0000001175c37223 */ /* 0x000fe20000000006 */
[----:B------:R-:W-:Y:S01]  /*1bbb0*/  FFMA R39, R47, R39, R37 ;  /* 0x000000272f277223 */ /* 0x000fe20000000025 */
[----:B------:R-:W-:Y:S01]  /*1bbc0*/  FFMA R228, R165, R53, R228 ;  /* 0x00000035a5e47223 */ /* 0x000fe200000000e4 */
[----:B-1----:R-:W-:-:S04]  /*1bbd0*/  FFMA R11, R168, R16, R227 ;  /* 0x00000010a80b7223 */ /* 0x002fc800000000e3 */
[----:B------:R-:W-:Y:S01]  /*1bbe0*/  FFMA R6, R169, R17, R11 ;  /* 0x00000011a9067223 */ /* 0x000fe2000000000b */
[-C--:B--2---:R-:W-:Y:S01]  /*1bbf0*/  FFMA R41, R48, R24.reuse, R38 ;  /* 0x0000001830297223 */ /* 0x084fe20000000026 */
[-C--:B------:R-:W-:Y:S01]  /*1bc00*/  FFMA R40, R56, R24.reuse, R40 ;  /* 0x0000001838287223 */ /* 0x080fe20000000028 */
[-C--:B------:R-:W-:Y:S01]  /*1bc10*/  FFMA R11, R60, R24.reuse, R42 ;  /* 0x000000183c0b7223 */ /* 0x080fe2000000002a */
[-C--:B------:R-:W-:Y:S01]  /*1bc20*/  FFMA R38, R64, R24.reuse, R252 ;  /* 0x0000001840267223 */ /* 0x080fe200000000fc */
        /* <DEDUP_REMOVED lines=17> */
[----:B------:R-:W-:Y:S01]  /*1bd40*/  STL [R1+0x8], R4 ;  /* 0x0000080401007387 */ /* 0x000fe20000100800 */
[-C--:B------:R-:W-:Y:S01]  /*1bd50*/  FFMA R38, R67, R27.reuse, R38 ;  /* 0x0000001b43267223 */ /* 0x080fe20000000026 */
[----:B---3--:R-:W-:Y:S01]  /*1bd60*/  FFMA R250, R172, R52, R250 ;  /* 0x00000034acfa7223 */ /* 0x008fe200000000fa */
[-C--:B------:R-:W-:Y:S01]  /*1bd70*/  FFMA R7, R120, R16.reuse, R7 ;  /* 0x0000001078077223 */ /* 0x080fe20000000007 */
[----:B------:R1:W-:Y:S01]  /*1bd80*/  STL [R1+0x4], R3 ;  /* 0x0000040301007387 */ /* 0x0003e20000100800 */
[-C--:B------:R-:W-:Y:S01]  /*1bd90*/  FFMA R245, R172, R16.reuse, R245 ;  /* 0x00000010acf57223 */ /* 0x080fe200000000f5 */
[----:B------:R-:W-:Y:S01]  /*1bda0*/  FFMA R37, R71, R27, R37 ;  /* 0x0000001b47257223 */ /* 0x000fe20000000025 */
[-C--:B------:R-:W-:Y:S01]  /*1bdb0*/  FFMA R189, R128, R16.reuse, R189 ;  /* 0x0000001080bd7223 */ /* 0x080fe200000000bd */
[----:B------:R-:W-:Y:S01]  /*1bdc0*/  STL [R1+0x44], R41 ;  /* 0x0000442901007387 */ /* 0x000fe20000100800 */
[-C--:B------:R-:W-:Y:S01]  /*1bdd0*/  FFMA R187, R124, R16.reuse, R187 ;  /* 0x000000107cbb7223 */ /* 0x080fe200000000bb */
[-C--:B------:R-:W-:Y:S01]  /*1bde0*/  FFMA R213, R48, R16.reuse, R213 ;  /* 0x0000001030d57223 */ /* 0x080fe200000000d5 */
[-C--:B------:R-:W-:Y:S01]  /*1bdf0*/  FFMA R185, R96, R16.reuse, R185 ;  /* 0x0000001060b97223 */ /* 0x080fe200000000b9 */
[----:B------:R-:W-:Y:S01]  /*1be00*/  STL [R1+0x40], R40 ;  /* 0x0000402801007387 */ /* 0x000fe20000100800 */
[----:B------:R-:W-:Y:S01]  /*1be10*/  FFMA R250, R173, R53, R250 ;  /* 0x00000035adfa7223 */ /* 0x000fe200000000fa */
[-C--:B------:R-:W-:Y:S01]  /*1be20*/  FFMA R182, R92, R16.reuse, R182 ;  /* 0x000000105cb67223 */ /* 0x080fe200000000b6 */
[-C--:B------:R-:W-:Y:S01]  /*1be30*/  FFMA R194, R121, R17.reuse, R7 ;  /* 0x0000001179c27223 */ /* 0x080fe20000000007 */
[----:B------:R-:W-:Y:S01]  /*1be40*/  STL [R1+0x3c], R39 ;  /* 0x00003c2701007387 */ /* 0x000fe20000100800 */
[----:B------:R-:W-:Y:S01]  /*1be50*/  FFMA R183, R88, R16, R183 ;  /* 0x0000001058b77223 */ /* 0x000fe200000000b7 */
[----:B------:R-:W-:-:S02]  /*1be60*/  FFMA R7, R173, R17, R245 ;  /* 0x00000011ad077223 */ /* 0x000fc400000000f5 */
[----:B------:R-:W-:Y:S01]  /*1be70*/  STL [R1+0x38], R38 ;  /* 0x0000382601007387 */ /* 0x000fe20000100800 */
[----:B------:R-:W-:Y:S01]  /*1be80*/  FFMA R34, R136, R16, R193 ;  /* 0x0000001088227223 */ /* 0x000fe200000000c1 */
[-C--:B------:R-:W-:Y:S02]  /*1be90*/  FFMA R192, R129, R17.reuse, R189 ;  /* 0x0000001181c07223 */ /* 0x080fe400000000bd */
[----:B------:R2:W-:Y:S01]  /*1bea0*/  STL [R1], R37 ;  /* 0x0000002501007387 */ /* 0x0005e20000100800 */
[-C--:B------:R-:W-:Y:S01]  /*1beb0*/  FFMA R228, R49, R17.reuse, R213 ;  /* 0x0000001131e47223 */ /* 0x080fe200000000d5 */
[-C--:B------:R-:W-:Y:S02]  /*1bec0*/  FFMA R193, R125, R17.reuse, R187 ;  /* 0x000000117dc17223 */ /* 0x080fe400000000bb */
[----:B------:R-:W3:Y:S01]  /*1bed0*/  LDL.LU R245, [R1+0xec] ;  /* 0x0000ec0001f57983 */ /* 0x000ee20000300800 */
[----:B------:R-:W-:Y:S01]  /*1bee0*/  FFMA R250, R174, R54, R250 ;  /* 0x00000036aefa7223 */ /* 0x000fe200000000fa */
[-C--:B------:R-:W-:Y:S01]  /*1bef0*/  FFMA R217, R84, R16.reuse, R10 ;  /* 0x0000001054d97223 */ /* 0x080fe2000000000a */
[-C--:B------:R-:W-:Y:S01]  /*1bf00*/  FFMA R14, R148, R16.reuse, R215 ;  /* 0x00000010940e7223 */ /* 0x080fe200000000d7 */
[----:B------:R-:W4:Y:S01]  /*1bf10*/  LDL.LU R189, [R1+0xf0] ;  /* 0x0000f00001bd7983 */ /* 0x000f220000300800 */
[-C--:B------:R-:W-:Y:S01]  /*1bf20*/  FFMA R213, R97, R17.reuse, R185 ;  /* 0x0000001161d57223 */ /* 0x080fe200000000b9 */
[-C--:B------:R-:W-:Y:S01]  /*1bf30*/  FFMA R10, R152, R16.reuse, R216 ;  /* 0x00000010980a7223 */ /* 0x080fe200000000d8 */
[-C--:B------:R-:W-:Y:S01]  /*1bf40*/  FFMA R215, R93, R17.reuse, R182 ;  /* 0x000000115dd77223 */ /* 0x080fe200000000b6 */
[----:B------:R-:W3:Y:S01]  /*1bf50*/  LDL.LU R187, [R1+0x108] ;  /* 0x0001080001bb7983 */ /* 0x000ee20000300800 */
[----:B------:R-:W-:Y:S01]  /*1bf60*/  FFMA R216, R89, R17, R183 ;  /* 0x0000001159d87223 */ /* 0x000fe200000000b7 */
[----:B------:R-:W-:-:S02]  /*1bf70*/  FFMA R35, R132, R16, R191 ;  /* 0x0000001084237223 */ /* 0x000fc400000000bf */
[----:B------:R-:W3:Y:S01]  /*1bf80*/  LDL.LU R185, [R1+0x104] ;  /* 0x0001040001b97983 */ /* 0x000ee20000300800 */
[----:B------:R-:W-:-:S03]  /*1bf90*/  FFMA R250, R175, R55, R250 ;  /* 0x00000037affa7223 */ /* 0x000fc600000000fa */
[----:B------:R-:W3:Y:S04]  /*1bfa0*/  LDL.LU R182, [R1+0x100] ;  /* 0x0001000001b67983 */ /* 0x000ee80000300800 */
[----:B------:R-:W3:Y:S04]  /*1bfb0*/  LDL.LU R183, [R1+0xfc] ;  /* 0x0000fc0001b77983 */ /* 0x000ee80000300800 */
[----:B------:R-:W3:Y:S04]  /*1bfc0*/  LDL.LU R191, [R1+0xf8] ;  /* 0x0000f80001bf7983 */ /* 0x000ee80000300800 */
[----:B------:R-:W3:Y:S01]  /*1bfd0*/  LDL.LU R55, [R1+0xf4] ;  /* 0x0000f40001377983 */ /* 0x000ee20000300800 */
[----:B------:R-:W-:-:S03]  /*1bfe0*/  MOV R47, R44 ;  /* 0x0000002c002f7202 */ /* 0x000fc60000000f00 */
[----:B------:R-:W3:Y:S01]  /*1bff0*/  LDL.LU R190, [R1+0xdc] ;  /* 0x0000dc0001be7983 */ /* 0x000ee20000300800 */
[----:B------:R-:W-:-:S03]  /*1c000*/  MOV R46, R36 ;  /* 0x00000024002e7202 */ /* 0x000fc60000000f00 */
[----:B------:R-:W3:Y:S04]  /*1c010*/  LDL.LU R188, [R1+0xd8] ;  /* 0x0000d80001bc7983 */ /* 0x000ee80000300800 */
[----:B------:R-:W3:Y:S04]  /*1c020*/  LDL.LU R186, [R1+0xd4] ;  /* 0x0000d40001ba7983 */ /* 0x000ee80000300800 */
[----:B------:R-:W4:Y:S04]  /*1c030*/  LDL.LU R184, [R1+0xd0] ;  /* 0x0000d00001b87983 */ /* 0x000f280000300800 */
[----:B------:R-:W4:Y:S01]  /*1c040*/  LDL.LU R181, [R1+0xcc] ;  /* 0x0000cc0001b57983 */ /* 0x000f220000300800 */
[----:B------:R-:W-:-:S03]  /*1c050*/  MOV R252, R47 ;  /* 0x0000002f00fc7202 */ /* 0x000fc60000000f00 */
[----:B------:R-:W4:Y:S01]  /*1c060*/  LDL.LU R180, [R1+0xc8] ;  /* 0x0000c80001b47983 */ /* 0x000f220000300800 */
[----:B------:R-:W-:-:S03]  /*1c070*/  FFMA R199, R104, R24, R239 ;  /* 0x0000001868c77223 */ /* 0x000fc600000000ef */
[----:B------:R-:W4:Y:S01]  /*1c080*/  LDL.LU R54, [R1+0xc4] ;  /* 0x0000c40001367983 */ /* 0x000f220000300800 */
[----:B------:R-:W-:-:S03]  /*1c090*/  MOV R251, R46 ;  /* 0x0000002e00fb7202 */ /* 0x000fc60000000f00 */
[----:B------:R-:W4:Y:S01]  /*1c0a0*/  LDL.LU R53, [R1+0xc0] ;  /* 0x0000c00001357983 */ /* 0x000f220000300800 */
[----:B------:R-:W-:-:S03]  /*1c0b0*/  MOV R239, R45 ;  /* 0x0000002d00ef7202 */ /* 0x000fc60000000f00 */
[----:B------:R-:W4:Y:S04]  /*1c0c0*/  LDL.LU R52, [R1+0xbc] ;  /* 0x0000bc0001347983 */ /* 0x000f280000300800 */
[----:B------:R-:W4:Y:S04]  /*1c0d0*/  LDL.LU R47, [R1+0xb8] ;  /* 0x0000b800012f7983 */ /* 0x000f280000300800 */
[----:B------:R-:W4:Y:S04]  /*1c0e0*/  LDL.LU R46, [R1+0xb4] ;  /* 0x0000b400012e7983 */ /* 0x000f280000300800 */
[----:B------:R-:W4:Y:S01]  /*1c0f0*/  LDL.LU R45, [R1+0xb0] ;  /* 0x0000b000012d7983 */ /* 0x000f220000300800 */
[-C--:B------:R-:W-:Y:S01]  /*1c100*/  FFMA R212, R56, R16.reuse, R212 ;  /* 0x0000001038d47223 */ /* 0x080fe200000000d4 */
        /* <DEDUP_REMOVED lines=11> */
[-C--:B-1----:R-:W-:Y:S01]  /*1c1c0*/  FFMA R3, R156, R16.reuse, R219 ;  /* 0x000000109c037223 */ /* 0x082fe200000000db */
[-C--:B------:R-:W-:Y:S01]  /*1c1d0*/  FFMA R4, R160, R16.reuse, R221 ;  /* 0x00000010a0047223 */ /* 0x080fe200000000dd */
[-C--:B------:R-:W-:Y:S01]  /*1c1e0*/  FFMA R13, R164, R16.reuse, R225 ;  /* 0x00000010a40d7223 */ /* 0x080fe200000000e1 */
[----:B------:R-:W-:Y:S01]  /*1c1f0*/  FFMA R31, R176, R16, R31 ;  /* 0x00000010b01f7223 */ /* 0x000fe2000000001f */
        /* <DEDUP_REMOVED lines=88> */
[----:B------:R-:W-:-:S02]  /*1c780*/  FFMA R20, R140, R24, R230 ;  /* 0x000000188c147223 */ /* 0x000fc400000000e6 */
[-C--:B------:R-:W-:Y:S01]  /*1c790*/  FFMA R11, R133, R25.reuse, R13 ;  /* 0x00000019850b7223 */ /* 0x080fe2000000000d */
[-C--:B------:R-:W-:Y:S01]  /*1c7a0*/  FFMA R13, R137, R25.reuse, R18 ;  /* 0x00000019890d7223 */ /* 0x080fe20000000012 */
[-C--:B------:R-:W-:Y:S02]  /*1c7b0*/  FFMA R18, R141, R25.reuse, R20 ;  /* 0x000000198d127223 */ /* 0x080fe40000000014 */
[----:B------:R-:W1:Y:S01]  /*1c7c0*/  LDS.128 R20, [R32+0x3b0] ;  /* 0x0003b00020147984 */ /* 0x000e620000000c00 */
        /* <DEDUP_REMOVED lines=51> */
[-C--:B--2---:R-:W-:Y:S01]  /*1cb00*/  FFMA R37, R151, R27.reuse, R36 ;  /* 0x0000001b97257223 */ /* 0x084fe20000000024 */
        /* <DEDUP_REMOVED lines=26> */
[----:B------:R-:W-:Y:S01]  /*1ccb0*/  STL [R1+0x4c], R37 ;  /* 0x00004c2501007387 */ /* 0x000fe20000100800 */
[-C--:B------:R-:W-:Y:S01]  /*1ccc0*/  FFMA R28, R171, R27.reuse, R25 ;  /* 0x0000001bab1c7223 */ /* 0x080fe20000000019 */
[-C--:B------:R-:W-:Y:S01]  /*1ccd0*/  FFMA R25, R175, R27.reuse, R24 ;  /* 0x0000001baf197223 */ /* 0x080fe20000000018 */
[----:B------:R-:W-:Y:S01]  /*1cce0*/  FFMA R24, R179, R27, R26 ;  /* 0x0000001bb3187223 */ /* 0x000fe2000000001a */
[----:B------:R-:W-:Y:S04]  /*1ccf0*/  STL [R1+0x50], R36 ;  /* 0x0000502401007387 */ /* 0x000fe80000100800 */
[----:B------:R-:W-:Y:S04]  /*1cd00*/  STL [R1+0x54], R31 ;  /* 0x0000541f01007387 */ /* 0x000fe80000100800 */
[----:B------:R-:W-:Y:S04]  /*1cd10*/  STL [R1+0x58], R30 ;  /* 0x0000581e01007387 */ /* 0x000fe80000100800 */
[----:B------:R-:W-:Y:S04]  /*1cd20*/  STL [R1+0x5c], R29 ;  /* 0x00005c1d01007387 */ /* 0x000fe80000100800 */
[----:B------:R-:W-:Y:S04]  /*1cd30*/  STL [R1+0x60], R28 ;  /* 0x0000601c01007387 */ /* 0x000fe80000100800 */
[----:B------:R-:W-:Y:S04]  /*1cd40*/  STL [R1+0x68], R25 ;  /* 0x0000681901007387 */ /* 0x000fe80000100800 */
[----:B------:R-:W-:Y:S04]  /*1cd50*/  STL [R1+0x64], R24 ;  /* 0x0000641801007387 */ /* 0x000fe80000100800 */
[----:B------:R-:W2:Y:S04]  /*1cd60*/  LDL.LU R234, [R1+0xa8] ;  /* 0x0000a80001ea7983 */ /* 0x000ea80000300800 */
[----:B------:R-:W2:Y:S04]  /*1cd70*/  LDL.LU R210, [R1+0x94] ;  /* 0x0000940001d27983 */ /* 0x000ea80000300800 */
[----:B------:R-:W2:Y:S04]  /*1cd80*/  LDL.LU R223, [R1+0x88] ;  /* 0x0000880001df7983 */ /* 0x000ea80000300800 */
[----:B------:R-:W2:Y:S04]  /*1cd90*/  LDL.LU R240, [R1+0x78] ;  /* 0x0000780001f07983 */ /* 0x000ea80000300800 */
[----:B------:R-:W2:Y:S04]  /*1cda0*/  LDL.LU R241, [R1+0x74] ;  /* 0x0000740001f17983 */ /* 0x000ea80000300800 */
[----:B------:R-:W2:Y:S04]  /*1cdb0*/  LDL.LU R242, [R1+0x70] ;  /* 0x0000700001f27983 */ /* 0x000ea80000300800 */
[----:B------:R-:W2:Y:S01]  /*1cdc0*/  LDL.LU R206, [R1+0x6c] ;  /* 0x00006c0001ce7983 */ /* 0x000ea20000300800 */
[----:B-1----:R-:W-:-:S03]  /*1cdd0*/  FFMA R48, R48, R20, R239 ;  /* 0x0000001430307223 */ /* 0x002fc600000000ef */
[----:B------:R-:W2:Y:S01]  /*1cde0*/  LDL.LU R235, [R1+0x34] ;  /* 0x0000340001eb7983 */ /* 0x000ea20000300800 */
[----:B------:R-:W-:-:S03]  /*1cdf0*/  FFMA R200, R148, R20, R200 ;  /* 0x0000001494c87223 */ /* 0x000fc600000000c8 */
[----:B------:R-:W2:Y:S01]  /*1ce00*/  LDL.LU R236, [R1+0x30] ;  /* 0x0000300001ec7983 */ /* 0x000ea20000300800 */
[-C--:B------:R-:W-:Y:S01]  /*1ce10*/  FFMA R201, R152, R20.reuse, R201 ;  /* 0x0000001498c97223 */ /* 0x080fe200000000c9 */
[-C--:B------:R-:W-:Y:S02]  /*1ce20*/  FFMA R207, R168, R20.reuse, R207 ;  /* 0x00000014a8cf7223 */ /* 0x080fe400000000cf */
[----:B------:R-:W2:Y:S01]  /*1ce30*/  LDL.LU R237, [R1+0x2c] ;  /* 0x00002c0001ed7983 */ /* 0x000ea20000300800 */
[----:B------:R-:W-:-:S03]  /*1ce40*/  FFMA R202, R156, R20, R202 ;  /* 0x000000149cca7223 */ /* 0x000fc600000000ca */
[----:B------:R-:W2:Y:S01]  /*1ce50*/  LDL.LU R238, [R1+0x28] ;  /* 0x0000280001ee7983 */ /* 0x000ea20000300800 */
[-C--:B------:R-:W-:Y:S01]  /*1ce60*/  FFMA R56, R56, R20.reuse, R251 ;  /* 0x0000001438387223 */ /* 0x080fe200000000fb */
[-C--:B------:R-:W-:Y:S02]  /*1ce70*/  FFMA R60, R60, R20.reuse, R252 ;  /* 0x000000143c3c7223 */ /* 0x080fe400000000fc */
[----:B------:R-:W2:Y:S01]  /*1ce80*/  LDL.LU R239, [R1+0x24] ;  /* 0x0000240001ef7983 */ /* 0x000ea20000300800 */
[-C--:B---3--:R-:W-:Y:S01]  /*1ce90*/  FFMA R64, R64, R20.reuse, R245 ;  /* 0x0000001440407223 */ /* 0x088fe200000000f5 */
[-C--:B----4-:R-:W-:Y:S01]  /*1cea0*/  FFMA R68, R68, R20.reuse, R189 ;  /* 0x0000001444447223 */ /* 0x090fe200000000bd */
[-C--:B------:R-:W-:Y:S01]  /*1ceb0*/  FFMA R72, R72, R20.reuse, R187 ;  /* 0x0000001448487223 */ /* 0x080fe200000000bb */
[----:B------:R-:W3:Y:S01]  /*1cec0*/  LDL.LU R243, [R1+0x20] ;  /* 0x0000200001f37983 */ /* 0x000ee20000300800 */
        /* <DEDUP_REMOVED lines=14> */
[----:B------:R-:W4:Y:S01]  /*1cfb0*/  LDL.LU R244, [R1+0x1c] ;  /* 0x00001c0001f47983 */ /* 0x000f220000300800 */
[-C--:B------:R-:W-:Y:S01]  /*1cfc0*/  FFMA R203, R160, R20.reuse, R203 ;  /* 0x00000014a0cb7223 */ /* 0x080fe200000000cb */
[-C--:B------:R-:W-:Y:S01]  /*1cfd0*/  FFMA R204, R164, R20.reuse, R204 ;  /* 0x00000014a4cc7223 */ /* 0x080fe200000000cc */
[-C--:B------:R-:W-:Y:S01]  /*1cfe0*/  FFMA R128, R128, R20.reuse, R52 ;  /* 0x0000001480807223 */ /* 0x080fe20000000034 */
[-C--:B------:R-:W-:Y:S01]  /*1cff0*/  FFMA R211, R172, R20.reuse, R211 ;  /* 0x00000014acd37223 */ /* 0x080fe200000000d3 */
[-C--:B------:R-:W-:Y:S01]  /*1d000*/  FFMA R43, R176, R20.reuse, R43 ;  /* 0x00000014b02b7223 */ /* 0x080fe2000000002b */
[----:B------:R-:W3:Y:S01]  /*1d010*/  LDL.LU R247, [R1+0x18] ;  /* 0x0000180001f77983 */ /* 0x000ee20000300800 */
[-C--:B------:R-:W-:Y:S01]  /*1d020*/  FFMA R132, R132, R20.reuse, R47 ;  /* 0x0000001484847223 */ /* 0x080fe2000000002f */
[-C--:B------:R-:W-:Y:S01]  /*1d030*/  FFMA R176, R149, R21.reuse, R200 ;  /* 0x0000001595b07223 */ /* 0x080fe200000000c8 */
[-C--:B------:R-:W-:Y:S01]  /*1d040*/  FFMA R201, R153, R21.reuse, R201 ;  /* 0x0000001599c97223 */ /* 0x080fe200000000c9 */
[----:B------:R-:W3:Y:S01]  /*1d050*/  LDL.LU R248, [R1+0x14] ;  /* 0x0000140001f87983 */ /* 0x000ee20000300800 */
[-C--:B------:R-:W-:Y:S01]  /*1d060*/  FFMA R136, R136, R20.reuse, R46 ;  /* 0x0000001488887223 */ /* 0x080fe2000000002e */
[-C--:B------:R-:W-:Y:S01]  /*1d070*/  FFMA R207, R169, R21.reuse, R207 ;  /* 0x00000015a9cf7223 */ /* 0x080fe200000000cf */
[----:B------:R-:W-:Y:S01]  /*1d080*/  FFMA R140, R140, R20, R45 ;  /* 0x000000148c8c7223 */ /* 0x000fe2000000002d */
[----:B------:R-:W3:Y:S01]  /*1d090*/  LDL.LU R249, [R1+0x10] ;  /* 0x0000100001f97983 */ /* 0x000ee20000300800 */
[-C--:B------:R-:W-:Y:S01]  /*1d0a0*/  FFMA R202, R157, R21.reuse, R202 ;  /* 0x000000159dca7223 */ /* 0x080fe200000000ca */
[-C--:B------:R-:W-:Y:S01]  /*1d0b0*/  FFMA R48, R49, R21.reuse, R48 ;  /* 0x0000001531307223 */ /* 0x080fe20000000030 */
        /* <DEDUP_REMOVED lines=61> */
[----:B------:R-:W3:Y:S01]  /*1d490*/  LDL.LU R207, [R1+0x98] ;  /* 0x0000980001cf7983 */ /* 0x000ee20000300800 */
[-C--:B------:R-:W-:Y:S01]  /*1d4a0*/  FFMA R20, R174, R22.reuse, R20 ;  /* 0x00000016ae147223 */ /* 0x080fe20000000014 */
[----:B------:R-:W-:Y:S01]  /*1d4b0*/  FFMA R205, R178, R22, R43 ;  /* 0x00000016b2cd7223 */ /* 0x000fe2000000002b */
[-C--:B------:R-:W-:Y:S01]  /*1d4c0*/  FFMA R151, R151, R23.reuse, R176 ;  /* 0x0000001797977223 */ /* 0x080fe200000000b0 */
[----:B------:R-:W3:Y:S01]  /*1d4d0*/  LDL.LU R22, [R1+0x8c] ;  /* 0x00008c0001167983 */ /* 0x000ee20000300800 */
[-C--:B------:R-:W-:Y:S01]  /*1d4e0*/  FFMA R155, R155, R23.reuse, R21 ;  /* 0x000000179b9b7223 */ /* 0x080fe20000000015 */
[----:B------:R-:W-:-:S02]  /*1d4f0*/  FFMA R159, R159, R23, R202 ;  /* 0x000000179f9f7223 */ /* 0x000fc400000000ca */
[----:B------:R-:W3:Y:S01]  /*1d500*/  LDL.LU R178, [R1+0x84] ;  /* 0x0000840001b27983 */ /* 0x000ee20000300800 */
[----:B------:R-:W-:-:S03]  /*1d510*/  FFMA R163, R163, R23, R177 ;  /* 0x00000017a3a37223 */ /* 0x000fc600000000b1 */
[----:B------:R-:W3:Y:S01]  /*1d520*/  LDL.LU R176, [R1+0x80] ;  /* 0x0000800001b07983 */ /* 0x000ee20000300800 */
[----:B------:R-:W-:-:S03]  /*1d530*/  FFMA R167, R167, R23, R200 ;  /* 0x00000017a7a77223 */ /* 0x000fc600000000c8 */
[----:B------:R-:W3:Y:S01]  /*1d540*/  LDL.LU R21, [R1+0x90] ;  /* 0x0000900001157983 */ /* 0x000ee20000300800 */
[----:B------:R-:W-:-:S03]  /*1d550*/  FFMA R171, R171, R23, R201 ;  /* 0x00000017abab7223 */ /* 0x000fc600000000c9 */
[----:B------:R-:W3:Y:S04]  /*1d560*/  LDL.LU R202, [R1+0x9c] ;  /* 0x00009c0001ca7983 */ /* 0x000ee80000300800 */
[----:B------:R-:W3:Y:S04]  /*1d570*/  LDL.LU R177, [R1+0xa0] ;  /* 0x0000a00001b17983 */ /* 0x000ee80000300800 */
[----:B------:R-:W3:Y:S04]  /*1d580*/  LDL.LU R200, [R1+0xa4] ;  /* 0x0000a40001c87983 */ /* 0x000ee80000300800 */
[----:B------:R-:W3:Y:S01]  /*1d590*/  LDL.LU R201, [R1+0xac] ;  /* 0x0000ac0001c97983 */ /* 0x000ee20000300800 */
[----:B------:R-:W-:Y:S01]  /*1d5a0*/  FFMA R148, R59, R23, R56 ;  /* 0x000000173b947223 */ /* 0x000fe20000000038 */
[----:B------:R-:W-:Y:S01]  /*1d5b0*/  FFMA R214, R103, R27, R214 ;  /* 0x0000001b67d67223 */ /* 0x000fe200000000d6 */
[-C--:B------:R-:W-:Y:S01]  /*1d5c0*/  FFMA R152, R71, R23.reuse, R68 ;  /* 0x0000001747987223 */ /* 0x080fe20000000044 */
[----:B------:R-:W-:Y:S01]  /*1d5d0*/  FFMA R162, R103, R23, R100 ;  /* 0x0000001767a27223 */ /* 0x000fe20000000064 */
[----:B------:R-:W-:Y:S01]  /*1d5e0*/  LDS.128 R52, [R0.X4+UR5+0xc0] ;  /* 0x0000c00500347984 */ /* 0x000fe20008004c00 */
[-C--:B------:R-:W-:Y:S01]  /*1d5f0*/  FFMA R199, R107, R27.reuse, R199 ;  /* 0x0000001b6bc77223 */ /* 0x080fe200000000c7 */
[----:B------:R-:W-:Y:S01]  /*1d600*/  FFMA R198, R111, R27, R198 ;  /* 0x0000001b6fc67223 */ /* 0x000fe200000000c6 */
[-C--:B------:R-:W-:Y:S01]  /*1d610*/  FFMA R149, R63, R23.reuse, R60 ;  /* 0x000000173f957223 */ /* 0x080fe2000000003c */
[----:B------:R-:W-:Y:S01]  /*1d620*/  LDS.128 R56, [R32+0xc0] ;  /* 0x0000c00020387984 */ /* 0x000fe20000000c00 */
[-C--:B------:R-:W-:Y:S01]  /*1d630*/  FFMA R164, R107, R23.reuse, R104 ;  /* 0x000000176ba47223 */ /* 0x080fe20000000068 */
[----:B------:R-:W-:Y:S01]  /*1d640*/  FFMA R165, R111, R23, R108 ;  /* 0x000000176fa57223 */ /* 0x000fe2000000006c */
[-C--:B------:R-:W-:Y:S01]  /*1d650*/  FFMA R197, R115, R27.reuse, R197 ;  /* 0x0000001b73c57223 */ /* 0x080fe200000000c5 */
[----:B------:R-:W-:Y:S01]  /*1d660*/  LDS.128 R68, [R0.X4+UR5+0x3c0] ;  /* 0x0003c00500447984 */ /* 0x000fe20008004c00 */
[-C--:B------:R-:W-:Y:S01]  /*1d670*/  FFMA R16, R119, R27.reuse, R16 ;  /* 0x0000001b77107223 */ /* 0x080fe20000000010 */
[----:B------:R-:W-:Y:S01]  /*1d680*/  FFMA R12, R147, R27, R12 ;  /* 0x0000001b930c7223 */ /* 0x000fe2000000000c */
[-C--:B------:R-:W-:Y:S01]  /*1d690*/  FFMA R150, R67, R23.reuse, R64 ;  /* 0x0000001743967223 */ /* 0x080fe20000000040 */
[----:B------:R-:W-:Y:S01]  /*1d6a0*/  LDS.128 R100, [R0.X4+UR5+0x23c0] ;  /* 0x0023c00500647984 */ /* 0x000fe20008004c00 */
[-C--:B------:R-:W-:Y:S01]  /*1d6b0*/  FFMA R166, R115, R23.reuse, R112 ;  /* 0x0000001773a67223 */ /* 0x080fe20000000070 */
[-C--:B------:R-:W-:Y:S01]  /*1d6c0*/  FFMA R168, R119, R23.reuse, R116 ;  /* 0x0000001777a87223 */ /* 0x080fe20000000074 */
[----:B------:R-:W-:Y:S01]  /*1d6d0*/  FFMA R204, R147, R23, R144 ;  /* 0x0000001793cc7223 */ /* 0x000fe20000000090 */
[----:B------:R-:W2:Y:S01]  /*1d6e0*/  LDS.128 R60, [R0.X4+UR5+0x1c0] ;  /* 0x0001c005003c7984 */ /* 0x000ea20008004c00 */
[-C--:B------:R-:W-:Y:S01]  /*1d6f0*/  FFMA R233, R75, R27.reuse, R233 ;  /* 0x0000001b4be97223 */ /* 0x080fe200000000e9 */
[----:B------:R-:W-:-:S02]  /*1d700*/  FFMA R232, R79, R27, R232 ;  /* 0x0000001b4fe87223 */ /* 0x000fc400000000e8 */
[----:B------:R-:W-:Y:S01]  /*1d710*/  LDS.128 R104, [R0.X4+UR5+0x30c0] ;  /* 0x0030c00500687984 */ /* 0x000fe20008004c00 */
[-C--:B------:R-:W-:Y:S01]  /*1d720*/  FFMA R231, R83, R27.reuse, R231 ;  /* 0x0000001b53e77223 */ /* 0x080fe200000000e7 */
[-C--:B------:R-:W-:Y:S02]  /*1d730*/  FFMA R230, R87, R27.reuse, R230 ;  /* 0x0000001b57e67223 */ /* 0x080fe400000000e6 */
[----:B------:R-:W-:Y:S01]  /*1d740*/  LDS.128 R108, [R0.X4+UR5+0x31c0] ;  /* 0x0031c005006c7984 */ /* 0x000fe20008004c00 */
[-C--:B------:R-:W-:Y:S01]  /*1d750*/  FFMA R229, R91, R27.reuse, R229 ;  /* 0x0000001b5be57223 */ /* 0x080fe200000000e5 */
[-C--:B------:R-:W-:Y:S01]  /*1d760*/  FFMA R222, R95, R27.reuse, R222 ;  /* 0x0000001b5fde7223 */ /* 0x080fe200000000de */
[-C--:B------:R-:W-:Y:S01]  /*1d770*/  FFMA R218, R99, R27.reuse, R218 ;  /* 0x0000001b63da7223 */ /* 0x080fe200000000da */
[----:B------:R-:W-:Y:S01]  /*1d780*/  LDS.128 R64, [R0.X4+UR5+0x2c0] ;  /* 0x0002c00500407984 */ /* 0x000fe20008004c00 */
[-C--:B------:R-:W-:Y:S01]  /*1d790*/  FFMA R14, R123, R27.reuse, R14 ;  /* 0x0000001b7b0e7223 */ /* 0x080fe2000000000e */
[-C--:B------:R-:W-:Y:S01]  /*1d7a0*/  FFMA R15, R127, R27.reuse, R15 ;  /* 0x0000001b7f0f7223 */ /* 0x080fe2000000000f */
[-C--:B------:R-:W-:Y:S01]  /*1d7b0*/  FFMA R17, R131, R27.reuse, R17 ;  /* 0x0000001b83117223 */ /* 0x080fe20000000011 */
[----:B------:R-:W1:Y:S01]  /*1d7c0*/  LDS.128 R112, [R0.X4+UR5+0x32c0] ;  /* 0x0032c00500707984 */ /* 0x000e620008004c00 */
[-C--:B------:R-:W-:Y:S01]  /*1d7d0*/  FFMA R11, R135, R27.reuse, R11 ;  /* 0x0000001b870b7223 */ /* 0x080fe2000000000b */
[-C--:B------:R-:W-:Y:S01]  /*1d7e0*/  FFMA R13, R139, R27.reuse, R13 ;  /* 0x0000001b8b0d7223 */ /* 0x080fe2000000000d */
[----:B------:R-:W-:Y:S01]  /*1d7f0*/  FFMA R18, R143, R27, R18 ;  /* 0x0000001b8f127223 */ /* 0x000fe20000000012 */
        /* <DEDUP_REMOVED lines=16> */
[----:B------:R-:W-:Y:S04]  /*1d900*/  LDS.128 R180, [R0.X4+UR5+0x53c0] ;  /* 0x0053c00500b47984 */ /* 0x000fe80008004c00 */
[----:B------:R-:W-:Y:S04]  /*1d910*/  LDS.128 R184, [R0.X4+UR5+0x60c0] ;  /* 0x0060c00500b87984 */ /* 0x000fe80008004c00 */
[----:B------:R-:W-:Y:S04]  /*1d920*/  LDS.128 R188, [R0.X4+UR5+0x61c0] ;  /* 0x0061c00500bc7984 */ /* 0x000fe80008004c00 */
[----:B------:R-:W-:Y:S04]  /*1d930*/  LDS.128 R72, [R0.X4+UR5+0x10c0] ;  /* 0x0010c00500487984 */ /* 0x000fe80008004c00 */
[----:B------:R-:W-:Y:S04]  /*1d940*/  LDS.128 R76, [R0.X4+UR5+0x11c0] ;  /* 0x0011c005004c7984 */ /* 0x000fe80008004c00 */
[----:B------:R-:W1:Y:S04]  /*1d950*/  LDS.128 R80, [R0.X4+UR5+0x12c0] ;  /* 0x0012c00500507984 */ /* 0x000e680008004c00 */
[----:B------:R-:W-:Y:S04]  /*1d960*/  LDS.128 R84, [R0.X4+UR5+0x13c0] ;  /* 0x0013c00500547984 */ /* 0x000fe80008004c00 */
[----:B------:R-:W-:Y:S04]  /*1d970*/  LDS.128 R88, [R0.X4+UR5+0x20c0] ;  /* 0x0020c00500587984 */ /* 0x000fe80008004c00 */
[----:B------:R-:W1:Y:S04]  /*1d980*/  LDS.128 R92, [R0.X4+UR5+0x21c0] ;  /* 0x0021c005005c7984 */ /* 0x000e680008004c00 */
[----:B------:R-:W-:Y:S04]  /*1d990*/  LDS.128 R96, [R0.X4+UR5+0x22c0] ;  /* 0x0022c00500607984 */ /* 0x000fe80008004c00 */
[----:B------:R-:W1:Y:S04]  /*1d9a0*/  LDS.128 R120, [R0.X4+UR5+0x40c0] ;  /* 0x0040c00500787984 */ /* 0x000e680008004c00 */
[----:B------:R-:W1:Y:S04]  /*1d9b0*/  LDS.128 R124, [R0.X4+UR5+0x41c0] ;  /* 0x0041c005007c7984 */ /* 0x000e680008004c00 */
[----:B------:R-:W1:Y:S04]  /*1d9c0*/  LDS.128 R128, [R0.X4+UR5+0x42c0] ;  /* 0x0042c00500807984 */ /* 0x000e680008004c00 */
[----:B------:R-:W2:Y:S04]  /*1d9d0*/  LDS.128 R132, [R0.X4+UR5+0x43c0] ;  /* 0x0043c00500847984 */ /* 0x000ea80008004c00 */
[----:B------:R-:W2:Y:S04]  /*1d9e0*/  LDS.128 R136, [R0.X4+UR5+0x50c0] ;  /* 0x0050c00500887984 */ /* 0x000ea80008004c00 */
[----:B------:R-:W2:Y:S04]  /*1d9f0*/  LDS.128 R140, [R0.X4+UR5+0x51c0] ;  /* 0x0051c005008c7984 */ /* 0x000ea80008004c00 */
[----:B------:R-:W-:Y:S04]  /*1da00*/  LDS.128 R48, [R0.X4+UR5+0x62c0] ;  /* 0x0062c00500307984 */ /* 0x000fe80008004c00 */
[----:B------:R-:W-:Y:S04]  /*1da10*/  LDS.128 R24, [R0.X4+UR5+0x63c0] ;  /* 0x0063c00500187984 */ /* 0x000fe80008004c00 */
[----:B------:R-:W-:Y:S04]  /*1da20*/  LDS.128 R28, [R0.X4+UR5+0x70c0] ;  /* 0x0070c005001c7984 */ /* 0x000fe80008004c00 */
[----:B------:R-:W-:Y:S04]  /*1da30*/  LDS.128 R36, [R0.X4+UR5+0x71c0] ;  /* 0x0071c00500247984 */ /* 0x000fe80008004c00 */
[----:B------:R-:W2:Y:S04]  /*1da40*/  LDS.128 R40, [R0.X4+UR5+0x72c0] ;  /* 0x0072c00500287984 */ /* 0x000ea80008004c00 */
[----:B------:R-:W2:Y:S01]  /*1da50*/  LDS.128 R44, [R0.X4+UR5+0x73c0] ;  /* 0x0073c005002c7984 */ /* 0x000ea20008004c00 */
[-C--:B------:R-:W-:Y:S01]  /*1da60*/  FFMA R205, R179, R23.reuse, R205 ;  /* 0x00000017b3cd7223 */ /* 0x080fe200000000cd */
[----:B------:R-:W-:Y:S01]  /*1da70*/  FFMA R175, R175, R23, R20 ;  /* 0x00000017afaf7223 */ /* 0x000fe20000000014 */
[-C--:B--2---:R-:W-:Y:S01]  /*1da80*/  FFMA R234, R60, R56.reuse, R234 ;  /* 0x000000383cea7223 */ /* 0x084fe200000000ea */
[-C--:B-1----:R-:W-:Y:S01]  /*1da90*/  FFMA R23, R112, R56.reuse, R241 ;  /* 0x0000003870177223 */ /* 0x082fe200000000f1 */
        /* <DEDUP_REMOVED lines=17> */
[----:B----4-:R-:W-:Y:S01]  /*1dbb0*/  FFMA R241, R180, R56, R244 ;  /* 0x00000038b4f17223 */ /* 0x010fe200000000f4 */
[-C--:B------:R-:W-:Y:S01]  /*1dbc0*/  FFMA R238, R137, R57.reuse, R238 ;  /* 0x0000003989ee7223 */ /* 0x080fe200000000ee */
[-C--:B------:R-:W-:Y:S01]  /*1dbd0*/  FFMA R239, R141, R57.reuse, R239 ;  /* 0x000000398def7223 */ /* 0x080fe200000000ef */
[-C--:B------:R-:W-:Y:S01]  /*1dbe0*/  FFMA R250, R41, R57.reuse, R250 ;  /* 0x0000003929fa7223 */ /* 0x080fe200000000fa */
[-C--:B------:R-:W-:Y:S01]  /*1dbf0*/  FFMA R241, R181, R57.reuse, R241 ;  /* 0x00000039b5f17223 */ /* 0x080fe200000000f1 */
[----:B------:R-:W-:Y:S01]  /*1dc00*/  FFMA R246, R45, R57, R246 ;  /* 0x000000392df67223 */ /* 0x000fe200000000f6 */
[-C--:B------:R-:W-:Y:S01]  /*1dc10*/  FFMA R234, R62, R58.reuse, R234 ;  /* 0x0000003a3eea7223 */ /* 0x080fe200000000ea */
[-C--:B------:R-:W-:Y:S01]  /*1dc20*/  FFMA R210, R82, R58.reuse, R210 ;  /* 0x0000003a52d27223 */ /* 0x080fe200000000d2 */
[----:B------:R-:W-:Y:S01]  /*1dc30*/  FFMA R223, R94, R58, R223 ;  /* 0x0000003a5edf7223 */ /* 0x000fe200000000df */
[-C--:B---3--:R-:W-:Y:S01]  /*1dc40*/  FFMA R244, R48, R56.reuse, R249 ;  /* 0x0000003830f47223 */ /* 0x088fe200000000f9 */
[----:B------:R-:W-:-:S03]  /*1dc50*/  FFMA R245, R24, R56, R245 ;  /* 0x0000003818f57223 */ /* 0x000fc600000000f5 */
        /* <DEDUP_REMOVED lines=69> */
[----:B------:R-:W1:Y:S04]  /*1e0b0*/  LDS.128 R20, [R32+0x1c0] ;  /* 0x0001c00020147984 */ /* 0x000e680000000c00 */
[----:B------:R2:W-:Y:S04]  /*1e0c0*/  STL [R1+0xcc], R179 ;  /* 0x0000ccb301007387 */ /* 0x0005e80000100800 */
[----:B------:R3:W-:Y:S04]  /*1e0d0*/  STL [R1+0xc8], R58 ;  /* 0x0000c83a01007387 */ /* 0x0007e80000100800 */
[----:B------:R4:W-:Y:S01]  /*1e0e0*/  STL [R1+0xc4], R57 ;  /* 0x0000c43901007387 */ /* 0x0009e20000100800 */
[-C--:B--2---:R-:W-:Y:S01]  /*1e0f0*/  FFMA R179, R71, R59.reuse, R201 ;  /* 0x0000003b47b37223 */ /* 0x084fe200000000c9 */
[----:B---3--:R-:W-:-:S04]  /*1e100*/  FFMA R58, R75, R59, R202 ;  /* 0x0000003b4b3a7223 */ /* 0x008fc800000000ca */
[----:B------:R2:W-:Y:S01]  /*1e110*/  STL [R1+0xc0], R179 ;  /* 0x0000c0b301007387 */ /* 0x0005e20000100800 */
[----:B----4-:R-:W-:-:S03]  /*1e120*/  FFMA R57, R79, R59, R207 ;  /* 0x0000003b4f397223 */ /* 0x010fc600000000cf */
[----:B------:R3:W-:Y:S04]  /*1e130*/  STL [R1+0xbc], R58 ;  /* 0x0000bc3a01007387 */ /* 0x0007e80000100800 */
[----:B------:R4:W-:Y:S01]  /*1e140*/  STL [R1+0xb8], R57 ;  /* 0x0000b83901007387 */ /* 0x0009e20000100800 */
[-C--:B--2---:R-:W-:Y:S01]  /*1e150*/  FFMA R179, R83, R59.reuse, R210 ;  /* 0x0000003b53b37223 */ /* 0x084fe200000000d2 */
[-C--:B---3--:R-:W-:Y:S01]  /*1e160*/  FFMA R58, R87, R59.reuse, R56 ;  /* 0x0000003b573a7223 */ /* 0x088fe20000000038 */
[-C--:B------:R-:W-:Y:S01]  /*1e170*/  FFMA R56, R95, R59.reuse, R223 ;  /* 0x0000003b5f387223 */ /* 0x080fe200000000df */
[-C--:B----4-:R-:W-:Y:S02]  /*1e180*/  FFMA R57, R91, R59.reuse, R249 ;  /* 0x0000003b5b397223 */ /* 0x090fe400000000f9 */
[----:B------:R-:W-:Y:S04]  /*1e190*/  STL [R1+0xb4], R179 ;  /* 0x0000b4b301007387 */ /* 0x000fe80000100800 */
        /* <DEDUP_REMOVED lines=29> */
[----:B------:R-:W-:Y:S01]  /*1e370*/  STL [R1+0x74], R58 ;  /* 0x0000743a01007387 */ /* 0x000fe20000100800 */
[----:B----4-:R-:W-:-:S03]  /*1e380*/  FFMA R56, R187, R59, R242 ;  /* 0x0000003bbb387223 */ /* 0x010fc600000000f2 */
[----:B------:R2:W-:Y:S01]  /*1e390*/  STL [R1+0x70], R57 ;  /* 0x0000703901007387 */ /* 0x0005e20000100800 */
[----:B-1----:R-:W-:-:S03]  /*1e3a0*/  FFMA R223, R64, R20, R226 ;  /* 0x0000001440df7223 */ /* 0x002fc600000000e2 */
[----:B------:R1:W-:Y:S04]  /*1e3b0*/  STL [R1+0x6c], R56 ;  /* 0x00006c3801007387 */ /* 0x0003e80000100800 */
[----:B------:R-:W3:Y:S01]  /*1e3c0*/  LDL.LU R226, [R1+0x44] ;  /* 0x0000440001e27983 */ /* 0x000ee20000300800 */
[-C--:B------:R-:W-:Y:S01]  /*1e3d0*/  FFMA R178, R72, R20.reuse, R224 ;  /* 0x0000001448b27223 */ /* 0x080fe200000000e0 */
[-C--:B------:R-:W-:Y:S01]  /*1e3e0*/  FFMA R177, R76, R20.reuse, R221 ;  /* 0x000000144cb17223 */ /* 0x080fe200000000dd */
[-C--:B------:R-:W-:Y:S01]  /*1e3f0*/  FFMA R179, R80, R20.reuse, R220 ;  /* 0x0000001450b37223 */ /* 0x080fe200000000dc */
[-C--:B------:R-:W-:Y:S01]  /*1e400*/  FFMA R176, R92, R20.reuse, R216 ;  /* 0x000000145cb07223 */ /* 0x080fe200000000d8 */
[-C--:B------:R-:W-:Y:S01]  /*1e410*/  FFMA R6, R36, R20.reuse, R6 ;  /* 0x0000001424067223 */ /* 0x080fe20000000006 */
[-C--:B--2---:R-:W-:Y:S01]  /*1e420*/  FFMA R57, R84, R20.reuse, R219 ;  /* 0x0000001454397223 */ /* 0x084fe200000000db */
[-C--:B------:R-:W-:Y:S01]  /*1e430*/  FFMA R10, R188, R20.reuse, R10 ;  /* 0x00000014bc0a7223 */ /* 0x080fe2000000000a */
[-C--:B------:R-:W-:Y:S01]  /*1e440*/  FFMA R220, R73, R21.reuse, R178 ;  /* 0x0000001549dc7223 */ /* 0x080fe200000000b2 */
[-C--:B------:R-:W-:Y:S01]  /*1e450*/  FFMA R58, R88, R20.reuse, R217 ;  /* 0x00000014583a7223 */ /* 0x080fe200000000d9 */
[-C--:B------:R-:W-:Y:S01]  /*1e460*/  FFMA R8, R180, R20.reuse, R8 ;  /* 0x00000014b4087223 */ /* 0x080fe20000000008 */
[----:B------:R-:W2:Y:S01]  /*1e470*/  LDL.LU R178, [R1] ;  /* 0x0000000001b27983 */ /* 0x000ea20000300800 */
[-C--:B------:R-:W-:Y:S01]  /*1e480*/  FFMA R219, R77, R21.reuse, R177 ;  /* 0x000000154ddb7223 */ /* 0x080fe200000000b1 */
[-C--:B------:R-:W-:Y:S01]  /*1e490*/  FFMA R211, R100, R20.reuse, R213 ;  /* 0x0000001464d37223 */ /* 0x080fe200000000d5 */
[-C--:B------:R-:W-:Y:S01]  /*1e4a0*/  FFMA R9, R184, R20.reuse, R9 ;  /* 0x00000014b8097223 */ /* 0x080fe20000000009 */
[----:B------:R-:W4:Y:S01]  /*1e4b0*/  LDL.LU R177, [R1+0x38] ;  /* 0x0000380001b17983 */ /* 0x000f220000300800 */
[-C--:B------:R-:W-:Y:S01]  /*1e4c0*/  FFMA R217, R81, R21.reuse, R179 ;  /* 0x0000001551d97223 */ /* 0x080fe200000000b3 */
[-C--:B------:R-:W-:Y:S01]  /*1e4d0*/  FFMA R227, R60, R20.reuse, R227 ;  /* 0x000000143ce37223 */ /* 0x080fe200000000e3 */
[-C--:B------:R-:W-:Y:S01]  /*1e4e0*/  FFMA R213, R93, R21.reuse, R176 ;  /* 0x000000155dd57223 */ /* 0x080fe200000000b0 */
[----:B------:R-:W2:Y:S01]  /*1e4f0*/  LDL.LU R179, [R1+0x3c] ;  /* 0x00003c0001b37983 */ /* 0x000ea20000300800 */
[----:B------:R-:W-:Y:S01]  /*1e500*/  FFMA R228, R52, R20, R228 ;  /* 0x0000001434e47223 */ /* 0x000fe200000000e4 */
[----:B------:R-:W-:Y:S01]  /*1e510*/  FFMA R237, R37, R21, R6 ;  /* 0x0000001525ed7223 */ /* 0x000fe20000000006 */
[----:B------:R-:W-:Y:S01]  /*1e520*/  FFMA R252, R191, R59, R243 ;  /* 0x0000003bbffc7223 */ /* 0x000fe200000000f3 */
[----:B------:R-:W2:Y:S01]  /*1e530*/  LDL.LU R176, [R1+0x40] ;  /* 0x0000400001b07983 */ /* 0x000ea20000300800 */
[-C--:B------:R-:W-:Y:S01]  /*1e540*/  FFMA R241, R189, R21.reuse, R10 ;  /* 0x00000015bdf17223 */ /* 0x080fe2000000000a */
[----:B------:R-:W-:-:S02]  /*1e550*/  FFMA R243, R181, R21, R8 ;  /* 0x00000015b5f37223 */ /* 0x000fc40000000008 */
[----:B------:R-:W4:Y:S01]  /*1e560*/  LDL.LU R6, [R1+0x4c] ;  /* 0x00004c0001067983 */ /* 0x000f220000300800 */
[-C--:B------:R-:W-:Y:S01]  /*1e570*/  FFMA R251, R51, R59.reuse, R244 ;  /* 0x0000003b33fb7223 */ /* 0x080fe200000000f4 */
[-C--:B------:R-:W-:Y:S01]  /*1e580*/  FFMA R249, R27, R59.reuse, R245 ;  /* 0x0000003b1bf97223 */ /* 0x080fe200000000f5 */
[-C--:B------:R-:W-:Y:S01]  /*1e590*/  FFMA R247, R31, R59.reuse, R247 ;  /* 0x0000003b1ff77223 */ /* 0x080fe200000000f7 */
[----:B------:R-:W4:Y:S01]  /*1e5a0*/  LDL.LU R10, [R1+0x50] ;  /* 0x00005000010a7983 */ /* 0x000f220000300800 */
[-C--:B------:R-:W-:Y:S01]  /*1e5b0*/  FFMA R248, R39, R59.reuse, R248 ;  /* 0x0000003b27f87223 */ /* 0x080fe200000000f8 */
[-C--:B------:R-:W-:Y:S01]  /*1e5c0*/  FFMA R250, R43, R59.reuse, R250 ;  /* 0x0000003b2bfa7223 */ /* 0x080fe200000000fa */
[----:B------:R-:W-:Y:S01]  /*1e5d0*/  FFMA R246, R47, R59, R246 ;  /* 0x0000003b2ff67223 */ /* 0x000fe200000000f6 */
[-C--:B------:R-:W-:Y:S01]  /*1e5e0*/  FFMA R242, R185, R21.reuse, R9 ;  /* 0x00000015b9f27223 */ /* 0x080fe20000000009 */
[----:B------:R-:W4:Y:S01]  /*1e5f0*/  LDL.LU R8, [R1+0x54] ;  /* 0x0000540001087983 */ /* 0x000f220000300800 */
[-C--:B------:R-:W-:Y:S01]  /*1e600*/  FFMA R59, R68, R20.reuse, R225 ;  /* 0x00000014443b7223 */ /* 0x080fe200000000e1 */
[-C--:B------:R-:W-:Y:S01]  /*1e610*/  FFMA R224, R61, R21.reuse, R227 ;  /* 0x000000153de07223 */ /* 0x080fe200000000e3 */
[-C--:B------:R-:W-:Y:S01]  /*1e620*/  FFMA R225, R53, R21.reuse, R228 ;  /* 0x0000001535e17223 */ /* 0x080fe200000000e4 */
[----:B------:R-:W4:Y:S01]  /*1e630*/  LDL.LU R9, [R1+0x58] ;  /* 0x0000580001097983 */ /* 0x000f220000300800 */
[-C--:B-1----:R-:W-:Y:S01]  /*1e640*/  FFMA R56, R96, R20.reuse, R215 ;  /* 0x0000001460387223 */ /* 0x082fe200000000d7 */
        /* <DEDUP_REMOVED lines=17> */
[----:B------:R-:W4:Y:S04]  /*1e760*/  LDL.LU R228, [R1+0x60] ;  /* 0x0000600001e47983 */ /* 0x000f280000300800 */
[----:B------:R-:W4:Y:S01]  /*1e770*/  LDL.LU R20, [R1+0x68] ;  /* 0x0000680001147983 */ /* 0x000f220000300800 */
[-C--:B------:R-:W-:Y:S01]  /*1e780*/  FFMA R221, R69, R21.reuse, R59 ;  /* 0x0000001545dd7223 */ /* 0x080fe2000000003b */
[-C--:B------:R-:W-:Y:S01]  /*1e790*/  FFMA R216, R85, R21.reuse, R57 ;  /* 0x0000001555d87223 */ /* 0x080fe20000000039 */
[-C--:B------:R-:W-:Y:S01]  /*1e7a0*/  FFMA R215, R89, R21.reuse, R58 ;  /* 0x0000001559d77223 */ /* 0x080fe2000000003a */
[----:B------:R-:W-:-:S02]  /*1e7b0*/  FFMA R212, R97, R21, R56 ;  /* 0x0000001561d47223 */ /* 0x000fc40000000038 */
        /* <DEDUP_REMOVED lines=60> */
[----:B------:R-:W-:Y:S01]  /*1eb80*/  FFMA R22, R133, R57, R17 ;  /* 0x0000003985167223 */ /* 0x000fe20000000011 */
[----:B------:R-:W-:-:S04]  /*1eb90*/  FFMA R193, R80, R56, R232 ;  /* 0x0000003850c17223 */ /* 0x000fc800000000e8 */
[----:B------:R-:W-:-:S04]  /*1eba0*/  FFMA R193, R81, R57, R193 ;  /* 0x0000003951c17223 */ /* 0x000fc800000000c1 */
[----:B------:R-:W-:Y:S01]  /*1ebb0*/  FFMA R193, R82, R58, R193 ;  /* 0x0000003a52c17223 */ /* 0x000fe200000000c1 */
[----:B------:R-:W-:-:S03]  /*1ebc0*/  FFMA R217, R83, R23, R217 ;  /* 0x0000001753d97223 */ /* 0x000fc600000000d9 */
[----:B------:R-:W-:Y:S01]  /*1ebd0*/  FFMA R193, R83, R59, R193 ;  /* 0x0000003b53c17223 */ /* 0x000fe200000000c1 */
[-C--:B------:R-:W-:Y:S01]  /*1ebe0*/  FFMA R192, R84, R56.reuse, R231 ;  /* 0x0000003854c07223 */ /* 0x080fe200000000e7 */
[-C--:B---3--:R-:W-:Y:S02]  /*1ebf0*/  FFMA R3, R52, R56.reuse, R226 ;  /* 0x0000003834037223 */ /* 0x088fe400000000e2 */
[----:B------:R-:W3:Y:S02]  /*1ec00*/  LDL.LU R226, [R1+0x64] ;  /* 0x0000640001e27983 */ /* 0x000ee40000300800 */
[-C--:B------:R-:W-:Y:S01]  /*1ec10*/  FFMA R199, R53, R57.reuse, R3 ;  /* 0x0000003935c77223 */ /* 0x080fe20000000003 */
[----:B------:R-:W-:Y:S01]  /*1ec20*/  FFMA R3, R121, R57, R16 ;  /* 0x0000003979037223 */ /* 0x000fe20000000010 */
[----:B--2---:R-:W-:-:S04]  /*1ec30*/  FFMA R4, R60, R56, R176 ;  /* 0x000000383c047223 */ /* 0x004fc800000000b0 */
[-C--:B------:R-:W-:Y:S01]  /*1ec40*/  FFMA R198, R61, R57.reuse, R4 ;  /* 0x000000393dc67223 */ /* 0x080fe20000000004 */
[-C--:B------:R-:W-:Y:S01]  /*1ec50*/  FFMA R4, R145, R57.reuse, R18 ;  /* 0x0000003991047223 */ /* 0x080fe20000000012 */
[-C--:B----4-:R-:W-:Y:S01]  /*1ec60*/  FFMA R12, R40, R56.reuse, R20 ;  /* 0x00000038280c7223 */ /* 0x090fe20000000014 */
[-C--:B------:R-:W-:Y:S01]  /*1ec70*/  FFMA R20, R125, R57.reuse, R14 ;  /* 0x000000397d147223 */ /* 0x080fe2000000000e */
[----:B------:R-:W-:Y:S02]  /*1ec80*/  FFMA R14, R137, R57, R19 ;  /* 0x00000039890e7223 */ /* 0x000fe40000000013 */
[----:B------:R-:W1:Y:S01]  /*1ec90*/  LDS.128 R16, [R32+0x3c0] ;  /* 0x0003c00020107984 */ /* 0x000e620000000c00 */
[-C--:B------:R-:W-:Y:S01]  /*1eca0*/  FFMA R7, R188, R56.reuse, R10 ;  /* 0x00000038bc077223 */ /* 0x080fe2000000000a */
[----:B------:R-:W-:-:S04]  /*1ecb0*/  FFMA R10, R28, R56, R227 ;  /* 0x000000381c0a7223 */ /* 0x000fc800000000e3 */
[----:B------:R-:W-:Y:S01]  /*1ecc0*/  FFMA R10, R29, R57, R10 ;  /* 0x000000391d0a7223 */ /* 0x000fe2000000000a */
[-C--:B------:R-:W-:Y:S01]  /*1ecd0*/  FFMA R5, R64, R56.reuse, R179 ;  /* 0x0000003840057223 */ /* 0x080fe200000000b3 */
[-C--:B------:R-:W-:Y:S01]  /*1ece0*/  FFMA R195, R72, R56.reuse, R178 ;  /* 0x0000003848c37223 */ /* 0x080fe200000000b2 */
[-C--:B------:R-:W-:Y:S01]  /*1ecf0*/  FFMA R179, R88, R56.reuse, R230 ;  /* 0x0000003858b37223 */ /* 0x080fe200000000e6 */
[-C--:B------:R-:W-:Y:S01]  /*1ed00*/  FFMA R178, R92, R56.reuse, R229 ;  /* 0x000000385cb27223 */ /* 0x080fe200000000e5 */
[----:B------:R-:W-:Y:S02]  /*1ed10*/  FFMA R11, R36, R56, R228 ;  /* 0x00000038240b7223 */ /* 0x000fe400000000e4 */
[----:B------:R-:W-:Y:S01]  /*1ed20*/  LDS.128 R228, [R0.X4+UR5+0x51d0] ;  /* 0x0051d00500e47984 */ /* 0x000fe20008004c00 */
[-C--:B-1----:R-:W-:Y:S01]  /*1ed30*/  FFMA R154, R80, R16.reuse, R154 ;  /* 0x00000010509a7223 */ /* 0x082fe2000000009a */
[----:B------:R-:W-:-:S03]  /*1ed40*/  FFMA R167, R28, R16, R167 ;  /* 0x000000101ca77223 */ /* 0x000fc600000000a7 */
[-C--:B------:R-:W-:Y:S01]  /*1ed50*/  FFMA R154, R81, R17.reuse, R154 ;  /* 0x00000011519a7223 */ /* 0x080fe2000000009a */
[----:B------:R-:W-:-:S03]  /*1ed60*/  FFMA R167, R29, R17, R167 ;  /* 0x000000111da77223 */ /* 0x000fc600000000a7 */
[----:B------:R-:W-:-:S04]  /*1ed70*/  FFMA R29, R82, R18, R154 ;  /* 0x00000012521d7223 */ /* 0x000fc8000000009a */
[----:B------:R-:W-:Y:S02]  /*1ed80*/  FFMA R29, R83, R19, R29 ;  /* 0x00000013531d7223 */ /* 0x000fe4000000001d */
[----:B------:R-:W1:Y:S04]  /*1ed90*/  LDS.128 R80, [R0.X4+UR5+0xd0] ;  /* 0x0000d00500507984 */ /* 0x000e680008004c00 */
[----:B-1----:R1:W-:Y:S04]  /*1eda0*/  STL [R1+0x2dc], R81 ;  /* 0x0002dc5101007387 */ /* 0x0023e80000100800 */
[----:B------:R-:W-:Y:S04]  /*1edb0*/  STL [R1+0x2d8], R82 ;  /* 0x0002d85201007387 */ /* 0x000fe80000100800 */
[----:B------:R-:W-:Y:S01]  /*1edc0*/  STL [R1+0x2d4], R83 ;  /* 0x0002d45301007387 */ /* 0x000fe20000100800 */
[----:B-1----:R-:W-:-:S03]  /*1edd0*/  MOV R81, R228 ;  /* 0x000000e400517202 */ /* 0x002fc60000000f00 */
[----:B------:R-:W-:Y:S04]  /*1ede0*/  STL [R1+0x44], R229 ;  /* 0x000044e501007387 */ /* 0x000fe80000100800 */
[----:B------:R-:W-:Y:S04]  /*1edf0*/  STL.64 [R1+0x48], R230 ;  /* 0x000048e601007387 */ /* 0x000fe80000100a00 */
[----:B------:R-:W1:Y:S04]  /*1ee00*/  LDS.128 R228, [R0.X4+UR5+0x52d0] ;  /* 0x0052d00500e47984 */ /* 0x000e680008004c00 */
[----:B-1----:R-:W-:Y:S01]  /*1ee10*/  STL [R1+0x34], R229 ;  /* 0x000034e501007387 */ /* 0x002fe20000100800 */
[----:B------:R-:W-:-:S03]  /*1ee20*/  MOV R82, R228 ;  /* 0x000000e400527202 */ /* 0x000fc60000000f00 */
[----:B------:R-:W-:Y:S04]  /*1ee30*/  STL.64 [R1+0x38], R230 ;  /* 0x000038e601007387 */ /* 0x000fe80000100a00 */
[----:B------:R-:W1:Y:S04]  /*1ee40*/  LDS.128 R228, [R0.X4+UR5+0x53d0] ;  /* 0x0053d00500e47984 */ /* 0x000e680008004c00 */
[----:B-1----:R-:W-:Y:S01]  /*1ee50*/  STL [R1+0x24], R229 ;  /* 0x000024e501007387 */ /* 0x002fe20000100800 */
[----:B------:R-:W-:-:S03]  /*1ee60*/  MOV R83, R228 ;  /* 0x000000e400537202 */ /* 0x000fc60000000f00 */
[----:B------:R-:W-:Y:S04]  /*1ee70*/  STL.64 [R1+0x28], R230 ;  /* 0x000028e601007387 */ /* 0x000fe80000100a00 */
[----:B------:R-:W1:Y:S01]  /*1ee80*/  LDS.128 R228, [R0.X4+UR5+0x60d0] ;  /* 0x0060d00500e47984 */ /* 0x000e620008004c00 */
        /* <DEDUP_REMOVED lines=8> */
[----:B------:R-:W-:Y:S01]  /*1ef10*/  FFMA R216, R87, R23, R216 ;  /* 0x0000001757d87223 */ /* 0x000fe200000000d8 */
[----:B-1----:R-:W-:Y:S01]  /*1ef20*/  STL [R1+0x14], R229 ;  /* 0x000014e501007387 */ /* 0x002fe20000100800 */
[----:B------:R-:W-:-:S03]  /*1ef30*/  MOV R2, R228 ;  /* 0x000000e400027202 */ /* 0x000fc60000000f00 */
[----:B------:R-:W-:Y:S04]  /*1ef40*/  STL.64 [R1+0x18], R230 ;  /* 0x000018e601007387 */ /* 0x000fe80000100a00 */
[----:B------:R-:W1:Y:S01]  /*1ef50*/  LDS.128 R228, [R0.X4+UR5+0x61d0] ;  /* 0x0061d00500e47984 */ /* 0x000e620008004c00 */
        /* <DEDUP_REMOVED lines=25> */
[-C--:B------:R-:W-:Y:S01]  /*1f0f0*/  FFMA R197, R65, R57.reuse, R5 ;  /* 0x0000003941c57223 */ /* 0x080fe20000000005 */
[C---:B------:R-:W-:Y:S01]  /*1f100*/  FFMA R5, R181.reuse, R57, R214 ;  /* 0x00000039b5057223 */ /* 0x040fe200000000d6 */
[----:B------:R-:W-:-:S03]  /*1f110*/  FFMA R204, R181, R17, R204 ;  /* 0x00000011b5cc7223 */ /* 0x000fc600000000cc */
[C---:B------:R-:W-:Y:S01]  /*1f120*/  FFMA R5, R182.reuse, R58, R5 ;  /* 0x0000003ab6057223 */ /* 0x040fe20000000005 */
[----:B------:R-:W-:Y:S01]  /*1f130*/  FFMA R204, R182, R18, R204 ;  /* 0x00000012b6cc7223 */ /* 0x000fe200000000cc */
[-C--:B------:R-:W-:Y:S01]  /*1f140*/  FFMA R21, R140, R56.reuse, R13 ;  /* 0x000000388c157223 */ /* 0x080fe2000000000d */
[-C--:B------:R-:W-:Y:S01]  /*1f150*/  FFMA R196, R68, R56.reuse, R177 ;  /* 0x0000003844c47223 */ /* 0x080fe200000000b1 */
[C---:B------:R-:W-:Y:S01]  /*1f160*/  FFMA R5, R183.reuse, R59, R5 ;  /* 0x0000003bb7057223 */ /* 0x040fe20000000005 */
[C---:B---3--:R-:W-:Y:S01]  /*1f170*/  FFMA R13, R44.reuse, R56, R226 ;  /* 0x000000382c0d7223 */ /* 0x048fe200000000e2 */
[----:B------:R-:W-:Y:S01]  /*1f180*/  FFMA R205, R44, R16, R205 ;  /* 0x000000102ccd7223 */ /* 0x000fe200000000cd */
[----:B------:R-:W-:Y:S01]  /*1f190*/  FFMA R183, R183, R19, R204 ;  /* 0x00000013b7b77223 */ /* 0x000fe200000000cc */
[----:B-1----:R1:W-:Y:S01]  /*1f1a0*/  STL [R1+0x4], R229 ;  /* 0x000004e501007387 */ /* 0x0023e20000100800 */
[----:B------:R-:W-:Y:S01]  /*1f1b0*/  FFMA R177, R96, R56, R222 ;  /* 0x0000003860b17223 */ /* 0x000fe200000000de */
[----:B------:R-:W-:-:S02]  /*1f1c0*/  FFMA R166, R116, R16, R166 ;  /* 0x0000001074a67223 */ /* 0x000fc400000000a6 */
[----:B------:R2:W-:Y:S01]  /*1f1d0*/  STL.64 [R1+0x8], R230 ;  /* 0x000008e601007387 */ /* 0x0005e20000100a00 */
[----:B------:R-:W-:Y:S01]  /*1f1e0*/  FFMA R194, R76, R56, R233 ;  /* 0x000000384cc27223 */ /* 0x000fe200000000e9 */
[----:B------:R-:W-:Y:S02]  /*1f1f0*/  FFMA R203, R144, R16, R203 ;  /* 0x0000001090cb7223 */ /* 0x000fe400000000cb */
[----:B------:R-:W3:Y:S01]  /*1f200*/  LDL.LU R204, [R1+0xc4] ;  /* 0x0000c40001cc7983 */ /* 0x000ee20000300800 */
[C---:B------:R-:W-:Y:S01]  /*1f210*/  FFMA R13, R45.reuse, R57, R13 ;  /* 0x000000392d0d7223 */ /* 0x040fe2000000000d */
[----:B------:R-:W-:Y:S02]  /*1f220*/  FFMA R205, R45, R17, R205 ;  /* 0x000000112dcd7223 */ /* 0x000fe400000000cd */
[----:B------:R-:W4:Y:S01]  /*1f230*/  LDL.LU R222, [R1+0xc0] ;  /* 0x0000c00001de7983 */ /* 0x000f220000300800 */
[----:B------:R-:W-:Y:S01]  /*1f240*/  MOV R233, R228 ;  /* 0x000000e400e97202 */ /* 0x000fe20000000f00 */
[----:B------:R-:W-:-:S02]  /*1f250*/  FFMA R155, R188, R16, R155 ;  /* 0x00000010bc9b7223 */ /* 0x000fc4000000009b */
[----:B------:R-:W3:Y:S01]  /*1f260*/  LDL.LU R226, [R1+0xbc] ;  /* 0x0000bc0001e27983 */ /* 0x000ee20000300800 */
[----:B------:R-:W-:-:S03]  /*1f270*/  FFMA R166, R117, R17, R166 ;  /* 0x0000001175a67223 */ /* 0x000fc600000000a6 */
[----:B------:R-:W3:Y:S01]  /*1f280*/  LDL.LU R227, [R1+0xb8] ;  /* 0x0000b80001e37983 */ /* 0x000ee20000300800 */
[----:B------:R-:W-:-:S03]  /*1f290*/  FFMA R203, R145, R17, R203 ;  /* 0x0000001191cb7223 */ /* 0x000fc600000000cb */
[----:B------:R-:W3:Y:S01]  /*1f2a0*/  LDL.LU R228, [R1+0xb4] ;  /* 0x0000b40001e47983 */ /* 0x000ee20000300800 */
[----:B------:R-:W-:-:S03]  /*1f2b0*/  FFMA R13, R46, R58, R13 ;  /* 0x0000003a2e0d7223 */ /* 0x000fc6000000000d */
[----:B-1----:R-:W3:Y:S01]  /*1f2c0*/  LDL.LU R229, [R1+0xb0] ;  /* 0x0000b00001e57983 */ /* 0x002ee20000300800 */
[C---:B------:R-:W-:Y:S01]  /*1f2d0*/  FFMA R7, R189.reuse, R57, R7 ;  /* 0x00000039bd077223 */ /* 0x040fe20000000007 */
[----:B------:R-:W-:Y:S02]  /*1f2e0*/  FFMA R155, R189, R17, R155 ;  /* 0x00000011bd9b7223 */ /* 0x000fe4000000009b */
[----:B--2---:R-:W2:Y:S01]  /*1f2f0*/  LDL.LU R230, [R1+0xac] ;  /* 0x0000ac0001e67983 */ /* 0x004ea20000300800 */
[-C--:B------:R-:W-:Y:S01]  /*1f300*/  FFMA R166, R118, R18.reuse, R166 ;  /* 0x0000001276a67223 */ /* 0x080fe200000000a6 */
[----:B------:R-:W-:Y:S02]  /*1f310*/  FFMA R46, R46, R18, R205 ;  /* 0x000000122e2e7223 */ /* 0x000fe400000000cd */
[----:B------:R-:W2:Y:S01]  /*1f320*/  LDL.LU R231, [R1+0xa8] ;  /* 0x0000a80001e77983 */ /* 0x000ea20000300800 */
[----:B------:R-:W-:-:S03]  /*1f330*/  FFMA R176, R100, R56, R218 ;  /* 0x0000003864b07223 */ /* 0x000fc600000000da */
[----:B------:R-:W2:Y:S01]  /*1f340*/  LDL.LU R232, [R1+0xa4] ;  /* 0x0000a40001e87983 */ /* 0x000ea20000300800 */
[----:B------:R-:W-:-:S03]  /*1f350*/  FFMA R189, R146, R18, R203 ;  /* 0x0000001292bd7223 */ /* 0x000fc600000000cb */
[----:B------:R-:W2:Y:S01]  /*1f360*/  LDL.LU R205, [R1+0xa0] ;  /* 0x0000a00001cd7983 */ /* 0x000ea20000300800 */
[C---:B------:R-:W-:Y:S01]  /*1f370*/  FFMA R7, R190.reuse, R58, R7 ;  /* 0x0000003abe077223 */ /* 0x040fe20000000007 */
[----:B------:R-:W-:Y:S02]  /*1f380*/  FFMA R155, R190, R18, R155 ;  /* 0x00000012be9b7223 */ /* 0x000fe4000000009b */
[----:B------:R-:W2:Y:S01]  /*1f390*/  LDL.LU R214, [R1+0x8c] ;  /* 0x00008c0001d67983 */ /* 0x000ea20000300800 */
[----:B------:R-:W-:-:S03]  /*1f3a0*/  FFMA R180, R119, R19, R166 ;  /* 0x0000001377b47223 */ /* 0x000fc600000000a6 */
[----:B------:R-:W2:Y:S01]  /*1f3b0*/  LDL.LU R218, [R1+0x88] ;  /* 0x0000880001da7983 */ /* 0x000ea20000300800 */
[----:B------:R-:W-:-:S03]  /*1f3c0*/  FFMA R8, R48, R56, R8 ;  /* 0x0000003830087223 */ /* 0x000fc60000000008 */
[----:B------:R-:W2:Y:S01]  /*1f3d0*/  LDL.LU R203, [R1+0x84] ;  /* 0x0000840001cb7983 */ /* 0x000ea20000300800 */
[----:B------:R-:W-:-:S03]  /*1f3e0*/  FFMA R165, R112, R16, R165 ;  /* 0x0000001070a57223 */ /* 0x000fc600000000a5 */
[----:B------:R-:W2:Y:S01]  /*1f3f0*/  LDL.LU R190, [R1+0x7c] ;  /* 0x00007c0001be7983 */ /* 0x000ea20000300800 */
[----:B------:R-:W-:Y:S01]  /*1f400*/  FFMA R9, R24, R56, R9 ;  /* 0x0000003818097223 */ /* 0x000fe20000000009 */
[-C--:B------:R-:W-:Y:S02]  /*1f410*/  FFMA R164, R108, R16.reuse, R164 ;  /* 0x000000106ca47223 */ /* 0x080fe400000000a4 */
[----:B------:R-:W2:Y:S01]  /*1f420*/  LDL.LU R166, [R1+0x78] ;  /* 0x0000780001a67983 */ /* 0x000ea20000300800 */
[-C--:B------:R-:W-:Y:S01]  /*1f430*/  FFMA R159, R48, R16.reuse, R159 ;  /* 0x00000010309f7223 */ /* 0x080fe2000000009f */
        /* <DEDUP_REMOVED lines=32> */
[----:B------:R-:W-:Y:S01]  /*1f640*/  FFMA R12, R41, R57, R12 ;  /* 0x00000039290c7223 */ /* 0x000fe2000000000c */
[-C--:B------:R-:W-:Y:S01]  /*1f650*/  FFMA R8, R50, R58.reuse, R8 ;  /* 0x0000003a32087223 */ /* 0x080fe20000000008 */
[----:B------:R-:W-:Y:S01]  /*1f660*/  FFMA R171, R37, R17, R171 ;  /* 0x0000001125ab7223 */ /* 0x000fe200000000ab */
[----:B------:R-:W-:Y:S01]  /*1f670*/  FFMA R6, R185, R57, R6 ;  /* 0x00000039b9067223 */ /* 0x000fe20000000006 */
        /* <DEDUP_REMOVED lines=25> */
[----:B------:R-:W4:Y:S01]  /*1f810*/  LDL.LU R165, [R1+0x70] ;  /* 0x0000700001a57983 */ /* 0x000f220000300800 */
[-C--:B------:R-:W-:Y:S01]  /*1f820*/  FFMA R11, R38, R58.reuse, R11 ;  /* 0x0000003a260b7223 */ /* 0x080fe2000000000b */
[----:B------:R-:W-:Y:S01]  /*1f830*/  FFMA R12, R42, R58, R12 ;  /* 0x0000003a2a0c7223 */ /* 0x000fe2000000000c */
[----:B------:R-:W-:Y:S01]  /*1f840*/  FFMA R38, R38, R18, R171 ;  /* 0x0000001226267223 */ /* 0x000fe200000000ab */
[----:B------:R-:W4:Y:S01]  /*1f850*/  LDL.LU R164, [R1+0x6c] ;  /* 0x00006c0001a47983 */ /* 0x000f220000300800 */
[----:B------:R-:W-:Y:S01]  /*1f860*/  FFMA R6, R186, R58, R6 ;  /* 0x0000003aba067223 */ /* 0x000fe20000000006 */
[C---:B------:R-:W-:Y:S01]  /*1f870*/  FFMA R8, R51.reuse, R59, R8 ;  /* 0x0000003b33087223 */ /* 0x040fe20000000008 */
[-C--:B------:R-:W-:Y:S01]  /*1f880*/  FFMA R42, R42, R18.reuse, R175 ;  /* 0x000000122a2a7223 */ /* 0x080fe200000000af */
[----:B------:R-:W-:Y:S01]  /*1f890*/  FFMA R50, R51, R19, R50 ;  /* 0x0000001333327223 */ /* 0x000fe20000000032 */
[C---:B------:R-:W-:Y:S01]  /*1f8a0*/  FFMA R9, R27.reuse, R59, R9 ;  /* 0x0000003b1b097223 */ /* 0x040fe20000000009 */
        /* <DEDUP_REMOVED lines=19> */
[----:B------:R-:W4:Y:S01]  /*1f9e0*/  LDL.LU R51, [R1+0xc8] ;  /* 0x0000c80001337983 */ /* 0x000f220000300800 */
[----:B------:R-:W-:Y:S01]  /*1f9f0*/  FFMA R26, R27, R19, R26 ;  /* 0x000000131b1a7223 */ /* 0x000fe2000000001a */
[C---:B------:R-:W-:Y:S01]  /*1fa00*/  FFMA R10, R31.reuse, R59, R10 ;  /* 0x0000003b1f0a7223 */ /* 0x040fe2000000000a */
[----:B------:R-:W-:Y:S01]  /*1fa10*/  FFMA R30, R31, R19, R30 ;  /* 0x000000131f1e7223 */ /* 0x000fe2000000001e */
[----:B------:R-:W4:Y:S01]  /*1fa20*/  LDL.LU R27, [R1+0x9c] ;  /* 0x00009c00011b7983 */ /* 0x000f220000300800 */
[C---:B------:R-:W-:Y:S01]  /*1fa30*/  FFMA R11, R39.reuse, R59, R11 ;  /* 0x0000003b270b7223 */ /* 0x040fe2000000000b */
[----:B------:R-:W-:Y:S01]  /*1fa40*/  FFMA R38, R39, R19, R38 ;  /* 0x0000001327267223 */ /* 0x000fe20000000026 */
[-C--:B------:R-:W-:Y:S01]  /*1fa50*/  FFMA R6, R187, R59.reuse, R6 ;  /* 0x0000003bbb067223 */ /* 0x080fe20000000006 */
[----:B------:R-:W4:Y:S01]  /*1fa60*/  LDL.LU R31, [R1+0x98] ;  /* 0x00009800011f7983 */ /* 0x000f220000300800 */
[-C--:B------:R-:W-:Y:S01]  /*1fa70*/  FFMA R7, R191, R59.reuse, R7 ;  /* 0x0000003bbf077223 */ /* 0x080fe20000000007 */
[C---:B------:R-:W-:Y:S01]  /*1fa80*/  FFMA R12, R43.reuse, R59, R12 ;  /* 0x0000003b2b0c7223 */ /* 0x040fe2000000000c */
        /* <DEDUP_REMOVED lines=26> */
[C---:B------:R-:W-:Y:S01]  /*1fc30*/  FFMA R46, R47.reuse, R19, R46 ;  /* 0x000000132f2e7223 */ /* 0x040fe2000000002e */
[----:B------:R-:W-:-:S02]  /*1fc40*/  FFMA R13, R47, R59, R13 ;  /* 0x0000003b2f0d7223 */ /* 0x000fc4000000000d */
[----:B------:R-:W4:Y:S04]  /*1fc50*/  LDL.LU R19, [R1+0xcc] ;  /* 0x0000cc0001137983 */ /* 0x000f280000300800 */
[----:B------:R-:W4:Y:S01]  /*1fc60*/  LDL.LU R47, [R1+0x90] ;  /* 0x00009000012f7983 */ /* 0x000f220000300800 */
        /* <DEDUP_REMOVED lines=14> */
[----:B------:R-:W2:Y:S01]  /*1fd50*/  LDS.128 R128, [R32+0xd0] ;  /* 0x0000d00020807984 */ /* 0x000ea20000000c00 */
[-C--:B------:R-:W-:Y:S01]  /*1fd60*/  FFMA R35, R105, R57.reuse, R35 ;  /* 0x0000003969237223 */ /* 0x080fe20000000023 */
[-C--:B------:R-:W-:Y:S01]  /*1fd70*/  FFMA R34, R109, R57.reuse, R34 ;  /* 0x000000396d227223 */ /* 0x080fe20000000022 */
[-C--:B------:R-:W-:Y:S01]  /*1fd80*/  FFMA R33, R113, R57.reuse, R33 ;  /* 0x0000003971217223 */ /* 0x080fe20000000021 */
[----:B------:R-:W-:Y:S01]  /*1fd90*/  FFMA R23, R117, R57, R23 ;  /* 0x0000003975177223 */ /* 0x000fe20000000017 */
        /* <DEDUP_REMOVED lines=44> */
[----:B------:R-:W-:Y:S04]  /*20060*/  LDS.128 R144, [R0.X4+UR5+0x71d0] ;  /* 0x0071d00500907984 */ /* 0x000fe80008004c00 */
[----:B------:R-:W-:Y:S04]  /*20070*/  LDS.128 R84, [R0.X4+UR5+0x1d0] ;  /* 0x0001d00500547984 */ /* 0x000fe80008004c00 */
[----:B------:R-:W1:Y:S04]  /*20080*/  LDS.128 R88, [R0.X4+UR5+0x2d0] ;  /* 0x0002d00500587984 */ /* 0x000e680008004c00 */
[----:B------:R-:W4:Y:S04]  /*20090*/  LDS.128 R92, [R0.X4+UR5+0x3d0] ;  /* 0x0003d005005c7984 */ /* 0x000f280008004c00 */
[----:B------:R-:W1:Y:S04]  /*200a0*/  LDS.128 R96, [R0.X4+UR5+0x10d0] ;  /* 0x0010d00500607984 */ /* 0x000e680008004c00 */
[----:B------:R-:W1:Y:S04]  /*200b0*/  LDS.128 R100, [R0.X4+UR5+0x11d0] ;  /* 0x0011d00500647984 */ /* 0x000e680008004c00 */
[----:B------:R-:W1:Y:S04]  /*200c0*/  LDS.128 R104, [R0.X4+UR5+0x12d0] ;  /* 0x0012d00500687984 */ /* 0x000e680008004c00 */
[----:B------:R-:W1:Y:S04]  /*200d0*/  LDS.128 R108, [R0.X4+UR5+0x13d0] ;  /* 0x0013d005006c7984 */ /* 0x000e680008004c00 */
[----:B------:R-:W1:Y:S04]  /*200e0*/  LDS.128 R112, [R0.X4+UR5+0x20d0] ;  /* 0x0020d00500707984 */ /* 0x000e680008004c00 */
[----:B------:R-:W1:Y:S04]  /*200f0*/  LDS.128 R116, [R0.X4+UR5+0x21d0] ;  /* 0x0021d00500747984 */ /* 0x000e680008004c00 */
[----:B------:R-:W1:Y:S04]  /*20100*/  LDS.128 R120, [R0.X4+UR5+0x22d0] ;  /* 0x0022d00500787984 */ /* 0x000e680008004c00 */
[----:B------:R-:W1:Y:S04]  /*20110*/  LDS.128 R124, [R0.X4+UR5+0x23d0] ;  /* 0x0023d005007c7984 */ /* 0x000e680008004c00 */
[----:B------:R-:W-:Y:S04]  /*20120*/  LDS.128 R168, [R0.X4+UR5+0x30d0] ;  /* 0x0030d00500a87984 */ /* 0x000fe80008004c00 */
[----:B------:R-:W-:Y:S04]  /*20130*/  LDS.128 R172, [R0.X4+UR5+0x31d0] ;  /* 0x0031d00500ac7984 */ /* 0x000fe80008004c00 */
[----:B------:R-:W-:Y:S04]  /*20140*/  LDS.128 R52, [R0.X4+UR5+0x32d0] ;  /* 0x0032d00500347984 */ /* 0x000fe80008004c00 */
[----:B------:R-:W-:Y:S04]  /*20150*/  LDS.128 R56, [R0.X4+UR5+0x33d0] ;  /* 0x0033d00500387984 */ /* 0x000fe80008004c00 */
[----:B------:R-:W1:Y:S04]  /*20160*/  LDS.128 R60, [R0.X4+UR5+0x40d0] ;  /* 0x0040d005003c7984 */ /* 0x000e680008004c00 */
[----:B------:R-:W1:Y:S04]  /*20170*/  LDS.128 R64, [R0.X4+UR5+0x41d0] ;  /* 0x0041d00500407984 */ /* 0x000e680008004c00 */
[----:B------:R-:W1:Y:S04]  /*20180*/  LDS.128 R68, [R0.X4+UR5+0x42d0] ;  /* 0x0042d00500447984 */ /* 0x000e680008004c00 */
[----:B------:R-:W-:Y:S04]  /*20190*/  LDS.128 R72, [R0.X4+UR5+0x43d0] ;  /* 0x0043d00500487984 */ /* 0x000fe80008004c00 */
[----:B------:R-:W1:Y:S04]  /*201a0*/  LDS.128 R76, [R0.X4+UR5+0x50d0] ;  /* 0x0050d005004c7984 */ /* 0x000e680008004c00 */
[----:B------:R-:W-:Y:S04]  /*201b0*/  LDS.128 R148, [R0.X4+UR5+0x72d0] ;  /* 0x0072d00500947984 */ /* 0x000fe80008004c00 */
[----:B------:R-:W-:Y:S04]  /*201c0*/  LDS.128 R152, [R0.X4+UR5+0x73d0] ;  /* 0x0073d00500987984 */ /* 0x000fe80008004c00 */
[----:B------:R-:W4:Y:S04]  /*201d0*/  LDS.128 R156, [R32+0x1d0] ;  /* 0x0001d000209c7984 */ /* 0x000f280000000c00 */
[----:B------:R-:W4:Y:S01]  /*201e0*/  LDS.128 R160, [R32+0x2d0] ;  /* 0x0002d00020a07984 */ /* 0x000f220000000c00 */
[----:B--2---:R-:W-:-:S05]  /*201f0*/  FFMA R166, R81, R128, R166 ;  /* 0x0000008051a67223 */ /* 0x004fca00000000a6 */
[----:B------:R3:W-:Y:S02]  /*20200*/  STL [R1+0x130], R166 ;  /* 0x000130a601007387 */ /* 0x0007e40000100800 */
[----:B---3--:R-:W-:-:S05]  /*20210*/  FFMA R166, R82, R128, R167 ;  /* 0x0000008052a67223 */ /* 0x008fca00000000a7 */
[----:B------:R2:W-:Y:S01]  /*20220*/  STL [R1+0x134], R166 ;  /* 0x000134a601007387 */ /* 0x0005e20000100800 */
[-C--:B-1----:R-:W-:Y:S01]  /*20230*/  FFMA R204, R88, R128.reuse, R204 ;  /* 0x0000008058cc7223 */ /* 0x082fe200000000cc */
[-C--:B----4-:R-:W-:Y:S01]  /*20240*/  FFMA R222, R92, R128.reuse, R222 ;  /* 0x000000805cde7223 */ /* 0x090fe200000000de */
        /* <DEDUP_REMOVED lines=13> */
[C---:B------:R-:W-:Y:S01]  /*20320*/  FFMA R243, R83.reuse, R156, R243 ;  /* 0x0000009c53f37223 */ /* 0x040fe200000000f3 */
[-C--:B------:R-:W-:Y:S01]  /*20330*/  FFMA R167, R83, R128.reuse, R165 ;  /* 0x0000008053a77223 */ /* 0x080fe200000000a5 */
[-C--:B------:R-:W-:Y:S01]  /*20340*/  FFMA R165, R233, R128.reuse, R252 ;  /* 0x00000080e9a57223 */ /* 0x080fe200000000fc */
[-C--:B--2---:R-:W-:Y:S01]  /*20350*/  FFMA R166, R2, R128.reuse, R164 ;  /* 0x0000008002a67223 */ /* 0x084fe200000000a4 */
[----:B------:R-:W-:-:S02]  /*20360*/  FFMA R164, R132, R128, R251 ;  /* 0x0000008084a47223 */ /* 0x000fc400000000fb */
[----:B------:R-:W-:Y:S04]  /*20370*/  STL [R1+0x13c], R167 ;  /* 0x00013ca701007387 */ /* 0x000fe80000100800 */
[----:B------:R1:W-:Y:S04]  /*20380*/  STL [R1+0x140], R166 ;  /* 0x000140a601007387 */ /* 0x0003e80000100800 */
[----:B------:R2:W-:Y:S04]  /*20390*/  STL [R1+0x148], R165 ;  /* 0x000148a501007387 */ /* 0x0005e80000100800 */
[----:B------:R3:W-:Y:S01]  /*203a0*/  STL [R1+0x14c], R164 ;  /* 0x00014ca401007387 */ /* 0x0007e20000100800 */
[-C--:B-1----:R-:W-:Y:S01]  /*203b0*/  FFMA R166, R136, R128.reuse, R249 ;  /* 0x0000008088a67223 */ /* 0x082fe200000000f9 */
[-C--:B--2---:R-:W-:Y:S01]  /*203c0*/  FFMA R165, R140, R128.reuse, R247 ;  /* 0x000000808ca57223 */ /* 0x084fe200000000f7 */
[-C--:B------:R-:W-:Y:S01]  /*203d0*/  FFMA R247, R148, R128.reuse, R250 ;  /* 0x0000008094f77223 */ /* 0x080fe200000000fa */
[-C--:B---3--:R-:W-:Y:S01]  /*203e0*/  FFMA R164, R144, R128.reuse, R248 ;  /* 0x0000008090a47223 */ /* 0x088fe200000000f8 */
[-C--:B------:R-:W-:Y:S01]  /*203f0*/  FFMA R51, R84, R128.reuse, R51 ;  /* 0x0000008054337223 */ /* 0x080fe20000000033 */
[----:B------:R-:W-:Y:S01]  /*20400*/  STL [R1+0x154], R166 ;  /* 0x000154a601007387 */ /* 0x000fe20000100800 */
[----:B------:R-:W-:-:S03]  /*20410*/  FFMA R27, R168, R128, R27 ;  /* 0x00000080a81b7223 */ /* 0x000fc6000000001b */
[----:B------:R-:W-:Y:S01]  /*20420*/  STL [R1+0x160], R165 ;  /* 0x000160a501007387 */ /* 0x000fe20000100800 */
[-C--:B------:R-:W-:Y:S01]  /*20430*/  FFMA R31, R172, R128.reuse, R31 ;  /* 0x00000080ac1f7223 */ /* 0x080fe2000000001f */
[----:B------:R-:W-:Y:S02]  /*20440*/  FFMA R39, R72, R128, R39 ;  /* 0x0000008048277223 */ /* 0x000fe40000000027 */
[----:B------:R-:W-:Y:S04]  /*20450*/  STL [R1+0x164], R164 ;  /* 0x000164a401007387 */ /* 0x000fe80000100800 */
[----:B------:R-:W-:Y:S01]  /*20460*/  STL [R1+0x16c], R247 ;  /* 0x00016cf701007387 */ /* 0x000fe20000100800 */
[----:B------:R-:W-:Y:S01]  /*20470*/  FFMA R241, R233, R156, R241 ;  /* 0x0000009ce9f17223 */ /* 0x000fe200000000f1 */
[----:B------:R-:W-:-:S02]  /*20480*/  FFMA R43, R52, R128, R43 ;  /* 0x00000080342b7223 */ /* 0x000fc4000000002b */
[----:B------:R-:W1:Y:S01]  /*20490*/  LDS.128 R164, [R32+0x3d0] ;  /* 0x0003d00020a47984 */ /* 0x000e620000000c00 */
[-C--:B------:R-:W-:Y:S01]  /*204a0*/  FFMA R19, R80, R128.reuse, R19 ;  /* 0x0000008050137223 */ /* 0x080fe20000000013 */
[-C--:B------:R-:W-:Y:S01]  /*204b0*/  FFMA R47, R56, R128.reuse, R47 ;  /* 0x00000080382f7223 */ /* 0x080fe2000000002f */
[----:B------:R-:W-:Y:S01]  /*204c0*/  FFMA R128, R152, R128, R246 ;  /* 0x0000008098807223 */ /* 0x000fe200000000f6 */
[-C--:B------:R-:W-:Y:S01]  /*204d0*/  FFMA R240, R132, R156.reuse, R240 ;  /* 0x0000009c84f07223 */ /* 0x080fe200000000f0 */
[-C--:B------:R-:W-:Y:S01]  /*204e0*/  FFMA R238, R140, R156.reuse, R238 ;  /* 0x0000009c8cee7223 */ /* 0x080fe200000000ee */
[-C--:B------:R-:W-:Y:S01]  /*204f0*/  FFMA R237, R144, R156.reuse, R237 ;  /* 0x0000009c90ed7223 */ /* 0x080fe200000000ed */
[-C--:B------:R-:W-:Y:S01]  /*20500*/  FFMA R225, R80, R156.reuse, R225 ;  /* 0x0000009c50e17223 */ /* 0x080fe200000000e1 */
[----:B------:R2:W-:Y:S01]  /*20510*/  STL [R1+0x180], R128 ;  /* 0x0001808001007387 */ /* 0x0005e20000100800 */
        /* <DEDUP_REMOVED lines=15> */
[----:B------:R2:W-:Y:S04]  /*20610*/  STL [R1+0xb8], R235 ;  /* 0x0000b8eb01007387 */ /* 0x0005e80000100800 */
[----:B------:R-:W-:Y:S01]  /*20620*/  STL [R1+0xbc], R244 ;  /* 0x0000bcf401007387 */ /* 0x000fe20000100800 */
[-C--:B------:R-:W-:Y:S01]  /*20630*/  FFMA R208, R52, R156.reuse, R208 ;  /* 0x0000009c34d07223 */ /* 0x080fe200000000d0 */
[-C--:B------:R-:W-:Y:S01]  /*20640*/  FFMA R207, R56, R156.reuse, R207 ;  /* 0x0000009c38cf7223 */ /* 0x080fe200000000cf */
[-C--:B------:R-:W-:Y:S01]  /*20650*/  FFMA R206, R60, R156.reuse, R206 ;  /* 0x0000009c3cce7223 */ /* 0x080fe200000000ce */
[-C--:B------:R-:W-:Y:S01]  /*20660*/  FFMA R202, R64, R156.reuse, R202 ;  /* 0x0000009c40ca7223 */ /* 0x080fe200000000ca */
[-C--:B------:R-:W-:Y:S01]  /*20670*/  FFMA R201, R68, R156.reuse, R201 ;  /* 0x0000009c44c97223 */ /* 0x080fe200000000c9 */
[-C--:B--2---:R-:W-:Y:S01]  /*20680*/  FFMA R235, R2, R156.reuse, R242 ;  /* 0x0000009c02eb7223 */ /* 0x084fe200000000f2 */
[----:B------:R-:W-:Y:S04]  /*20690*/  STL [R1+0xc0], R243 ;  /* 0x0000c0f301007387 */ /* 0x000fe80000100800 */
[----:B------:R2:W-:Y:S01]  /*206a0*/  STL [R1+0xc4], R235 ;  /* 0x0000c4eb01007387 */ /* 0x0005e20000100800 */
[----:B------:R-:W-:-:S03]  /*206b0*/  FFMA R200, R72, R156, R200 ;  /* 0x0000009c48c87223 */ /* 0x000fc600000000c8 */
[----:B------:R-:W-:Y:S01]  /*206c0*/  STL [R1+0xc8], R241 ;  /* 0x0000c8f101007387 */ /* 0x000fe20000100800 */
[-C--:B------:R-:W-:Y:S01]  /*206d0*/  FFMA R4, R82, R160.reuse, R4 ;  /* 0x000000a052047223 */ /* 0x080fe20000000004 */
[-C--:B------:R-:W-:Y:S01]  /*206e0*/  FFMA R198, R84, R160.reuse, R198 ;  /* 0x000000a054c67223 */ /* 0x080fe200000000c6 */
[-C--:B------:R-:W-:Y:S01]  /*206f0*/  FFMA R197, R88, R160.reuse, R197 ;  /* 0x000000a058c57223 */ /* 0x080fe200000000c5 */
[----:B------:R-:W-:Y:S01]  /*20700*/  FFMA R179, R112, R160, R179 ;  /* 0x000000a070b37223 */ /* 0x000fe200000000b3 */
[----:B-1----:R-:W-:Y:S01]  /*20710*/  FFMA R16, R80, R164, R16 ;  /* 0x000000a450107223 */ /* 0x002fe20000000010 */
[----:B--2---:R-:W-:Y:S01]  /*20720*/  FFMA R235, R136, R156, R239 ;  /* 0x0000009c88eb7223 */ /* 0x004fe200000000ef */
[----:B------:R-:W-:Y:S04]  /*20730*/  STL [R1+0xcc], R240 ;  /* 0x0000ccf001007387 */ /* 0x000fe80000100800 */
[----:B------:R1:W-:Y:S04]  /*20740*/  STL [R1+0x144], R235 ;  /* 0x000144eb01007387 */ /* 0x0003e80000100800 */
[----:B------:R-:W-:Y:S01]  /*20750*/  STL [R1+0x150], R238 ;  /* 0x000150ee01007387 */ /* 0x000fe20000100800 */
[-C--:B------:R-:W-:Y:S01]  /*20760*/  FFMA R17, R84, R164.reuse, R17 ;  /* 0x000000a454117223 */ /* 0x080fe20000000011 */
[-C--:B------:R-:W-:Y:S01]  /*20770*/  FFMA R18, R88, R164.reuse, R18 ;  /* 0x000000a458127223 */ /* 0x080fe20000000012 */
[----:B------:R-:W-:Y:S01]  /*20780*/  FFMA R37, R112, R164, R37 ;  /* 0x000000a470257223 */ /* 0x000fe20000000025 */
[-C--:B------:R-:W-:Y:S01]  /*20790*/  FFMA R195, R96, R160.reuse, R195 ;  /* 0x000000a060c37223 */ /* 0x080fe200000000c3 */
[----:B------:R-:W-:Y:S01]  /*207a0*/  FFMA R194, R100, R160, R194 ;  /* 0x000000a064c27223 */ /* 0x000fe200000000c2 */
[-C--:B-1----:R-:W-:Y:S01]  /*207b0*/  FFMA R235, R148, R156.reuse, R236 ;  /* 0x0000009c94eb7223 */ /* 0x082fe200000000ec */
[----:B------:R-:W-:Y:S01]  /*207c0*/  FFMA R156, R152, R156, R234 ;  /* 0x0000009c989c7223 */ /* 0x000fe200000000ea */
[----:B------:R-:W-:Y:S04]  /*207d0*/  STL [R1+0x158], R237 ;  /* 0x000158ed01007387 */ /* 0x000fe80000100800 */
[----:B------:R-:W-:Y:S04]  /*207e0*/  STL [R1+0x15c], R235 ;  /* 0x00015ceb01007387 */ /* 0x000fe80000100800 */
[----:B------:R1:W-:Y:S01]  /*207f0*/  STL [R1+0x168], R156 ;  /* 0x0001689c01007387 */ /* 0x0003e20000100800 */
[-C--:B------:R-:W-:Y:S01]  /*20800*/  FFMA R177, R120, R160.reuse, R177 ;  /* 0x000000a078b17223 */ /* 0x080fe200000000b1 */
[-C--:B------:R-:W-:Y:S01]  /*20810*/  FFMA R35, R168, R160.reuse, R35 ;  /* 0x000000a0a8237223 */ /* 0x080fe20000000023 */
[----:B------:R-:W-:Y:S01]  /*20820*/  FFMA R20, R64, R160, R20 ;  /* 0x000000a040147223 */ /* 0x000fe20000000014 */
[-C--:B------:R-:W-:Y:S01]  /*20830*/  FFMA R25, R96, R164.reuse, R25 ;  /* 0x000000a460197223 */ /* 0x080fe20000000019 */
[----:B------:R-:W-:Y:S01]  /*20840*/  FFMA R41, R120, R164, R41 ;  /* 0x000000a478297223 */ /* 0x000fe20000000029 */
[C---:B------:R-:W-:Y:S01]  /*20850*/  FFMA R193, R104.reuse, R160, R193 ;  /* 0x000000a068c17223 */ /* 0x040fe200000000c1 */
[-C--:B------:R-:W-:Y:S01]  /*20860*/  FFMA R29, R104, R164.reuse, R29 ;  /* 0x000000a4681d7223 */ /* 0x080fe2000000001d */
[----:B------:R-:W-:Y:S01]  /*20870*/  FFMA R182, R64, R164, R182 ;  /* 0x000000a440b67223 */ /* 0x000fe200000000b6 */
[-C--:B------:R-:W-:Y:S01]  /*20880*/  FFMA R199, R80, R160.reuse, R199 ;  /* 0x000000a050c77223 */ /* 0x080fe200000000c7 */
[-C--:B-1----:R-:W-:Y:S01]  /*20890*/  FFMA R156, R81, R160.reuse, R21 ;  /* 0x000000a0519c7223 */ /* 0x082fe20000000015 */
[-C--:B------:R-:W-:Y:S01]  /*208a0*/  FFMA R21, R83, R160.reuse, R5 ;  /* 0x000000a053157223 */ /* 0x080fe20000000005 */
[-C--:B------:R-:W-:Y:S01]  /*208b0*/  FFMA R5, R2, R160.reuse, R6 ;  /* 0x000000a002057223 */ /* 0x080fe20000000006 */
[-C--:B------:R-:W-:Y:S01]  /*208c0*/  FFMA R196, R92, R160.reuse, R196 ;  /* 0x000000a05cc47223 */ /* 0x080fe200000000c4 */
[-C--:B------:R-:W-:Y:S01]  /*208d0*/  FFMA R176, R124, R160.reuse, R176 ;  /* 0x000000a07cb07223 */ /* 0x080fe200000000b0 */
[----:B------:R-:W-:Y:S04]  /*208e0*/  STL [R1+0x8c], R156 ;  /* 0x00008c9c01007387 */ /* 0x000fe80000100800 */
[----:B------:R1:W-:Y:S01]  /*208f0*/  STL [R1+0x90], R4 ;  /* 0x0000900401007387 */ /* 0x0003e20000100800 */
[----:B------:R-:W-:-:S03]  /*20900*/  FFMA R6, R132, R160, R8 ;  /* 0x000000a084067223 */ /* 0x000fc60000000008 */
[----:B------:R-:W-:Y:S01]  /*20910*/  STL [R1+0x94], R21 ;  /* 0x0000941501007387 */ /* 0x000fe20000100800 */
[-C--:B------:R-:W-:Y:S01]  /*20920*/  FFMA R23, R56, R160.reuse, R23 ;  /* 0x000000a038177223 */ /* 0x080fe20000000017 */
[----:B------:R-:W-:Y:S01]  /*20930*/  FFMA R3, R60, R160, R3 ;  /* 0x000000a03c037223 */ /* 0x000fe20000000003 */
[-C--:B------:R-:W-:Y:S01]  /*20940*/  FFMA R24, R92, R164.reuse, R24 ;  /* 0x000000a45c187223 */ /* 0x080fe20000000018 */
[-C--:B------:R-:W-:Y:S01]  /*20950*/  FFMA R44, R124, R164.reuse, R44 ;  /* 0x000000a47c2c7223 */ /* 0x080fe2000000002c */
[----:B------:R-:W-:Y:S01]  /*20960*/  FFMA R180, R56, R164, R180 ;  /* 0x000000a438b47223 */ /* 0x000fe200000000b4 */
[----:B-1----:R-:W-:Y:S01]  /*20970*/  FFMA R4, R233, R160, R7 ;  /* 0x000000a0e9047223 */ /* 0x002fe20000000007 */
[----:B------:R1:W-:Y:S04]  /*20980*/  STL [R1+0x98], R5 ;  /* 0x0000980501007387 */ /* 0x0003e80000100800 */
[----:B------:R2:W-:Y:S01]  /*20990*/  STL [R1+0x9c], R4 ;  /* 0x00009c0401007387 */ /* 0x0005e20000100800 */
[----:B------:R-:W-:Y:S01]  /*209a0*/  FFMA R181, R60, R164, R181 ;  /* 0x000000a43cb57223 */ /* 0x000fe200000000b5 */
[-C--:B------:R-:W-:Y:S01]  /*209b0*/  FFMA R178, R116, R160.reuse, R178 ;  /* 0x000000a074b27223 */ /* 0x080fe200000000b2 */
[C---:B------:R-:W-:Y:S01]  /*209c0*/  FFMA R22, R72.reuse, R160, R22 ;  /* 0x000000a048167223 */ /* 0x040fe20000000016 */
[----:B------:R-:W-:Y:S01]  /*209d0*/  FFMA R185, R72, R164, R185 ;  /* 0x000000a448b97223 */ /* 0x000fe200000000b9 */
[----:B------:R-:W-:Y:S01]  /*209e0*/  FFMA R198, R85, R161, R198 ;  /* 0x000000a155c67223 */ /* 0x000fe200000000c6 */
[-C--:B-1----:R-:W-:Y:S01]  /*209f0*/  FFMA R5, R136, R160.reuse, R9 ;  /* 0x000000a088057223 */ /* 0x082fe20000000009 */
[----:B------:R1:W-:Y:S01]  /*20a00*/  STL [R1+0xa0], R6 ;  /* 0x0000a00601007387 */ /* 0x0003e20000100800 */
[----:B--2---:R-:W-:-:S03]  /*20a10*/  FFMA R4, R140, R160, R10 ;  /* 0x000000a08c047223 */ /* 0x004fc6000000000a */
[----:B------:R2:W-:Y:S04]  /*20a20*/  STL [R1+0xa4], R5 ;  /* 0x0000a40501007387 */ /* 0x0005e80000100800 */
[----:B------:R3:W-:Y:S01]  /*20a30*/  STL [R1+0xa8], R4 ;  /* 0x0000a80401007387 */ /* 0x0007e20000100800 */
[-C--:B-1----:R-:W-:Y:S01]  /*20a40*/  FFMA R6, R144, R160.reuse, R11 ;  /* 0x000000a090067223 */ /* 0x082fe2000000000b */
[----:B------:R-:W-:Y:S01]  /*20a50*/  FFMA R17, R85, R165, R17 ;  /* 0x000000a555117223 */ /* 0x000fe20000000011 */
[C---:B------:R-:W-:Y:S01]  /*20a60*/  FFMA R197, R89.reuse, R161, R197 ;  /* 0x000000a159c57223 */ /* 0x040fe200000000c5 */
[----:B------:R-:W-:Y:S01]  /*20a70*/  FFMA R18, R89, R165, R18 ;  /* 0x000000a559127223 */ /* 0x000fe20000000012 */
[-C--:B--2---:R-:W-:Y:S01]  /*20a80*/  FFMA R5, R148, R160.reuse, R12 ;  /* 0x000000a094057223 */ /* 0x084fe2000000000c */
[----:B------:R-:W-:Y:S01]  /*20a90*/  STL [R1+0xac], R6 ;  /* 0x0000ac0601007387 */ /* 0x000fe20000100800 */
[----:B---3--:R-:W-:-:S03]  /*20aa0*/  FFMA R4, R152, R160, R13 ;  /* 0x000000a098047223 */ /* 0x008fc6000000000d */
[----:B------:R1:W-:Y:S04]  /*20ab0*/  STL [R1+0xb0], R5 ;  /* 0x0000b00501007387 */ /* 0x0003e80000100800 */
[----:B------:R2:W-:Y:S01]  /*20ac0*/  STL [R1+0xb4], R4 ;  /* 0x0000b40401007387 */ /* 0x0005e20000100800 */
[C---:B------:R-:W-:Y:S01]  /*20ad0*/  FFMA R230, R113.reuse, R129, R230 ;  /* 0x0000008171e67223 */ /* 0x040fe200000000e6 */
[C---:B------:R-:W-:Y:S01]  /*20ae0*/  FFMA R215, R113.reuse, R157, R215 ;  /* 0x0000009d71d77223 */ /* 0x040fe200000000d7 */
[C---:B------:R-:W-:Y:S01]  /*20af0*/  FFMA R179, R113.reuse, R161, R179 ;  /* 0x000000a171b37223 */ /* 0x040fe200000000b3 */
[----:B------:R-:W-:Y:S01]  /*20b00*/  FFMA R37, R113, R165, R37 ;  /* 0x000000a571257223 */ /* 0x000fe20000000025 */
[----:B------:R-:W-:Y:S01]  /*20b10*/  FFMA R211, R125, R157, R211 ;  /* 0x0000009d7dd37223 */ /* 0x000fe200000000d3 */
[----:B-1----:R-:W-:Y:S01]  /*20b20*/  FFMA R5, R82, R164, R189 ;  /* 0x000000a452057223 */ /* 0x002fe200000000bd */
[-C--:B------:R-:W-:Y:S01]  /*20b30*/  FFMA R192, R108, R160.reuse, R192 ;  /* 0x000000a06cc07223 */ /* 0x080fe200000000c0 */
[-C--:B------:R-:W-:Y:S01]  /*20b40*/  FFMA R34, R172, R160.reuse, R34 ;  /* 0x000000a0ac227223 */ /* 0x080fe20000000022 */
[----:B------:R-:W-:Y:S01]  /*20b50*/  FFMA R15, R68, R160, R15 ;  /* 0x000000a0440f7223 */ /* 0x000fe2000000000f */
[----:B--2---:R-:W-:Y:S01]  /*20b60*/  FFMA R4, R81, R164, R188 ;  /* 0x000000a451047223 */ /* 0x004fe200000000bc */
[----:B------:R-:W-:Y:S01]  /*20b70*/  FFMA R14, R76, R160, R14 ;  /* 0x000000a04c0e7223 */ /* 0x000fe2000000000e */
[----:B------:R-:W2:Y:S04]  /*20b80*/  LDL.LU R81, [R1+0x2dc] ;  /* 0x0002dc0001517983 */ /* 0x000ea80000300800 */
[----:B------:R-:W3:Y:S04]  /*20b90*/  LDL.LU R82, [R1+0x2d8] ;  /* 0x0002d80001527983 */ /* 0x000ee80000300800 */
[----:B------:R1:W-:Y:S01]  /*20ba0*/  STL [R1+0x60], R4 ;  /* 0x0000600401007387 */ /* 0x0003e20000100800 */
[-C--:B------:R-:W-:Y:S01]  /*20bb0*/  FFMA R36, R108, R164.reuse, R36 ;  /* 0x000000a46c247223 */ /* 0x080fe20000000024 */
[-C--:B------:R-:W-:Y:S01]  /*20bc0*/  FFMA R48, R172, R164.reuse, R48 ;  /* 0x000000a4ac307223 */ /* 0x080fe20000000030 */
[C---:B------:R-:W-:Y:S01]  /*20bd0*/  FFMA R226, R97.reuse, R129, R226 ;  /* 0x0000008161e27223 */ /* 0x040fe200000000e2 */
[C---:B------:R-:W-:Y:S01]  /*20be0*/  FFMA R220, R97.reuse, R157, R220 ;  /* 0x0000009d61dc7223 */ /* 0x040fe200000000dc */
[-C--:B------:R-:W-:Y:S01]  /*20bf0*/  FFMA R195, R97, R161.reuse, R195 ;  /* 0x000000a161c37223 */ /* 0x080fe200000000c3 */
[----:B------:R-:W-:Y:S01]  /*20c00*/  FFMA R194, R101, R161, R194 ;  /* 0x000000a165c27223 */ /* 0x000fe200000000c2 */
[C---:B------:R-:W-:Y:S01]  /*20c10*/  FFMA R232, R121.reuse, R129, R232 ;  /* 0x0000008179e87223 */ /* 0x040fe200000000e8 */
[----:B------:R-:W-:Y:S01]  /*20c20*/  FFMA R212, R121, R157, R212 ;  /* 0x0000009d79d47223 */ /* 0x000fe200000000d4 */
[----:B------:R-:W-:Y:S01]  /*20c30*/  FFMA R205, R125, R129, R205 ;  /* 0x000000817dcd7223 */ /* 0x000fe200000000cd */
[-C--:B-1----:R-:W-:Y:S01]  /*20c40*/  FFMA R4, R83, R164.reuse, R183 ;  /* 0x000000a453047223 */ /* 0x082fe200000000b7 */
[----:B------:R-:W-:Y:S01]  /*20c50*/  FFMA R210, R169, R157, R210 ;  /* 0x0000009da9d27223 */ /* 0x000fe200000000d2 */
[----:B------:R-:W4:Y:S04]  /*20c60*/  LDL.LU R83, [R1+0x2d4] ;  /* 0x0002d40001537983 */ /* 0x000f280000300800 */
[----:B------:R1:W-:Y:S01]  /*20c70*/  STL [R1+0x64], R5 ;  /* 0x0000640501007387 */ /* 0x0003e20000100800 */
[-C--:B------:R-:W-:Y:S01]  /*20c80*/  FFMA R6, R132, R164.reuse, R50 ;  /* 0x000000a484067223 */ /* 0x080fe20000000032 */
        /* <DEDUP_REMOVED lines=8> */
[-C--:B-1----:R-:W-:Y:S01]  /*20d10*/  FFMA R5, R2, R164.reuse, R187 ;  /* 0x000000a402057223 */ /* 0x082fe200000000bb */
[-C--:B------:R-:W-:Y:S01]  /*20d20*/  FFMA R217, R105, R157.reuse, R217 ;  /* 0x0000009d69d97223 */ /* 0x080fe200000000d9 */
[----:B------:R1:W5:Y:S04]  /*20d30*/  LDL.LU R2, [R1+0x2d0] ;  /* 0x0002d00001027983 */ /* 0x0003680000300800 */
[----:B------:R1:W-:Y:S04]  /*20d40*/  STL [R1+0x68], R4 ;  /* 0x0000680401007387 */ /* 0x0003e80000100800 */
[----:B------:R1:W-:Y:S01]  /*20d50*/  STL [R1+0x6c], R5 ;  /* 0x00006c0501007387 */ /* 0x0003e20000100800 */
[----:B------:R-:W-:Y:S01]  /*20d60*/  FFMA R213, R117, R157, R213 ;  /* 0x0000009d75d57223 */ /* 0x000fe200000000d5 */
[C---:B------:R-:W-:Y:S01]  /*20d70*/  FFMA R222, R93.reuse, R129, R222 ;  /* 0x000000815dde7223 */ /* 0x040fe200000000de */
[----:B------:R-:W-:Y:S01]  /*20d80*/  FFMA R221, R93, R157, R221 ;  /* 0x0000009d5ddd7223 */ /* 0x000fe200000000dd */
[----:B------:R-:W-:Y:S01]  /*20d90*/  FFMA R47, R57, R129, R47 ;  /* 0x00000081392f7223 */ /* 0x000fe2000000002f */
[-C--:B------:R-:W-:Y:S01]  /*20da0*/  FFMA R206, R61, R157.reuse, R206 ;  /* 0x0000009d3dce7223 */ /* 0x080fe200000000ce */
[-C--:B-1----:R-:W-:Y:S01]  /*20db0*/  FFMA R4, R233, R164.reuse, R191 ;  /* 0x000000a4e9047223 */ /* 0x082fe200000000bf */
[-C--:B------:R-:W-:Y:S01]  /*20dc0*/  FFMA R128, R77, R157.reuse, R128 ;  /* 0x0000009d4d807223 */ /* 0x080fe20000000080 */
[----:B------:R-:W-:Y:S01]  /*20dd0*/  FFMA R209, R173, R157, R209 ;  /* 0x0000009dadd17223 */ /* 0x000fe200000000d1 */
[-C--:B------:R-:W-:Y:S01]  /*20de0*/  FFMA R39, R73, R129.reuse, R39 ;  /* 0x0000008149277223 */ /* 0x080fe20000000027 */
[----:B------:R-:W-:Y:S01]  /*20df0*/  FFMA R5, R136, R164, R26 ;  /* 0x000000a488057223 */ /* 0x000fe2000000001a */
        /* <DEDUP_REMOVED lines=9> */
[----:B------:R-:W-:-:S03]  /*20e90*/  FFMA R6, R144, R164, R38 ;  /* 0x000000a490067223 */ /* 0x000fc60000000026 */
[----:B------:R1:W-:Y:S01]  /*20ea0*/  STL [R1+0x7c], R4 ;  /* 0x00007c0401007387 */ /* 0x0003e20000100800 */
[----:B------:R-:W-:Y:S01]  /*20eb0*/  FFMA R25, R97, R165, R25 ;  /* 0x000000a561197223 */ /* 0x000fe20000000019 */
[C---:B------:R-:W-:Y:S01]  /*20ec0*/  FFMA R177, R121.reuse, R161, R177 ;  /* 0x000000a179b17223 */ /* 0x040fe200000000b1 */
[----:B------:R-:W-:Y:S01]  /*20ed0*/  FFMA R41, R121, R165, R41 ;  /* 0x000000a579297223 */ /* 0x000fe20000000029 */
[-C--:B------:R-:W-:Y:S01]  /*20ee0*/  FFMA R28, R100, R164.reuse, R28 ;  /* 0x000000a4641c7223 */ /* 0x080fe2000000001c */
[-C--:B------:R-:W-:Y:S01]  /*20ef0*/  FFMA R45, R168, R164.reuse, R45 ;  /* 0x000000a4a82d7223 */ /* 0x080fe2000000002d */
[-C--:B-1----:R-:W-:Y:S01]  /*20f00*/  FFMA R5, R148, R164.reuse, R42 ;  /* 0x000000a494057223 */ /* 0x082fe2000000002a */
[----:B------:R-:W-:Y:S01]  /*20f10*/  FFMA R35, R169, R161, R35 ;  /* 0x000000a1a9237223 */ /* 0x000fe20000000023 */
[C---:B------:R-:W-:Y:S01]  /*20f20*/  FFMA R113, R65.reuse, R157, R202 ;  /* 0x0000009d41717223 */ /* 0x040fe200000000ca */
[-C--:B------:R-:W-:Y:S01]  /*20f30*/  FFMA R49, R52, R164.reuse, R49 ;  /* 0x000000a434317223 */ /* 0x080fe20000000031 */
[----:B------:R-:W-:Y:S01]  /*20f40*/  FFMA R4, R152, R164, R46 ;  /* 0x000000a498047223 */ /* 0x000fe2000000002e */
[-C--:B------:R-:W-:Y:S01]  /*20f50*/  FFMA R20, R65, R161.reuse, R20 ;  /* 0x000000a141147223 */ /* 0x080fe20000000014 */
[----:B------:R-:W-:Y:S01]  /*20f60*/  STL [R1+0x80], R6 ;  /* 0x0000800601007387 */ /* 0x000fe20000100800 */
[C---:B------:R-:W-:Y:S01]  /*20f70*/  FFMA R193, R105.reuse, R161, R193 ;  /* 0x000000a169c17223 */ /* 0x040fe200000000c1 */
[-C--:B------:R-:W-:Y:S01]  /*20f80*/  FFMA R29, R105, R165.reuse, R29 ;  /* 0x000000a5691d7223 */ /* 0x080fe2000000001d */
[----:B------:R-:W-:Y:S01]  /*20f90*/  FFMA R182, R65, R165, R182 ;  /* 0x000000a541b67223 */ /* 0x000fe200000000b6 */
[----:B------:R-:W-:Y:S01]  /*20fa0*/  STL [R1+0x84], R5 ;  /* 0x0000840501007387 */ /* 0x000fe20000100800 */
        /* <DEDUP_REMOVED lines=19> */
[-C--:B------:R-:W-:Y:S01]  /*210e0*/  FFMA R215, R114, R158.reuse, R215 ;  /* 0x0000009e72d77223 */ /* 0x080fe200000000d7 */
[----:B------:R-:W-:Y:S01]  /*210f0*/  FFMA R125, R126, R158, R211 ;  /* 0x0000009e7e7d7223 */ /* 0x000fe200000000d3 */
[C---:B------:R-:W-:Y:S01]  /*21100*/  FFMA R192, R109.reuse, R161, R192 ;  /* 0x000000a16dc07223 */ /* 0x040fe200000000c0 */
        /* <DEDUP_REMOVED lines=11> */
[-C--:B------:R-:W-:Y:S01]  /*211c0*/  FFMA R194, R102, R162.reuse, R194 ;  /* 0x000000a266c27223 */ /* 0x080fe200000000c2 */
[----:B-1----:R-:W-:Y:S01]  /*211d0*/  FFMA R4, R114, R162, R179 ;  /* 0x000000a272047223 */ /* 0x002fe200000000b3 */
[C---:B------:R-:W-:Y:S01]  /*211e0*/  FFMA R172, R122.reuse, R130, R232 ;  /* 0x000000827aac7223 */ /* 0x040fe200000000e8 */
        /* <DEDUP_REMOVED lines=86> */
[C---:B------:R-:W-:Y:S01]  /*21750*/  FFMA R117, R95.reuse, R131, R117 ;  /* 0x000000835f757223 */ /* 0x040fe20000000075 */
[C---:B------:R-:W-:Y:S01]  /*21760*/  FFMA R207, R95.reuse, R159, R207 ;  /* 0x0000009f5fcf7223 */ /* 0x040fe200000000cf */
[C---:B------:R-:W-:Y:S01]  /*21770*/  FFMA R116, R95.reuse, R163, R116 ;  /* 0x000000a35f747223 */ /* 0x040fe20000000074 */
[----:B------:R-:W-:Y:S01]  /*21780*/  FFMA R181, R95, R167, R24 ;  /* 0x000000a75fb57223 */ /* 0x000fe20000000018 */
[----:B------:R-:W-:Y:S01]  /*21790*/  LDS.128 R4, [R32+0xe0] ;  /* 0x0000e00020047984 */ /* 0x000fe20000000c00 */
[C---:B------:R-:W-:Y:S01]  /*217a0*/  FFMA R164, R59.reuse, R131, R164 ;  /* 0x000000833ba47223 */ /* 0x040fe200000000a4 */
[C---:B------:R-:W-:Y:S01]  /*217b0*/  FFMA R191, R59.reuse, R159, R191 ;  /* 0x0000009f3bbf7223 */ /* 0x040fe200000000bf */
[C---:B------:R-:W-:Y:S01]  /*217c0*/  FFMA R114, R59.reuse, R163, R114 ;  /* 0x000000a33b727223 */ /* 0x040fe20000000072 */
[----:B------:R-:W-:Y:S01]  /*217d0*/  LDS.128 R8, [R32+0x1e0] ;  /* 0x0001e00020087984 */ /* 0x000fe20000000c00 */
[----:B------:R-:W-:Y:S01]  /*217e0*/  FFMA R122, R59, R167, R122 ;  /* 0x000000a73b7a7223 */ /* 0x000fe2000000007a */
[C---:B------:R-:W-:Y:S01]  /*217f0*/  FFMA R121, R63.reuse, R131, R121 ;  /* 0x000000833f797223 */ /* 0x040fe20000000079 */
[C---:B------:R-:W-:Y:S01]  /*21800*/  FFMA R213, R63.reuse, R159, R213 ;  /* 0x0000009f3fd57223 */ /* 0x040fe200000000d5 */
[----:B------:R-:W-:Y:S01]  /*21810*/  LDS.128 R12, [R32+0x2e0] ;  /* 0x0002e000200c7984 */ /* 0x000fe20000000c00 */
[C---:B------:R-:W-:Y:S01]  /*21820*/  FFMA R190, R63.reuse, R163, R190 ;  /* 0x000000a33fbe7223 */ /* 0x040fe200000000be */
[----:B------:R-:W-:Y:S01]  /*21830*/  FFMA R212, R63, R167, R212 ;  /* 0x000000a73fd47223 */ /* 0x000fe200000000d4 */
[C---:B------:R-:W-:Y:S01]  /*21840*/  FFMA R211, R67.reuse, R131, R211 ;  /* 0x0000008343d37223 */ /* 0x040fe200000000d3 */
[----:B------:R-:W1:Y:S01]  /*21850*/  LDS.128 R104, [R0.X4+UR5+0x2e0] ;  /* 0x0002e00500687984 */ /* 0x000e620008004c00 */
[C---:B------:R-:W-:Y:S01]  /*21860*/  FFMA R113, R67.reuse, R159, R113 ;  /* 0x0000009f43717223 */ /* 0x040fe20000000071 */
[C---:B------:R-:W-:Y:S01]  /*21870*/  FFMA R73, R67.reuse, R163, R73 ;  /* 0x000000a343497223 */ /* 0x040fe20000000049 */
[----:B------:R-:W-:Y:S01]  /*21880*/  FFMA R74, R67, R167, R66 ;  /* 0x000000a7434a7223 */ /* 0x000fe20000000042 */
[----:B------:R-:W1:Y:S04]  /*21890*/  LDS.128 R88, [R0.X4+UR5+0x3e0] ;  /* 0x0003e00500587984 */ /* 0x000e680008004c00 */
[----:B------:R-:W1:Y:S04]  /*218a0*/  LDS.128 R84, [R0.X4+UR5+0x11e0] ;  /* 0x0011e00500547984 */ /* 0x000e680008004c00 */
[----:B------:R-:W1:Y:S04]  /*218b0*/  LDS.128 R92, [R0.X4+UR5+0x10e0] ;  /* 0x0010e005005c7984 */ /* 0x000e680008004c00 */
[----:B------:R-:W-:Y:S04]  /*218c0*/  LDS.128 R64, [R0.X4+UR5+0x12e0] ;  /* 0x0012e00500407984 */ /* 0x000fe80008004c00 */
[----:B------:R-:W1:Y:S04]  /*218d0*/  LDS.128 R60, [R0.X4+UR5+0x20e0] ;  /* 0x0020e005003c7984 */ /* 0x000e680008004c00 */
[----:B------:R-:W-:Y:S01]  /*218e0*/  LDS.128 R56, [R0.X4+UR5+0x21e0] ;  /* 0x0021e00500387984 */ /* 0x000fe20008004c00 */
        /* <DEDUP_REMOVED lines=8> */
[----:B------:R-:W-:Y:S04]  /*21970*/  LDS.128 R248, [R0.X4+UR5+0x43f0] ;  /* 0x0043f00500f87984 */ /* 0x000fe80008004c00 */
[----:B------:R-:W-:Y:S04]  /*21980*/  LDS.128 R236, [R0.X4+UR5+0x40f0] ;  /* 0x0040f00500ec7984 */ /* 0x000fe80008004c00 */
[----:B------:R-:W-:Y:S04]  /*21990*/  LDS.128 R240, [R0.X4+UR5+0x41f0] ;  /* 0x0041f00500f07984 */ /* 0x000fe80008004c00 */
[----:B------:R-:W-:Y:S01]  /*219a0*/  LDS.128 R244, [R0.X4+UR5+0x42f0] ;  /* 0x0042f00500f47984 */ /* 0x000fe20008004c00 */
        /* <DEDUP_REMOVED lines=16> */
[----:B------:R-:W-:Y:S01]  /*21ab0*/  FFMA R202, R111, R131, R202 ;  /* 0x000000836fca7223 */ /* 0x000fe200000000ca */
[C---:B------:R-:W-:Y:S01]  /*21ac0*/  FFMA R200, R119.reuse, R159, R200 ;  /* 0x0000009f77c87223 */ /* 0x040fe200000000c8 */
[----:B------:R-:W-:Y:S01]  /*21ad0*/  FFMA R173, R119, R163, R173 ;  /* 0x000000a377ad7223 */ /* 0x000fe200000000ad */
[----:B------:R-:W-:Y:S01]  /*21ae0*/  FFMA R187, R78, R130, R187 ;  /* 0x000000824ebb7223 */ /* 0x000fe200000000bb */
[C---:B----4-:R-:W-:Y:S01]  /*21af0*/  FFMA R209, R83.reuse, R131, R19 ;  /* 0x0000008353d17223 */ /* 0x050fe20000000013 */
[C---:B------:R-:W-:Y:S01]  /*21b00*/  FFMA R20, R83.reuse, R167, R16 ;  /* 0x000000a753147223 */ /* 0x040fe20000000010 */
[C---:B------:R-:W-:Y:S01]  /*21b10*/  FFMA R109, R83.reuse, R159, R109 ;  /* 0x0000009f536d7223 */ /* 0x040fe2000000006d */
[----:B------:R-:W2:Y:S01]  /*21b20*/  LDS.128 R16, [R32+0x3e0] ;  /* 0x0003e00020107984 */ /* 0x000ea20000000c00 */
[----:B------:R-:W-:-:S03]  /*21b30*/  FFMA R118, R83, R163, R199 ;  /* 0x000000a353767223 */ /* 0x000fc600000000c7 */
[----:B------:R-:W3:Y:S01]  /*21b40*/  LDS.128 R80, [R0.X4+UR5+0x13e0] ;  /* 0x0013e00500507984 */ /* 0x000ee20008004c00 */
[C---:B------:R-:W-:Y:S01]  /*21b50*/  FFMA R35, R103.reuse, R131, R227 ;  /* 0x0000008367237223 */ /* 0x040fe200000000e3 */
[C---:B------:R-:W-:Y:S01]  /*21b60*/  FFMA R205, R103.reuse, R159, R219 ;  /* 0x0000009f67cd7223 */ /* 0x040fe200000000db */
        /* <DEDUP_REMOVED lines=12> */
[C---:B------:R-:W-:Y:S01]  /*21c30*/  FFMA R140, R175.reuse, R163, R140 ;  /* 0x000000a3af8c7223 */ /* 0x040fe2000000008c */
[----:B------:R-:W-:Y:S01]  /*21c40*/  FFMA R192, R175, R167, R48 ;  /* 0x000000a7afc07223 */ /* 0x000fe20000000030 */
[----:B------:R-:W4:Y:S01]  /*21c50*/  LDS.128 R100, [R0.X4+UR5+0x1e0] ;  /* 0x0001e00500647984 */ /* 0x000f220008004c00 */
[C---:B------:R-:W-:Y:S01]  /*21c60*/  FFMA R72, R71.reuse, R131, R72 ;  /* 0x0000008347487223 */ /* 0x040fe20000000048 */
[C---:B------:R-:W-:Y:S01]  /*21c70*/  FFMA R120, R71.reuse, R159, R120 ;  /* 0x0000009f47787223 */ /* 0x040fe20000000078 */
[----:B------:R-:W-:Y:S01]  /*21c80*/  FFMA R112, R71, R167, R112 ;  /* 0x000000a747707223 */ /* 0x000fe20000000070 */
[C---:B-1----:R-:W-:Y:S01]  /*21c90*/  FFMA R182, R104.reuse, R4, R182 ;  /* 0x0000000468b67223 */ /* 0x042fe200000000b6 */
        /* <DEDUP_REMOVED lines=11> */
[----:B------:R-:W-:Y:S01]  /*21d50*/  LDS.128 R68, [R0.X4+UR5+0x42e0] ;  /* 0x0042e00500447984 */ /* 0x000fe20008004c00 */
[----:B------:R-:W-:Y:S01]  /*21d60*/  FFMA R175, R60, R4, R36 ;  /* 0x000000043caf7223 */ /* 0x000fe20000000024 */
[-C--:B--2---:R-:W-:Y:S01]  /*21d70*/  FFMA R119, R96, R16.reuse, R20 ;  /* 0x0000001060777223 */ /* 0x084fe20000000014 */
[-C--:B------:R-:W-:Y:S01]  /*21d80*/  FFMA R208, R104, R16.reuse, R208 ;  /* 0x0000001068d07223 */ /* 0x080fe200000000d0 */
[-C--:B------:R-:W-:Y:S01]  /*21d90*/  FFMA R181, R88, R16.reuse, R181 ;  /* 0x0000001058b57223 */ /* 0x080fe200000000b5 */
[----:B------:R-:W1:Y:S01]  /*21da0*/  LDS.128 R20, [R0.X4+UR5+0x30e0] ;  /* 0x0030e00500147984 */ /* 0x000e620008004c00 */
[----:B------:R-:W-:Y:S01]  /*21db0*/  FFMA R204, R84, R16, R204 ;  /* 0x0000001054cc7223 */ /* 0x000fe200000000cc */
[----:B------:R-:W-:Y:S01]  /*21dc0*/  FFMA R88, R64, R4, R38 ;  /* 0x0000000440587223 */ /* 0x000fe20000000026 */
[----:B---3--:R-:W-:Y:S01]  /*21dd0*/  FFMA R84, R80, R8, R37 ;  /* 0x0000000850547223 */ /* 0x008fe20000000025 */
[----:B------:R-:W-:Y:S01]  /*21de0*/  FFMA R104, R56, R4, R168 ;  /* 0x0000000438687223 */ /* 0x000fe200000000a8 */
[----:B------:R-:W2:Y:S01]  /*21df0*/  LDS.128 R36, [R0.X4+UR5+0x43e0] ;  /* 0x0043e00500247984 */ /* 0x000ea20008004c00 */
[C---:B------:R-:W-:Y:S01]  /*21e00*/  FFMA R187, R79.reuse, R131, R187 ;  /* 0x000000834fbb7223 */ /* 0x040fe200000000bb */
[----:B------:R-:W-:-:S02]  /*21e10*/  FFMA R186, R79, R159, R186 ;  /* 0x0000009f4fba7223 */ /* 0x000fc400000000ba */
[----:B------:R-:W3:Y:S01]  /*21e20*/  LDS.128 R168, [R0.X4+UR5+0x50e0] ;  /* 0x0050e00500a87984 */ /* 0x000ee20008004c00 */
[C---:B------:R-:W-:Y:S01]  /*21e30*/  FFMA R184, R79.reuse, R163, R184 ;  /* 0x000000a34fb87223 */ /* 0x040fe200000000b8 */
[----:B------:R-:W-:Y:S01]  /*21e40*/  FFMA R185, R79, R167, R185 ;  /* 0x000000a74fb97223 */ /* 0x000fe200000000b9 */
[----:B------:R-:W-:Y:S01]  /*21e50*/  FFMA R49, R53, R165, R49 ;  /* 0x000000a535317223 */ /* 0x000fe20000000031 */
[----:B------:R-:W2:Y:S01]  /*21e60*/  LDS.128 R28, [R0.X4+UR5+0x22e0] ;  /* 0x0022e005001c7984 */ /* 0x000ea20008004c00 */
[----:B------:R-:W-:Y:S01]  /*21e70*/  FFMA R196, R127, R167, R44 ;  /* 0x000000a77fc47223 */ /* 0x000fe2000000002c */
[C---:B------:R-:W-:Y:S02]  /*21e80*/  FFMA R148, R54.reuse, R130, R43 ;  /* 0x0000008236947223 */ /* 0x040fe4000000002b */
[----:B------:R-:W2:Y:S04]  /*21e90*/  LDS.128 R24, [R0.X4+UR5+0x23e0] ;  /* 0x0023e00500187984 */ /* 0x000ea80008004c00 */
[----:B------:R-:W3:Y:S01]  /*21ea0*/  LDS.128 R76, [R0.X4+UR5+0x33e0] ;  /* 0x0033e005004c7984 */ /* 0x000ee20008004c00 */
[----:B------:R-:W-:-:S03]  /*21eb0*/  FFMA R152, R54, R158, R152 ;  /* 0x0000009e36987223 */ /* 0x000fc60000000098 */
[----:B------:R-:W3:Y:S01]  /*21ec0*/  LDS.128 R44, [R0.X4+UR5+0x40e0] ;  /* 0x0040e005002c7984 */ /* 0x000ee20008004c00 */
[----:B------:R-:W-:-:S03]  /*21ed0*/  FFMA R214, R54, R166, R49 ;  /* 0x000000a636d67223 */ /* 0x000fc60000000031 */
[----:B------:R-:W3:Y:S01]  /*21ee0*/  LDS.128 R40, [R0.X4+UR5+0x41e0] ;  /* 0x0041e00500287984 */ /* 0x000ee20008004c00 */
[C---:B------:R-:W-:Y:S01]  /*21ef0*/  FFMA R148, R55.reuse, R131, R148 ;  /* 0x0000008337947223 */ /* 0x040fe20000000094 */
[C---:B------:R-:W-:Y:S01]  /*21f00*/  FFMA R152, R55.reuse, R159, R152 ;  /* 0x0000009f37987223 */ /* 0x040fe20000000098 */
[C---:B------:R-:W-:Y:S01]  /*21f10*/  FFMA R156, R55.reuse, R163, R156 ;  /* 0x000000a3379c7223 */ /* 0x040fe2000000009c */
[----:B------:R-:W-:Y:S01]  /*21f20*/  FFMA R214, R55, R167, R214 ;  /* 0x000000a737d67223 */ /* 0x000fe200000000d6 */
[----:B------:R-:W-:Y:S04]  /*21f30*/  LDS.128 R48, [R0.X4+UR5+0x32e0] ;  /* 0x0032e00500307984 */ /* 0x000fe80008004c00 */
[----:B------:R-:W3:Y:S01]  /*21f40*/  LDS.128 R52, [R0.X4+UR5+0x31e0] ;  /* 0x0031e00500347984 */ /* 0x000ee20008004c00 */
        /* <DEDUP_REMOVED lines=18> */
[----:B--2---:R-:W-:Y:S01]  /*22070*/  FFMA R68, R36, R12, R110 ;  /* 0x0000000c24447223 */ /* 0x004fe2000000006e */
[-C--:B---3--:R-:W-:Y:S01]  /*22080*/  FFMA R187, R168, R4.reuse, R187 ;  /* 0x00000004a8bb7223 */ /* 0x088fe200000000bb */
        /* <DEDUP_REMOVED lines=51> */
[----:B------:R1:W-:Y:S01]  /*223c0*/  STL [R1+0x54], R21 ;  /* 0x0000541501007387 */ /* 0x0003e20000100800 */
[C---:B------:R-:W-:Y:S01]  /*223d0*/  FFMA R206, R92.reuse, R8, R206 ;  /* 0x000000085cce7223 */ /* 0x040fe200000000ce */
[C---:B------:R-:W-:Y:S01]  /*223e0*/  FFMA R179, R92.reuse, R12, R179 ;  /* 0x0000000c5cb37223 */ /* 0x040fe200000000b3 */
[-C--:B------:R-:W-:Y:S01]  /*223f0*/  FFMA R180, R92, R16.reuse, R180 ;  /* 0x000000105cb47223 */ /* 0x080fe200000000b4 */
[----:B------:R-:W-:Y:S01]  /*22400*/  FFMA R203, R64, R16, R203 ;  /* 0x0000001040cb7223 */ /* 0x000fe200000000cb */
[C---:B------:R-:W-:Y:S01]  /*22410*/  FFMA R173, R56.reuse, R12, R173 ;  /* 0x0000000c38ad7223 */ /* 0x040fe200000000ad */
[----:B------:R-:W-:Y:S01]  /*22420*/  FFMA R199, R56, R16, R199 ;  /* 0x0000001038c77223 */ /* 0x000fe200000000c7 */
        /* <DEDUP_REMOVED lines=26> */
[C---:B------:R-:W-:Y:S01]  /*225d0*/  FFMA R34, R65.reuse, R9, R34 ;  /* 0x0000000941227223 */ /* 0x040fe20000000022 */
[----:B------:R-:W-:Y:S01]  /*225e0*/  FFMA R105, R65, R13, R177 ;  /* 0x0000000d41697223 */ /* 0x000fe200000000b1 */
        /* <DEDUP_REMOVED lines=47> */
[----:B-1----:R-:W-:Y:S01]  /*228e0*/  FFMA R29, R82, R14, R33 ;  /* 0x0000000e521d7223 */ /* 0x002fe20000000021 */
[----:B------:R-:W-:Y:S01]  /*228f0*/  FFMA R28, R58, R10, R28 ;  /* 0x0000000a3a1c7223 */ /* 0x000fe2000000001c */
[C---:B--2---:R-:W-:Y:S01]  /*22900*/  FFMA R25, R30.reuse, R6, R172 ;  /* 0x000000061e197223 */ /* 0x044fe200000000ac */
[-C--:B------:R-:W-:Y:S01]  /*22910*/  FFMA R24, R30, R10.reuse, R24 ;  /* 0x0000000a1e187223 */ /* 0x080fe20000000018 */
[-C--:B---3--:R-:W-:Y:S01]  /*22920*/  FFMA R21, R26, R10.reuse, R125 ;  /* 0x0000000a1a157223 */ /* 0x088fe2000000007d */
        /* <DEDUP_REMOVED lines=75> */
[----:B------:R-:W-:Y:S01]  /*22de0*/  LDS.128 R20, [R32+0xf0] ;  /* 0x0000f00020147984 */ /* 0x000fe20000000c00 */
[----:B------:R-:W-:-:S03]  /*22df0*/  FFMA R174, R61, R17, R201 ;  /* 0x000000113dae7223 */ /* 0x000fc600000000c9 */
[----:B------:R-:W-:Y:S04]  /*22e00*/  LDS.128 R24, [R32+0x1f0] ;  /* 0x0001f00020187984 */ /* 0x000fe80000000c00 */
[----:B------:R-:W-:Y:S04]  /*22e10*/  LDS.128 R28, [R32+0x2f0] ;  /* 0x0002f000201c7984 */ /* 0x000fe80000000c00 */
[----:B------:R-:W1:Y:S04]  /*22e20*/  LDS.128 R204, [R0.X4+UR5+0x20f0] ;  /* 0x0020f00500cc7984 */ /* 0x000e680008004c00 */
[----:B------:R-:W2:Y:S04]  /*22e30*/  LDS.128 R32, [R32+0x3f0] ;  /* 0x0003f00020207984 */ /* 0x000ea80000000c00 */
[----:B------:R-:W3:Y:S04]  /*22e40*/  LDS.128 R200, [R0.X4+UR5+0x13f0] ;  /* 0x0013f00500c87984 */ /* 0x000ee80008004c00 */
[----:B------:R-:W4:Y:S04]  /*22e50*/  LDS.128 R208, [R0.X4+UR5+0x21f0] ;  /* 0x0021f00500d07984 */ /* 0x000f280008004c00 */
[----:B------:R-:W1:Y:S04]  /*22e60*/  LDS.128 R212, [R0.X4+UR5+0x22f0] ;  /* 0x0022f00500d47984 */ /* 0x000e680008004c00 */
[----:B------:R-:W1:Y:S04]  /*22e70*/  LDS.128 R216, [R0.X4+UR5+0x23f0] ;  /* 0x0023f00500d87984 */ /* 0x000e680008004c00 */
[----:B------:R-:W1:Y:S04]  /*22e80*/  LDS.128 R220, [R0.X4+UR5+0x30f0] ;  /* 0x0030f00500dc7984 */ /* 0x000e680008004c00 */
[----:B------:R-:W2:Y:S01]  /*22e90*/  LDS.128 R224, [R0.X4+UR5+0x31f0] ;  /* 0x0031f00500e07984 */ /* 0x000ea20008004c00 */
[C---:B------:R-:W-:Y:S01]  /*22ea0*/  FFMA R175, R61.reuse, R5, R175 ;  /* 0x000000053daf7223 */ /* 0x040fe200000000af */
[----:B------:R-:W-:-:S02]  /*22eb0*/  FFMA R252, R61, R9, R252 ;  /* 0x000000093dfc7223 */ /* 0x000fc400000000fc */
        /* <DEDUP_REMOVED lines=8> */
[C---:B------:R-:W-:Y:S01]  /*22f40*/  FFMA R179, R93.reuse, R13, R179 ;  /* 0x0000000d5db37223 */ /* 0x040fe200000000b3 */
[----:B------:R-:W3:Y:S01]  /*22f50*/  LDS.128 R232, [R0.X4+UR5+0x33f0] ;  /* 0x0033f00500e87984 */ /* 0x000ee20008004c00 */
[----:B------:R-:W-:Y:S01]  /*22f60*/  FFMA R180, R93, R17, R180 ;  /* 0x000000115db47223 */ /* 0x000fe200000000b4 */
[C---:B------:R-:W-:Y:S01]  /*22f70*/  FFMA R53, R63.reuse, R7, R53 ;  /* 0x000000073f357223 */ /* 0x040fe20000000035 */
[C---:B------:R-:W-:Y:S01]  /*22f80*/  FFMA R252, R63.reuse, R11, R252 ;  /* 0x0000000b3ffc7223 */ /* 0x040fe200000000fc */
[----:B------:R-:W-:Y:S01]  /*22f90*/  FFMA R52, R63, R15, R52 ;  /* 0x0000000f3f347223 */ /* 0x000fe20000000034 */
[C---:B------:R-:W-:Y:S01]  /*22fa0*/  FFMA R88, R67.reuse, R7, R88 ;  /* 0x0000000743587223 */ /* 0x040fe20000000058 */
[C---:B------:R-:W-:Y:S01]  /*22fb0*/  FFMA R105, R67.reuse, R15, R105 ;  /* 0x0000000f43697223 */ /* 0x040fe20000000069 */
[-C--:B------:R-:W-:Y:S01]  /*22fc0*/  FFMA R86, R67, R19.reuse, R86 ;  /* 0x0000001343567223 */ /* 0x080fe20000000056 */
[----:B------:R-:W-:Y:S01]  /*22fd0*/  FFMA R82, R63, R19, R82 ;  /* 0x000000133f527223 */ /* 0x000fe20000000052 */
[----:B------:R-:W-:Y:S01]  /*22fe0*/  FFMA R115, R93, R5, R115 ;  /* 0x000000055d737223 */ /* 0x000fe20000000073 */
        /* <DEDUP_REMOVED lines=15> */
[----:B------:R-:W4:Y:S01]  /*230e0*/  LDS.128 R172, [R0.X4+UR5+0xf0] ;  /* 0x0000f00500ac7984 */ /* 0x000f220008004c00 */
[C---:B-1----:R-:W-:Y:S01]  /*230f0*/  FFMA R53, R204.reuse, R20, R53 ;  /* 0x00000014cc357223 */ /* 0x042fe20000000035 */
[C---:B------:R-:W-:Y:S01]  /*23100*/  FFMA R252, R204.reuse, R24, R252 ;  /* 0x00000018ccfc7223 */ /* 0x040fe200000000fc */
[----:B------:R-:W-:Y:S01]  /*23110*/  FFMA R52, R204, R28, R52 ;  /* 0x0000001ccc347223 */ /* 0x000fe20000000034 */
[----:B------:R-:W-:Y:S01]  /*23120*/  FFMA R90, R94, R18, R180 ;  /* 0x000000125e5a7223 */ /* 0x000fe200000000b4 */
[----:B------:R-:W1:Y:S01]  /*23130*/  LDS.128 R176, [R0.X4+UR5+0x1f0] ;  /* 0x0001f00500b07984 */ /* 0x000e620008004c00 */
[C---:B------:R-:W-:Y:S01]  /*23140*/  FFMA R148, R51.reuse, R7, R148 ;  /* 0x0000000733947223 */ /* 0x040fe20000000094 */
[C---:B------:R-:W-:Y:S01]  /*23150*/  FFMA R152, R51.reuse, R11, R152 ;  /* 0x0000000b33987223 */ /* 0x040fe20000000098 */
[C---:B------:R-:W-:Y:S01]  /*23160*/  FFMA R156, R51.reuse, R15, R156 ;  /* 0x0000000f339c7223 */ /* 0x040fe2000000009c */
[----:B------:R-:W-:Y:S01]  /*23170*/  FFMA R80, R51, R19, R80 ;  /* 0x0000001333507223 */ /* 0x000fe20000000050 */
[----:B------:R-:W1:Y:S01]  /*23180*/  LDS.128 R188, [R0.X4+UR5+0x10f0] ;  /* 0x0010f00500bc7984 */ /* 0x000e620008004c00 */
[----:B--2---:R-:W-:Y:S01]  /*23190*/  FFMA R82, R204, R32, R82 ;  /* 0x00000020cc527223 */ /* 0x004fe20000000052 */
[C---:B------:R-:W-:Y:S01]  /*231a0*/  FFMA R96, R98.reuse, R6, R96 ;  /* 0x0000000662607223 */ /* 0x040fe20000000060 */
[C---:B------:R-:W-:Y:S01]  /*231b0*/  FFMA R109, R98.reuse, R10, R109 ;  /* 0x0000000a626d7223 */ /* 0x040fe2000000006d */
[----:B------:R-:W2:Y:S01]  /*231c0*/  LDS.128 R196, [R0.X4+UR5+0x12f0] ;  /* 0x0012f00500c47984 */ /* 0x000ea20008004c00 */
[C---:B------:R-:W-:Y:S01]  /*231d0*/  FFMA R118, R98.reuse, R14, R118 ;  /* 0x0000000e62767223 */ /* 0x040fe20000000076 */
[----:B------:R-:W-:Y:S01]  /*231e0*/  FFMA R119, R98, R18, R119 ;  /* 0x0000001262777223 */ /* 0x000fe20000000077 */
[C---:B---3--:R-:W-:Y:S01]  /*231f0*/  FFMA R85, R200.reuse, R20, R85 ;  /* 0x00000014c8557223 */ /* 0x048fe20000000055 */
[----:B------:R-:W3:Y:S01]  /*23200*/  LDS.128 R180, [R0.X4+UR5+0x2f0] ;  /* 0x0002f00500b47984 */ /* 0x000ee20008004c00 */
[C---:B------:R-:W-:Y:S01]  /*23210*/  FFMA R84, R200.reuse, R24, R84 ;  /* 0x00000018c8547223 */ /* 0x040fe20000000054 */
[C---:B------:R-:W-:Y:S01]  /*23220*/  FFMA R54, R200.reuse, R28, R54 ;  /* 0x0000001cc8367223 */ /* 0x040fe20000000036 */
[----:B------:R-:W-:Y:S01]  /*23230*/  FFMA R83, R200, R32, R83 ;  /* 0x00000020c8537223 */ /* 0x000fe20000000053 */
[----:B------:R-:W1:Y:S01]  /*23240*/  LDS.128 R184, [R0.X4+UR5+0x3f0] ;  /* 0x0003f00500b87984 */ /* 0x000e620008004c00 */
[C---:B----4-:R-:W-:Y:S01]  /*23250*/  FFMA R51, R208.reuse, R20, R104 ;  /* 0x00000014d0337223 */ /* 0x050fe20000000068 */
[----:B------:R-:W-:Y:S01]  /*23260*/  FFMA R50, R208, R24, R50 ;  /* 0x00000018d0327223 */ /* 0x000fe20000000032 */
[C---:B------:R-:W-:Y:S01]  /*23270*/  FFMA R69, R248.reuse, R20, R69 ;  /* 0x00000014f8457223 */ /* 0x040fe20000000045 */
[----:B------:R-:W4:Y:S01]  /*23280*/  LDS.128 R192, [R0.X4+UR5+0x11f0] ;  /* 0x0011f00500c07984 */ /* 0x000f220008004c00 */
        /* <DEDUP_REMOVED lines=43> */
[C---:B------:R-:W-:Y:S01]  /*23540*/  FFMA R42, R217.reuse, R25, R42 ;  /* 0x00000019d92a7223 */ /* 0x040fe2000000002a */
[C---:B------:R-:W-:Y:S01]  /*23550*/  FFMA R48, R214.reuse, R22, R47 ;  /* 0x00000016d6307223 */ /* 0x040fe2000000002f */
[----:B------:R-:W-:Y:S01]  /*23560*/  FFMA R40, R217, R29, R40 ;  /* 0x0000001dd9287223 */ /* 0x000fe20000000028 */
[----:B------:R-:W-:Y:S01]  /*23570*/  STL [R1], R53 ;  /* 0x0000003501007387 */ /* 0x000fe20000100800 */
[----:B------:R-:W-:Y:S01]  /*23580*/  FFMA R47, R214, R26, R46 ;  /* 0x0000001ad62f7223 */ /* 0x000fe2000000002e */
[----:B------:R-:W-:Y:S01]  /*23590*/  FFMA R132, R55, R7, R132 ;  /* 0x0000000737847223 */ /* 0x000fe20000000084 */
[----:B------:R-:W-:Y:S01]  /*235a0*/  FFMA R39, R220, R20, R101 ;  /* 0x00000014dc277223 */ /* 0x000fe20000000065 */
[----:B------:R-:W-:Y:S01]  /*235b0*/  FFMA R41, R217, R33, R41 ;  /* 0x00000021d9297223 */ /* 0x000fe20000000029 */
[----:B------:R-:W-:Y:S01]  /*235c0*/  STL [R1+0x30], R52 ;  /* 0x0000303401007387 */ /* 0x000fe20000100800 */
        /* <DEDUP_REMOVED lines=18> */
[C---:B------:R-:W-:Y:S01]  /*236f0*/  FFMA R36, R221.reuse, R29, R36 ;  /* 0x0000001ddd247223 */ /* 0x040fe20000000024 */
[----:B------:R-:W-:Y:S01]  /*23700*/  STL [R1+0x40], R46 ;  /* 0x0000402e01007387 */ /* 0x000fe20000100800 */
[----:B------:R-:W-:Y:S01]  /*23710*/  FFMA R37, R221, R33, R37 ;  /* 0x00000021dd257223 */ /* 0x000fe20000000025 */
[----:B------:R-:W-:-:S02]  /*23720*/  FFMA R136, R224, R24, R136 ;  /* 0x00000018e0887223 */ /* 0x000fc40000000088 */
[----:B------:R1:W-:Y:S01]  /*23730*/  STL [R1+0x100], R44 ;  /* 0x0001002c01007387 */ /* 0x0003e20000100800 */
[----:B------:R-:W-:Y:S01]  /*23740*/  FFMA R132, R225, R21, R132 ;  /* 0x00000015e1847223 */ /* 0x000fe20000000084 */
[----:B------:R-:W-:Y:S02]  /*23750*/  FFMA R39, R222, R22, R39 ;  /* 0x00000016de277223 */ /* 0x000fe40000000027 */
[----:B------:R-:W-:Y:S01]  /*23760*/  STL [R1+0xf0], R43 ;  /* 0x0000f02b01007387 */ /* 0x000fe20000100800 */
[----:B------:R-:W-:Y:S01]  /*23770*/  FFMA R140, R224, R28, R140 ;  /* 0x0000001ce08c7223 */ /* 0x000fe2000000008c */
[----:B------:R-:W-:Y:S02]  /*23780*/  FFMA R38, R222, R26, R38 ;  /* 0x0000001ade267223 */ /* 0x000fe40000000026 */
[----:B------:R-:W-:Y:S01]  /*23790*/  STL [R1+0xe0], R42 ;  /* 0x0000e02a01007387 */ /* 0x000fe20000100800 */
[----:B------:R-:W-:Y:S01]  /*237a0*/  FFMA R81, R224, R32, R81 ;  /* 0x00000020e0517223 */ /* 0x000fe20000000051 */
[----:B-1----:R-:W-:-:S02]  /*237b0*/  FFMA R44, R222, R34, R37 ;  /* 0x00000022de2c7223 */ /* 0x002fc40000000025 */
[----:B------:R1:W-:Y:S01]  /*237c0*/  STL [R1+0xd0], R40 ;  /* 0x0000d02801007387 */ /* 0x0003e20000100800 */
[C---:B------:R-:W-:Y:S01]  /*237d0*/  FFMA R136, R225.reuse, R25, R136 ;  /* 0x00000019e1887223 */ /* 0x040fe20000000088 */
[----:B------:R-:W-:Y:S01]  /*237e0*/  FFMA R132, R226, R22, R132 ;  /* 0x00000016e2847223 */ /* 0x000fe20000000084 */
[C---:B------:R-:W-:Y:S01]  /*237f0*/  FFMA R140, R225.reuse, R29, R140 ;  /* 0x0000001de18c7223 */ /* 0x040fe2000000008c */
[----:B------:R-:W-:Y:S01]  /*23800*/  STL [R1+0x128], R39 ;  /* 0x0001282701007387 */ /* 0x000fe20000100800 */
[----:B------:R-:W-:Y:S01]  /*23810*/  FFMA R148, R228, R20, R148 ;  /* 0x00000014e4947223 */ /* 0x000fe20000000094 */
[----:B------:R-:W-:Y:S01]  /*23820*/  FFMA R225, R225, R33, R81 ;  /* 0x00000021e1e17223 */ /* 0x000fe20000000051 */
[C---:B------:R-:W-:Y:S01]  /*23830*/  FFMA R72, R70.reuse, R6, R72 ;  /* 0x0000000646487223 */ /* 0x040fe20000000048 */
[C---:B------:R-:W-:Y:S01]  /*23840*/  FFMA R111, R70.reuse, R14, R111 ;  /* 0x0000000e466f7223 */ /* 0x040fe2000000006f */
[----:B------:R-:W-:Y:S01]  /*23850*/  FFMA R112, R70, R18, R112 ;  /* 0x0000001246707223 */ /* 0x000fe20000000070 */
[----:B-1----:R-:W-:Y:S01]  /*23860*/  FFMA R40, R222, R30, R36 ;  /* 0x0000001ede287223 */ /* 0x002fe20000000024 */
[----:B------:R-:W-:Y:S01]  /*23870*/  STL [R1+0x11c], R38 ;  /* 0x00011c2601007387 */ /* 0x000fe20000100800 */
[C---:B------:R-:W-:Y:S01]  /*23880*/  FFMA R152, R228.reuse, R24, R152 ;  /* 0x00000018e4987223 */ /* 0x040fe20000000098 */
[C---:B------:R-:W-:Y:S01]  /*23890*/  FFMA R164, R79.reuse, R7, R164 ;  /* 0x000000074fa47223 */ /* 0x040fe200000000a4 */
[----:B------:R-:W-:Y:S01]  /*238a0*/  FFMA R156, R228, R28, R156 ;  /* 0x0000001ce49c7223 */ /* 0x000fe2000000009c */
[----:B------:R-:W-:Y:S01]  /*238b0*/  STL [R1+0x110], R40 ;  /* 0x0001102801007387 */ /* 0x000fe20000100800 */
[C---:B------:R-:W-:Y:S01]  /*238c0*/  FFMA R218, R226.reuse, R26, R136 ;  /* 0x0000001ae2da7223 */ /* 0x040fe20000000088 */
[C---:B------:R-:W-:Y:S01]  /*238d0*/  FFMA R168, R79.reuse, R11, R168 ;  /* 0x0000000b4fa87223 */ /* 0x040fe200000000a8 */
[----:B------:R-:W-:Y:S01]  /*238e0*/  FFMA R136, R226, R30, R140 ;  /* 0x0000001ee2887223 */ /* 0x000fe2000000008c */
[----:B------:R-:W-:Y:S01]  /*238f0*/  STL [R1+0xec], R44 ;  /* 0x0000ec2c01007387 */ /* 0x000fe20000100800 */
[----:B------:R-:W-:Y:S01]  /*23900*/  FFMA R169, R79, R15, R169 ;  /* 0x0000000f4fa97223 */ /* 0x000fe200000000a9 */
[----:B------:R-:W-:-:S02]  /*23910*/  FFMA R148, R229, R21, R148 ;  /* 0x00000015e5947223 */ /* 0x000fc40000000094 */
[----:B------:R1:W-:Y:S01]  /*23920*/  STL [R1+0x138], R132 ;  /* 0x0001388401007387 */ /* 0x0003e20000100800 */
        /* <DEDUP_REMOVED lines=9> */
[----:B-1----:R-:W-:Y:S01]  /*239c0*/  FFMA R132, R226, R34, R225 ;  /* 0x00000022e2847223 */ /* 0x002fe200000000e1 */
[C---:B------:R-:W-:Y:S01]  /*239d0*/  FFMA R168, R232.reuse, R24, R168 ;  /* 0x00000018e8a87223 */ /* 0x040fe200000000a8 */
[----:B------:R-:W-:Y:S01]  /*239e0*/  STL [R1+0x124], R218 ;  /* 0x000124da01007387 */ /* 0x000fe20000100800 */
        /* <DEDUP_REMOVED lines=11> */
[----:B------:R2:W-:Y:S01]  /*23aa0*/  STL [R1+0xdc], R132 ;  /* 0x0000dc8401007387 */ /* 0x0005e20000100800 */
        /* <DEDUP_REMOVED lines=9> */
[----:B--2---:R-:W-:Y:S01]  /*23b40*/  FFMA R132, R230, R30, R156 ;  /* 0x0000001ee6847223 */ /* 0x004fe2000000009c */
[----:B------:R-:W-:Y:S01]  /*23b50*/  FFMA R168, R233, R25, R168 ;  /* 0x00000019e9a87223 */ /* 0x000fe200000000a8 */
[-C--:B------:R-:W-:Y:S01]  /*23b60*/  FFMA R79, R79, R19.reuse, R114 ;  /* 0x000000134f4f7223 */ /* 0x080fe20000000072 */
[----:B------:R-:W-:Y:S01]  /*23b70*/  FFMA R71, R71, R19, R112 ;  /* 0x0000001347477223 */ /* 0x000fe20000000070 */
[-C--:B------:R-:W-:Y:S01]  /*23b80*/  FFMA R172, R176, R28.reuse, R65 ;  /* 0x0000001cb0ac7223 */ /* 0x080fe20000000041 */
[-C--:B------:R-:W-:Y:S01]  /*23b90*/  FFMA R59, R188, R28.reuse, R106 ;  /* 0x0000001cbc3b7223 */ /* 0x080fe2000000006a */
[----:B------:R-:W-:Y:S01]  /*23ba0*/  FFMA R55, R196, R28, R105 ;  /* 0x0000001cc4377223 */ /* 0x000fe20000000069 */
        /* <DEDUP_REMOVED lines=21> */
[-C--:B------:R-:W-:Y:S01]  /*23d00*/  FFMA R86, R196, R32.reuse, R86 ;  /* 0x00000020c4567223 */ /* 0x080fe20000000056 */
[-C--:B------:R-:W-:Y:S01]  /*23d10*/  FFMA R49, R208, R32.reuse, R49 ;  /* 0x00000020d0317223 */ /* 0x080fe20000000031 */
[----:B------:R-:W-:Y:S01]  /*23d20*/  FFMA R45, R212, R32, R45 ;  /* 0x00000020d42d7223 */ /* 0x000fe2000000002d */
[C---:B------:R-:W-:Y:S01]  /*23d30*/  FFMA R78, R236.reuse, R20, R78 ;  /* 0x00000014ec4e7223 */ /* 0x040fe2000000004e */
[----:B------:R1:W-:Y:S01]  /*23d40*/  STL [R1+0x12c], R140 ;  /* 0x00012c8c01007387 */ /* 0x0003e20000100800 */
[C---:B------:R-:W-:Y:S01]  /*23d50*/  FFMA R176, R236.reuse, R24, R100 ;  /* 0x00000018ecb07223 */ /* 0x040fe20000000064 */
[C---:B------:R-:W-:Y:S01]  /*23d60*/  FFMA R76, R236.reuse, R28, R76 ;  /* 0x0000001cec4c7223 */ /* 0x040fe2000000004c */
[-C--:B------:R-:W-:Y:S01]  /*23d70*/  FFMA R77, R236, R32.reuse, R77 ;  /* 0x00000020ec4d7223 */ /* 0x080fe2000000004d */
[----:B------:R2:W-:Y:S01]  /*23d80*/  STL [R1+0x118], R136 ;  /* 0x0001188801007387 */ /* 0x0005e20000100800 */
[C---:B------:R-:W-:Y:S01]  /*23d90*/  FFMA R196, R173.reuse, R29, R66 ;  /* 0x0000001dadc47223 */ /* 0x040fe20000000042 */
[-C--:B------:R-:W-:Y:S01]  /*23da0*/  FFMA R80, R228, R32.reuse, R80 ;  /* 0x00000020e4507223 */ /* 0x080fe20000000050 */
[----:B------:R-:W-:Y:S01]  /*23db0*/  FFMA R79, R232, R32, R79 ;  /* 0x00000020e84f7223 */ /* 0x000fe2000000004f */
[----:B------:R3:W-:Y:S01]  /*23dc0*/  STL [R1+0xfc], R132 ;  /* 0x0000fc8401007387 */ /* 0x0007e20000100800 */
[----:B-1----:R-:W-:Y:S01]  /*23dd0*/  FFMA R140, R234, R22, R164 ;  /* 0x00000016ea8c7223 */ /* 0x002fe200000000a4 */
[C---:B------:R-:W-:Y:S01]  /*23de0*/  FFMA R75, R240.reuse, R20, R75 ;  /* 0x00000014f04b7223 */ /* 0x040fe2000000004b */
[C---:B------:R-:W-:Y:S01]  /*23df0*/  FFMA R184, R240.reuse, R24, R99 ;  /* 0x00000018f0b87223 */ /* 0x040fe20000000063 */
[----:B------:R-:W-:Y:S01]  /*23e00*/  FFMA R73, R240, R28, R73 ;  /* 0x0000001cf0497223 */ /* 0x000fe20000000049 */
[----:B--2---:R-:W-:Y:S01]  /*23e10*/  FFMA R136, R234, R26, R168 ;  /* 0x0000001aea887223 */ /* 0x004fe200000000a8 */
        /* <DEDUP_REMOVED lines=40> */
[C---:B------:R-:W-:Y:S01]  /*240a0*/  FFMA R176, R237.reuse, R25, R176 ;  /* 0x00000019edb07223 */ /* 0x040fe200000000b0 */
[----:B------:R-:W-:Y:S01]  /*240b0*/  STL [R1+0x120], R140 ;  /* 0x0001208c01007387 */ /* 0x000fe20000100800 */
[----:B------:R-:W-:Y:S01]  /*240c0*/  FFMA R177, R237, R29, R76 ;  /* 0x0000001dedb17223 */ /* 0x000fe2000000004c */
[C---:B------:R-:W-:Y:S01]  /*240d0*/  FFMA R185, R241.reuse, R21, R75 ;  /* 0x00000015f1b97223 */ /* 0x040fe2000000004b */
[C---:B------:R-:W-:Y:S01]  /*240e0*/  FFMA R184, R241.reuse, R25, R184 ;  /* 0x00000019f1b87223 */ /* 0x040fe200000000b8 */
[----:B------:R1:W-:Y:S01]  /*240f0*/  STL [R1+0x108], R136 ;  /* 0x0001088801007387 */ /* 0x0003e20000100800 */
        /* <DEDUP_REMOVED lines=31> */
[----:B-1----:R-:W-:Y:S01]  /*242f0*/  FFMA R136, R238, R22, R173 ;  /* 0x00000016ee887223 */ /* 0x002fe200000000ad */
[----:B------:R1:W-:Y:S01]  /*24300*/  STL [R1+0xe8], R132 ;  /* 0x0000e88401007387 */ /* 0x0003e20000100800 */
        /* <DEDUP_REMOVED lines=16> */
[----:B-1----:R-:W-:Y:S01]  /*24410*/  FFMA R132, R238, R26, R176 ;  /* 0x0000001aee847223 */ /* 0x002fe200000000b0 */
[----:B------:R-:W1:Y:S04]  /*24420*/  LDS.128 R36, [R0.X4+UR5+0x51e0] ;  /* 0x0051e00500247984 */ /* 0x000e680008004c00 */
[----:B------:R-:W2:Y:S04]  /*24430*/  LDS.128 R40, [R0.X4+UR5+0x52e0] ;  /* 0x0052e00500287984 */ /* 0x000ea80008004c00 */
[----:B------:R-:W3:Y:S04]  /*24440*/  LDS.128 R44, [R0.X4+UR5+0x53e0] ;  /* 0x0053e005002c7984 */ /* 0x000ee80008004c00 */
        /* <DEDUP_REMOVED lines=20> */
[----:B------:R2:W-:Y:S04]  /*24590*/  STL [R1+0x114], R136 ;  /* 0x0001148801007387 */ /* 0x0005e80000100800 */
[----:B------:R3:W-:Y:S01]  /*245a0*/  STL [R1+0xf8], R132 ;  /* 0x0000f88401007387 */ /* 0x0007e20000100800 */
[C---:B--2---:R-:W-:Y:S01]  /*245b0*/  FFMA R136, R242.reuse, R22, R185 ;  /* 0x00000016f2887223 */ /* 0x044fe200000000b9 */
[----:B---3--:R-:W-:-:S04]  /*245c0*/  FFMA R132, R242, R26, R184 ;  /* 0x0000001af2847223 */ /* 0x008fc800000000b8 */
[----:B------:R-:W-:Y:S04]  /*245d0*/  STL [R1+0x104], R136 ;  /* 0x0001048801007387 */ /* 0x000fe80000100800 */
[----:B------:R2:W-:Y:S02]  /*245e0*/  STL [R1+0xe4], R132 ;  /* 0x0000e48401007387 */ /* 0x0005e40000100800 */
[----:B--2---:R-:W-:-:S05]  /*245f0*/  FFMA R132, R246, R22, R193 ;  /* 0x00000016f6847223 */ /* 0x004fca00000000c1 */
[----:B------:R2:W-:Y:S01]  /*24600*/  STL [R1+0xf4], R132 ;  /* 0x0000f48401007387 */ /* 0x0005e20000100800 */
[-C--:B------:R-:W-:Y:S01]  /*24610*/  FFMA R229, R230, R34.reuse, R229 ;  /* 0x00000022e6e57223 */ /* 0x080fe200000000e5 */
        /* <DEDUP_REMOVED lines=8> */
[----:B------:R-:W-:Y:S01]  /*246a0*/  ISETP.NE.AND P1, PT, RZ, UR6, PT ;  /* 0x00000006ff007c0c */ /* 0x000fe2000bf25270 */
[C---:B------:R-:W-:Y:S01]  /*246b0*/  FFMA R246, R250.reuse, R22, R201 ;  /* 0x00000016faf67223 */ /* 0x040fe200000000c9 */
[C---:B------:R-:W-:Y:S01]  /*246c0*/  FFMA R164, R250.reuse, R26, R200 ;  /* 0x0000001afaa47223 */ /* 0x040fe200000000c8 */
[C---:B------:R-:W-:Y:S01]  /*246d0*/  FFMA R218, R250.reuse, R30, R197 ;  /* 0x0000001efada7223 */ /* 0x040fe200000000c5 */
[----:B------:R-:W-:-:S01]  /*246e0*/  FFMA R249, R250, R34, R249 ;  /* 0x00000022faf97223 */ /* 0x000fc200000000f9 */
[----:B-12-4-:R-:W2:Y:S04]  /*246f0*/  LDL.LU R140, [R1+0x54] ;  /* 0x00005400018c7983 */ /* 0x016ea80000300800 */
[----:B------:R-:W3:Y:S04]  /*24700*/  LDL.LU R132, [R1+0x58] ;  /* 0x0000580001847983 */ /* 0x000ee80000300800 */
[----:B------:R-:W4:Y:S01]  /*24710*/  LDL.LU R222, [R1+0x5c] ;  /* 0x00005c0001de7983 */ /* 0x000f220000300800 */
[----:B------:R-:W-:Y:S01]  /*24720*/  ULDC.64 UR10, c[0x0][0x118] ;  /* 0x00004600000a7ab9 */ /* 0x000fe20000000a00 */
[C---:B--2---:R-:W-:Y:S01]  /*24730*/  FFMA R148, R170.reuse, R6, R140 ;  /* 0x00000006aa947223 */ /* 0x044fe2000000008c */
[----:B---3--:R-:W-:-:S04]  /*24740*/  FFMA R140, R170, R10, R132 ;  /* 0x0000000aaa8c7223 */ /* 0x008fc80000000084 */
[----:B------:R1:W-:Y:S01]  /*24750*/  STL [R1+0x17c], R148 ;  /* 0x00017c9401007387 */ /* 0x0003e20000100800 */
[----:B----4-:R-:W-:-:S03]  /*24760*/  FFMA R132, R170, R14, R222 ;  /* 0x0000000eaa847223 */ /* 0x010fc600000000de */
[----:B------:R1:W-:Y:S04]  /*24770*/  STL [R1+0x178], R140 ;  /* 0x0001788c01007387 */ /* 0x0003e80000100800 */
[----:B------:R1:W-:Y:S02]  /*24780*/  STL [R1+0x170], R132 ;  /* 0x0001708401007387 */ /* 0x0003e40000100800 */
[----:B------:R-:W2:Y:S04]  /*24790*/  LDL.LU R193, [R1+0x50] ;  /* 0x0000500001c17983 */ /* 0x000ea80000300800 */
[----:B------:R-:W3:Y:S04]  /*247a0*/  LDL.LU R242, [R1+0x60] ;  /* 0x0000600001f27983 */ /* 0x000ee80000300800 */
[----:B-1----:R-:W4:Y:S04]  /*247b0*/  LDL.LU R148, [R1+0x8c] ;  /* 0x00008c0001947983 */ /* 0x002f280000300800 */
[----:B------:R-:W3:Y:S04]  /*247c0*/  LDL.LU R132, [R1+0xb8] ;  /* 0x0000b80001847983 */ /* 0x000ee80000300800 */
[----:B------:R-:W3:Y:S04]  /*247d0*/  LDL.LU R181, [R1+0x130] ;  /* 0x0001300001b57983 */ /* 0x000ee80000300800 */
[----:B------:R-:W3:Y:S04]  /*247e0*/  LDL.LU R222, [R1+0x44] ;  /* 0x0000440001de7983 */ /* 0x000ee80000300800 */
[----:B------:R-:W4:Y:S04]  /*247f0*/  LDL.LU R156, [R1+0x64] ;  /* 0x00006400019c7983 */ /* 0x000f280000300800 */
        /* <DEDUP_REMOVED lines=11> */
[----:B------:R-:W-:Y:S04]  /*248b0*/  STL [R1+0x348], R97 ;  /* 0x0003486101007387 */ /* 0x000fe80000100800 */
        /* <DEDUP_REMOVED lines=29> */
[----:B------:R2:W-:Y:S02]  /*24a90*/  STL [R1+0x2d0], R0 ;  /* 0x0002d00001007387 */ /* 0x0005e40000100800 */
[----:B--2---:R-:W-:-:S05]  /*24aa0*/  FFMA R0, R170, R18, R193 ;  /* 0x00000012aa007223 */ /* 0x004fca00000000c1 */
[----:B------:R-:W-:Y:S04]  /*24ab0*/  STL [R1+0x174], R0 ;  /* 0x0001740001007387 */ /* 0x000fe80000100800 */
[----:B------:R-:W2:Y:S04]  /*24ac0*/  LDL.LU R109, [R1+0x4] ;  /* 0x00000400016d7983 */ /* 0x000ea80000300800 */
[----:B------:R-:W2:Y:S04]  /*24ad0*/  LDL.LU R101, [R1+0x98] ;  /* 0x0000980001657983 */ /* 0x000ea80000300800 */
[----:B------:R-:W2:Y:S01]  /*24ae0*/  LDL.LU R97, [R1+0xc4] ;  /* 0x0000c40001617983 */ /* 0x000ea20000300800 */
[----:B---3--:R-:W-:-:S03]  /*24af0*/  FFMA R170, R222, R165, R242 ;  /* 0x000000a5deaa7223 */ /* 0x008fc600000000f2 */
[----:B------:R-:W3:Y:S01]  /*24b00*/  LDL.LU R91, [R1+0x140] ;  /* 0x00014000015b7983 */ /* 0x000ee20000300800 */
[C---:B----4-:R-:W-:Y:S01]  /*24b10*/  FFMA R148, R222.reuse, R161, R148 ;  /* 0x000000a1de947223 */ /* 0x050fe20000000094 */
[C---:B------:R-:W-:Y:S01]  /*24b20*/  FFMA R132, R222.reuse, R157, R132 ;  /* 0x0000009dde847223 */ /* 0x040fe20000000084 */
[----:B------:R-:W-:Y:S01]  /*24b30*/  FFMA R222, R222, R129, R181 ;  /* 0x00000081dede7223 */ /* 0x000fe200000000b5 */
[----:B------:R-:W4:Y:S04]  /*24b40*/  LDL.LU R121, [R1+0x70] ;  /* 0x0000700001797983 */ /* 0x000f280000300800 */
[----:B------:R-:W4:Y:S04]  /*24b50*/  LDL.LU R117, [R1+0x9c] ;  /* 0x00009c0001757983 */ /* 0x000f280000300800 */
[----:B------:R-:W4:Y:S04]  /*24b60*/  LDL.LU R113, [R1+0xc8] ;  /* 0x0000c80001717983 */ /* 0x000f280000300800 */
[----:B------:R-:W4:Y:S01]  /*24b70*/  LDL.LU R87, [R1+0x148] ;  /* 0x0001480001577983 */ /* 0x000f220000300800 */
[----:B------:R-:W-:-:S03]  /*24b80*/  FFMA R156, R140, R165, R156 ;  /* 0x000000a58c9c7223 */ /* 0x000fc6000000009c */
[----:B------:R-:W4:Y:S01]  /*24b90*/  LDL.LU R94, [R1+0x74] ;  /* 0x00007400015e7983 */ /* 0x000f220000300800 */
[C---:B------:R-:W-:Y:S01]  /*24ba0*/  FFMA R168, R140.reuse, R161, R168 ;  /* 0x000000a18ca87223 */ /* 0x040fe200000000a8 */
        /* <DEDUP_REMOVED lines=8> */
[----:B------:R-:W-:-:S03]  /*24c30*/  FFMA R242, R152, R161, R177 ;  /* 0x000000a198f27223 */ /* 0x000fc600000000b1 */
        /* <DEDUP_REMOVED lines=10> */
[----:B------:R-:W4:Y:S01]  /*24ce0*/  LDL.LU R192, [R1+0x84] ;  /* 0x0000840001c07983 */ /* 0x000f220000300800 */
[----:B------:R-:W-:-:S03]  /*24cf0*/  FFMA R226, R152, R157, R226 ;  /* 0x0000009d98e27223 */ /* 0x000fc600000000e2 */
        /* <DEDUP_REMOVED lines=8> */
[----:B------:R-:W4:Y:S01]  /*24d80*/  LDL.LU R173, [R1+0x180] ;  /* 0x0001800001ad7983 */ /* 0x000f220000300800 */
[C---:B--2---:R-:W-:Y:S01]  /*24d90*/  FFMA R101, R238.reuse, R161, R101 ;  /* 0x000000a1ee657223 */ /* 0x044fe20000000065 */
[C---:B------:R-:W-:Y:S01]  /*24da0*/  FFMA R97, R238.reuse, R157, R97 ;  /* 0x0000009dee617223 */ /* 0x040fe20000000061 */
[----:B---3--:R-:W-:Y:S01]  /*24db0*/  FFMA R238, R238, R129, R91 ;  /* 0x00000081eeee7223 */ /* 0x008fe2000000005b */
        /* <DEDUP_REMOVED lines=9> */
[----:B------:R-:W-:-:S04]  /*24e50*/  FFMA R110, R137, R165, R110 ;  /* 0x000000a5896e7223 */ /* 0x000fc8000000006e */
[----:B------:R1:W-:Y:S01]  /*24e60*/  STL [R1+0xcc], R133 ;  /* 0x0000cc8501007387 */ /* 0x0003e20000100800 */
[C---:B------:R-:W-:Y:S01]  /*24e70*/  FFMA R106, R137.reuse, R161, R106 ;  /* 0x000000a1896a7223 */ /* 0x040fe2000000006a */
[C---:B------:R-:W-:Y:S01]  /*24e80*/  FFMA R102, R137.reuse, R157, R102 ;  /* 0x0000009d89667223 */ /* 0x040fe20000000066 */
[----:B------:R-:W-:Y:S01]  /*24e90*/  FFMA R98, R137, R129, R98 ;  /* 0x0000008189627223 */ /* 0x000fe20000000062 */
[C---:B------:R-:W-:Y:S01]  /*24ea0*/  FFMA R137, R175.reuse, R27, R188 ;  /* 0x0000001baf897223 */ /* 0x040fe200000000bc */
[----:B-1----:R-:W-:Y:S01]  /*24eb0*/  FFMA R133, R175, R23, R180 ;  /* 0x00000017af857223 */ /* 0x002fe200000000b4 */
[-C--:B------:R-:W-:Y:S01]  /*24ec0*/  FFMA R114, R141, R129.reuse, R114 ;  /* 0x000000818d727223 */ /* 0x080fe20000000072 */
[-C--:B------:R-:W-:Y:S01]  /*24ed0*/  FFMA R87, R145, R129.reuse, R189 ;  /* 0x0000008191577223 */ /* 0x080fe200000000bd */
[-C--:B------:R-:W-:Y:S01]  /*24ee0*/  FFMA R103, R149, R129.reuse, R184 ;  /* 0x0000008195677223 */ /* 0x080fe200000000b8 */
[----:B------:R-:W-:Y:S01]  /*24ef0*/  FFMA R119, R153, R129, R173 ;  /* 0x0000008199777223 */ /* 0x000fe200000000ad */
[----:B------:R-:W-:-:S05]  /*24f00*/  FFMA R129, R175, R31, R196 ;  /* 0x0000001faf817223 */ /* 0x000fca00000000c4 */
[----:B------:R1:W-:Y:S04]  /*24f10*/  STL [R1+0xc8], R129 ;  /* 0x0000c88101007387 */ /* 0x0003e80000100800 */
[----:B------:R2:W-:Y:S01]  /*24f20*/  STL [R1+0xc4], R137 ;  /* 0x0000c48901007387 */ /* 0x0005e20000100800 */
[----:B-1----:R-:W-:-:S03]  /*24f30*/  FFMA R129, R179, R35, R178 ;  /* 0x00000023b3817223 */ /* 0x002fc600000000b2 */
[----:B------:R1:W-:Y:S01]  /*24f40*/  STL [R1+0xc0], R133 ;  /* 0x0000c08501007387 */ /* 0x0003e20000100800 */
[----:B--2---:R-:W-:-:S03]  /*24f50*/  FFMA R137, R179, R31, R172 ;  /* 0x0000001fb3897223 */ /* 0x004fc600000000ac */
[----:B------:R2:W-:Y:S01]  /*24f60*/  STL [R1+0xbc], R129 ;  /* 0x0000bc8101007387 */ /* 0x0005e20000100800 */
[----:B-1----:R-:W-:-:S03]  /*24f70*/  FFMA R133, R179, R27, R160 ;  /* 0x0000001bb3857223 */ /* 0x002fc600000000a0 */
[----:B------:R1:W-:Y:S01]  /*24f80*/  STL [R1+0xb8], R137 ;  /* 0x0000b88901007387 */ /* 0x0003e20000100800 */
[----:B--2---:R-:W-:-:S03]  /*24f90*/  FFMA R129, R179, R23, R144 ;  /* 0x00000017b3817223 */ /* 0x004fc60000000090 */
[----:B------:R2:W-:Y:S04]  /*24fa0*/  STL [R1+0xb4], R133 ;  /* 0x0000b48501007387 */ /* 0x0005e80000100800 */
[----:B------:R3:W-:Y:S01]  /*24fb0*/  STL [R1+0xb0], R129 ;  /* 0x0000b08101007387 */ /* 0x0007e20000100800 */
[C---:B-1----:R-:W-:Y:S01]  /*24fc0*/  FFMA R137, R183.reuse, R35, R182 ;  /* 0x00000023b7897223 */ /* 0x042fe200000000b6 */
[----:B--2---:R-:W-:-:S04]  /*24fd0*/  FFMA R133, R183, R31, R128 ;  /* 0x0000001fb7857223 */ /* 0x004fc80000000080 */
[----:B------:R-:W-:Y:S01]  /*24fe0*/  STL [R1+0xac], R137 ;  /* 0x0000ac8901007387 */ /* 0x000fe20000100800 */
[C---:B---3--:R-:W-:Y:S01]  /*24ff0*/  FFMA R129, R183.reuse, R27, R3 ;  /* 0x0000001bb7817223 */ /* 0x048fe20000000003 */
[----:B------:R-:W-:Y:S02]  /*25000*/  FFMA R128, R183, R23, R204 ;  /* 0x00000017b7807223 */ /* 0x000fe400000000cc */
[----:B------:R-:W-:Y:S01]  /*25010*/  STL [R1+0xa8], R133 ;  /* 0x0000a88501007387 */ /* 0x000fe20000100800 */
[----:B------:R-:W-:-:S03]  /*25020*/  FFMA R3, R187, R35, R186 ;  /* 0x00000023bb037223 */ /* 0x000fc600000000ba */
[----:B------:R1:W-:Y:S01]  /*25030*/  STL [R1+0xa4], R129 ;  /* 0x0000a48101007387 */ /* 0x0003e20000100800 */
[----:B------:R-:W-:-:S03]  /*25040*/  FFMA R111, R149, R161, R193 ;  /* 0x000000a1956f7223 */ /* 0x000fc600000000c1 */
[----:B------:R2:W-:Y:S01]  /*25050*/  STL [R1+0xa0], R128 ;  /* 0x0000a08001007387 */ /* 0x0005e20000100800 */
[----:B-1----:R-:W-:-:S03]  /*25060*/  FFMA R129, R187, R31, R205 ;  /* 0x0000001fbb817223 */ /* 0x002fc600000000cd */
[----:B------:R1:W-:Y:S04]  /*25070*/  STL [R1+0x9c], R3 ;  /* 0x00009c0301007387 */ /* 0x0003e80000100800 */
[----:B------:R3:W-:Y:S04]  /*25080*/  STL [R1+0x98], R129 ;  /* 0x0000988101007387 */ /* 0x0007e80000100800 */
[----:B------:R-:W4:Y:S01]  /*25090*/  LDL.LU R193, [R1] ;  /* 0x0000000001c17983 */ /* 0x000f220000300800 */
[C---:B--2---:R-:W-:Y:S01]  /*250a0*/  FFMA R128, R187.reuse, R27, R208 ;  /* 0x0000001bbb807223 */ /* 0x044fe200000000d0 */
[----:B-1----:R-:W-:-:S04]  /*250b0*/  FFMA R3, R187, R23, R209 ;  /* 0x00000017bb037223 */ /* 0x002fc800000000d1 */
[----:B------:R1:W-:Y:S01]  /*250c0*/  STL [R1+0x94], R128 ;  /* 0x0000948001007387 */ /* 0x0003e20000100800 */
[----:B---3--:R-:W-:-:S03]  /*250d0*/  FFMA R129, R191, R27, R213 ;  /* 0x0000001bbf817223 */ /* 0x008fc600000000d5 */
[----:B------:R2:W-:Y:S01]  /*250e0*/  STL [R1+0x90], R3 ;  /* 0x0000900301007387 */ /* 0x0005e20000100800 */
[C---:B-1----:R-:W-:Y:S01]  /*250f0*/  FFMA R128, R191.reuse, R35, R190 ;  /* 0x00000023bf807223 */ /* 0x042fe200000000be */
[----:B--2---:R-:W-:-:S04]  /*25100*/  FFMA R3, R191, R31, R212 ;  /* 0x0000001fbf037223 */ /* 0x004fc800000000d4 */
[----:B------:R1:W-:Y:S04]  /*25110*/  STL [R1+0x8c], R128 ;  /* 0x00008c8001007387 */ /* 0x0003e80000100800 */
[----:B------:R2:W-:Y:S01]  /*25120*/  STL [R1+0x88], R3 ;  /* 0x0000880301007387 */ /* 0x0005e20000100800 */
[----:B-1----:R-:W-:-:S03]  /*25130*/  FFMA R128, R191, R23, R216 ;  /* 0x00000017bf807223 */ /* 0x002fc600000000d8 */
[----:B------:R1:W-:Y:S01]  /*25140*/  STL [R1+0x84], R129 ;  /* 0x0000848101007387 */ /* 0x0003e20000100800 */
[----:B--2---:R-:W-:-:S03]  /*25150*/  FFMA R3, R195, R35, R194 ;  /* 0x00000023c3037223 */ /* 0x004fc600000000c2 */
[----:B------:R2:W-:Y:S01]  /*25160*/  STL [R1+0x80], R128 ;  /* 0x0000808001007387 */ /* 0x0005e20000100800 */
[----:B------:R-:W-:Y:S01]  /*25170*/  FFMA R91, R145, R157, R201 ;  /* 0x0000009d915b7223 */ /* 0x000fe200000000c9 */
[C---:B-1----:R-:W-:Y:S02]  /*25180*/  FFMA R129, R195.reuse, R31, R217 ;  /* 0x0000001fc3817223 */ /* 0x042fe400000000d9 */
[----:B------:R1:W-:Y:S01]  /*25190*/  STL [R1+0x7c], R3 ;  /* 0x00007c0301007387 */ /* 0x0003e20000100800 */
[----:B--2---:R-:W-:-:S03]  /*251a0*/  FFMA R128, R195, R27, R220 ;  /* 0x0000001bc3807223 */ /* 0x004fc600000000dc */
[----:B------:R2:W-:Y:S01]  /*251b0*/  STL [R1+0x78], R129 ;  /* 0x0000788101007387 */ /* 0x0005e20000100800 */
[----:B------:R-:W-:-:S03]  /*251c0*/  FFMA R127, R153, R161, R177 ;  /* 0x000000a1997f7223 */ /* 0x000fc600000000b1 */
[----:B------:R-:W3:Y:S01]  /*251d0*/  LDL.LU R201, [R1+0x10] ;  /* 0x0000100001c97983 */ /* 0x000ee20000300800 */
[----:B-1----:R-:W-:-:S03]  /*251e0*/  FFMA R3, R195, R23, R221 ;  /* 0x00000017c3037223 */ /* 0x002fc600000000dd */
[----:B------:R1:W-:Y:S04]  /*251f0*/  STL [R1+0x74], R128 ;  /* 0x0000748001007387 */ /* 0x0003e80000100800 */
[----:B------:R-:W3:Y:S01]  /*25200*/  LDL.LU R177, [R1+0x20] ;  /* 0x0000200001b17983 */ /* 0x000ee20000300800 */
[----:B--2---:R-:W-:-:S03]  /*25210*/  FFMA R129, R199, R31, R224 ;  /* 0x0000001fc7817223 */ /* 0x004fc600000000e0 */
[----:B------:R2:W-:Y:S01]  /*25220*/  STL [R1+0x70], R3 ;  /* 0x0000700301007387 */ /* 0x0005e20000100800 */
[----:B-1----:R-:W-:Y:S01]  /*25230*/  FFMA R128, R199, R27, R228 ;  /* 0x0000001bc7807223 */ /* 0x002fe200000000e4 */
[----:B------:R-:W-:Y:S01]  /*25240*/  FFMA R123, R153, R157, R176 ;  /* 0x0000009d997b7223 */ /* 0x000fe200000000b0 */
[----:B--2---:R-:W-:-:S05]  /*25250*/  FFMA R3, R199, R35, R198 ;  /* 0x00000023c7037223 */ /* 0x004fca00000000c6 */
[----:B------:R1:W-:Y:S04]  /*25260*/  STL [R1+0x6c], R3 ;  /* 0x00006c0301007387 */ /* 0x0003e80000100800 */
[----:B------:R2:W-:Y:S04]  /*25270*/  STL [R1+0x68], R129 ;  /* 0x0000688101007387 */ /* 0x0005e80000100800 */
[----:B------:R-:W3:Y:S01]  /*25280*/  LDL.LU R176, [R1+0x30] ;  /* 0x0000300001b07983 */ /* 0x000ee20000300800 */
        /* <DEDUP_REMOVED lines=8> */
[----:B------:R-:W2:Y:S01]  /*25310*/  LDL.LU R200, [R1+0x40] ;  /* 0x0000400001c87983 */ /* 0x000ea20000300800 */
[----:B------:R-:W-:-:S03]  /*25320*/  FFMA R107, R149, R157, R181 ;  /* 0x0000009d956b7223 */ /* 0x000fc600000000b5 */
[----:B------:R-:W-:Y:S01]  /*25330*/  STL [R1+0x58], R128 ;  /* 0x0000588001007387 */ /* 0x000fe20000100800 */
[----:B------:R-:W-:-:S03]  /*25340*/  FFMA R118, R141, R157, R118 ;  /* 0x0000009d8d767223 */ /* 0x000fc60000000076 */
[----:B------:R-:W2:Y:S01]  /*25350*/  LDL.LU R181, [R1+0xd4] ;  /* 0x0000d40001b57983 */ /* 0x000ea20000300800 */
[----:B------:R-:W-:-:S03]  /*25360*/  FFMA R122, R141, R161, R122 ;  /* 0x000000a18d7a7223 */ /* 0x000fc6000000007a */
[----:B------:R2:W-:Y:S01]  /*25370*/  STL [R1+0x54], R3 ;  /* 0x0000540301007387 */ /* 0x0005e20000100800 */
[----:B------:R-:W-:Y:S01]  /*25380*/  FFMA R0, R153, R165, R185 ;  /* 0x000000a599007223 */ /* 0x000fe200000000b9 */
[----:B------:R-:W-:Y:S02]  /*25390*/  FFMA R244, R203, R23, R244 ;  /* 0x00000017cbf47223 */ /* 0x000fe400000000f4 */
[----:B-1----:R-:W2:Y:S04]  /*253a0*/  LDL.LU R129, [R1+0xd8] ;  /* 0x0000d80001817983 */ /* 0x002ea80000300800 */
[----:B------:R-:W2:Y:S01]  /*253b0*/  LDL.LU R157, [R1+0xd0] ;  /* 0x0000d000019d7983 */ /* 0x000ea20000300800 */
[----:B------:R-:W-:-:S03]  /*253c0*/  FFMA R126, R141, R165, R126 ;  /* 0x000000a58d7e7223 */ /* 0x000fc6000000007e */
[----:B------:R-:W2:Y:S01]  /*253d0*/  LDL.LU R161, [R1+0xe0] ;  /* 0x0000e00001a17983 */ /* 0x000ea20000300800 */
[-C--:B------:R-:W-:Y:S01]  /*253e0*/  FFMA R99, R145, R165.reuse, R197 ;  /* 0x000000a591637223 */ /* 0x080fe200000000c5 */
[----:B------:R-:W-:Y:S02]  /*253f0*/  FFMA R115, R149, R165, R192 ;  /* 0x000000a595737223 */ /* 0x000fe400000000c0 */
[----:B------:R-:W2:Y:S04]  /*25400*/  LDL.LU R185, [R1+0xf0] ;  /* 0x0000f00001b97983 */ /* 0x000ea80000300800 */
[----:B------:R-:W2:Y:S04]  /*25410*/  LDL.LU R184, [R1+0x100] ;  /* 0x0001000001b87983 */ /* 0x000ea80000300800 */
[----:B------:R-:W2:Y:S04]  /*25420*/  LDL.LU R188, [R1+0xec] ;  /* 0x0000ec0001bc7983 */ /* 0x000ea80000300800 */
[----:B------:R-:W2:Y:S04]  /*25430*/  LDL.LU R165, [R1+0x110] ;  /* 0x0001100001a57983 */ /* 0x000ea80000300800 */
[----:B------:R-:W-:Y:S04]  /*25440*/  STL [R1+0x50], R244 ;  /* 0x000050f401007387 */ /* 0x000fe80000100800 */
[----:B------:R-:W2:Y:S04]  /*25450*/  LDL.LU R189, [R1+0x11c] ;  /* 0x00011c0001bd7983 */ /* 0x000ea80000300800 */
[----:B------:R-:W2:Y:S04]  /*25460*/  LDL.LU R196, [R1+0x128] ;  /* 0x0001280001c47983 */ /* 0x000ea80000300800 */
[----:B------:R-:W2:Y:S04]  /*25470*/  LDL.LU R149, [R1+0xdc] ;  /* 0x0000dc0001957983 */ /* 0x000ea80000300800 */
[----:B------:R-:W2:Y:S01]  /*25480*/  LDL.LU R141, [R1+0x10c] ;  /* 0x00010c00018d7983 */ /* 0x000ea20000300800 */
[----:B----4-:R-:W-:-:S03]  /*25490*/  FFMA R172, R207, R23, R193 ;  /* 0x00000017cfac7223 */ /* 0x010fc600000000c1 */
[----:B------:R-:W4:Y:S04]  /*254a0*/  LDL.LU R193, [R1+0x124] ;  /* 0x0001240001c17983 */ /* 0x000f280000300800 */
[----:B------:R-:W4:Y:S04]  /*254b0*/  LDL.LU R192, [R1+0x138] ;  /* 0x0001380001c07983 */ /* 0x000f280000300800 */
[----:B------:R-:W4:Y:S04]  /*254c0*/  LDL.LU R145, [R1+0xfc] ;  /* 0x0000fc0001917983 */ /* 0x000f280000300800 */
[----:B------:R-:W4:Y:S04]  /*254d0*/  LDL.LU R197, [R1+0x118] ;  /* 0x0001180001c57983 */ /* 0x000f280000300800 */
[----:B------:R-:W4:Y:S04]  /*254e0*/  LDL.LU R133, [R1+0x12c] ;  /* 0x00012c0001857983 */ /* 0x000f280000300800 */
[----:B------:R-:W4:Y:S01]  /*254f0*/  LDL.LU R137, [R1+0xe8] ;  /* 0x0000e80001897983 */ /* 0x000f220000300800 */
[----:B---3--:R-:W-:-:S03]  /*25500*/  FFMA R178, R211, R31, R201 ;  /* 0x0000001fd3b27223 */ /* 0x008fc600000000c9 */
[----:B------:R-:W3:Y:S01]  /*25510*/  LDL.LU R201, [R1+0x108] ;  /* 0x0001080001c97983 */ /* 0x000ee20000300800 */
[----:B--2---:R-:W-:-:S03]  /*25520*/  FFMA R182, R215, R31, R200 ;  /* 0x0000001fd7b67223 */ /* 0x004fc600000000c8 */
[----:B------:R-:W2:Y:S04]  /*25530*/  LDL.LU R200, [R1+0x120] ;  /* 0x0001200001c87983 */ /* 0x000ea80000300800 */
[----:B------:R-:W2:Y:S01]  /*25540*/  LDL.LU R153, [R1+0xf8] ;  /* 0x0000f80001997983 */ /* 0x000ea20000300800 */
[----:B------:R-:W-:-:S03]  /*25550*/  FFMA R180, R215, R23, R129 ;  /* 0x00000017d7b47223 */ /* 0x000fc60000000081 */
[----:B------:R-:W2:Y:S01]  /*25560*/  LDL.LU R129, [R1+0x114] ;  /* 0x0001140001817983 */ /* 0x000ea20000300800 */
[----:B------:R-:W-:-:S03]  /*25570*/  FFMA R187, R219, R35, R157 ;  /* 0x00000023dbbb7223 */ /* 0x000fc6000000009d */
[----:B------:R-:W2:Y:S01]  /*25580*/  LDL.LU R157, [R1+0xe4] ;  /* 0x0000e400019d7983 */ /* 0x000ea20000300800 */
[----:B------:R-:W-:-:S03]  /*25590*/  FFMA R186, R219, R31, R161 ;  /* 0x0000001fdbba7223 */ /* 0x000fc600000000a1 */
[----:B------:R-:W2:Y:S01]  /*255a0*/  LDL.LU R161, [R1+0x104] ;  /* 0x0001040001a17983 */ /* 0x000ea20000300800 */
[C---:B------:R-:W-:Y:S01]  /*255b0*/  FFMA R191, R223.reuse, R35, R188 ;  /* 0x00000023dfbf7223 */ /* 0x040fe200000000bc */
[C---:B------:R-:W-:Y:S02]  /*255c0*/  FFMA R190, R223.reuse, R31, R165 ;  /* 0x0000001fdfbe7223 */ /* 0x040fe400000000a5 */
[----:B------:R-:W2:Y:S01]  /*255d0*/  LDL.LU R165, [R1+0xf4] ;  /* 0x0000f40001a57983 */ /* 0x000ea20000300800 */
[----:B------:R-:W-:Y:S01]  /*255e0*/  FFMA R188, R223, R23, R196 ;  /* 0x00000017dfbc7223 */ /* 0x000fe200000000c4 */
[C---:B------:R-:W-:Y:S02]  /*255f0*/  FFMA R195, R227.reuse, R35, R149 ;  /* 0x00000023e3c37223 */ /* 0x040fe40000000095 */
[----:B------:R-:W2:Y:S01]  /*25600*/  LDL.LU R149, [R1+0x48] ;  /* 0x0000480001957983 */ /* 0x000ea20000300800 */
[----:B------:R-:W-:-:S03]  /*25610*/  FFMA R194, R227, R31, R141 ;  /* 0x0000001fe3c27223 */ /* 0x000fc6000000008d */
[----:B------:R-:W2:Y:S01]  /*25620*/  LDL.LU R141, [R1+0x38] ;  /* 0x00003800018d7983 */ /* 0x000ea20000300800 */
[C---:B----4-:R-:W-:Y:S01]  /*25630*/  FFMA R198, R231.reuse, R31, R145 ;  /* 0x0000001fe7c67223 */ /* 0x050fe20000000091 */
[----:B------:R-:W-:Y:S02]  /*25640*/  FFMA R196, R231, R23, R133 ;  /* 0x00000017e7c47223 */ /* 0x000fe40000000085 */
[----:B------:R-:W4:Y:S01]  /*25650*/  LDL.LU R133, [R1+0x28] ;  /* 0x0000280001857983 */ /* 0x000f220000300800 */
[----:B------:R-:W-:-:S03]  /*25660*/  FFMA R202, R235, R31, R137 ;  /* 0x0000001febca7223 */ /* 0x000fc60000000089 */
[----:B------:R-:W4:Y:S04]  /*25670*/  LDL.LU R137, [R1+0x18] ;  /* 0x0000180001897983 */ /* 0x000f280000300800 */
[----:B------:R-:W4:Y:S01]  /*25680*/  LDL.LU R145, [R1+0x8] ;  /* 0x0000080001917983 */ /* 0x000f220000300800 */
[----:B------:R-:W-:Y:S01]  /*25690*/  FFMA R189, R223, R27, R189 ;  /* 0x0000001bdfbd7223 */ /* 0x000fe200000000bd */
[-C--:B------:R-:W-:Y:S01]  /*256a0*/  FFMA R179, R211, R35.reuse, R210 ;  /* 0x00000023d3b37223 */ /* 0x080fe200000000d2 */
        /* <DEDUP_REMOVED lines=8> */
[----:B------:R-:W-:Y:S01]  /*25730*/  FFMA R173, R207, R27, R252 ;  /* 0x0000001bcfad7223 */ /* 0x000fe200000000fc */
[-C--:B------:R-:W-:Y:S01]  /*25740*/  FFMA R211, R243, R35.reuse, R241 ;  /* 0x00000023f3d37223 */ /* 0x080fe200000000f1 */
[C---:B------:R-:W-:Y:S01]  /*25750*/  FFMA R207, R239.reuse, R35, R237 ;  /* 0x00000023efcf7223 */ /* 0x040fe200000000ed */
[----:B------:R-:W-:Y:S01]  /*25760*/  FFMA R206, R239, R31, R234 ;  /* 0x0000001fefce7223 */ /* 0x000fe200000000ea */
[C---:B------:R-:W-:Y:S01]  /*25770*/  FFMA R203, R235.reuse, R35, R233 ;  /* 0x00000023ebcb7223 */ /* 0x040fe200000000e9 */
[-C--:B---3--:R-:W-:Y:S01]  /*25780*/  FFMA R201, R235, R27.reuse, R201 ;  /* 0x0000001bebc97223 */ /* 0x088fe200000000c9 */
[C---:B------:R-:W-:Y:S01]  /*25790*/  FFMA R160, R142.reuse, R162, R122 ;  /* 0x000000a28ea07223 */ /* 0x040fe2000000007a */
[-C--:B------:R-:W-:Y:S01]  /*257a0*/  FFMA R217, R251, R27.reuse, R164 ;  /* 0x0000001bfbd97223 */ /* 0x080fe200000000a4 */
[----:B------:R-:W-:Y:S01]  /*257b0*/  FFMA R164, R142, R166, R126 ;  /* 0x000000a68ea47223 */ /* 0x000fe2000000007e */
[C---:B------:R-:W-:Y:S01]  /*257c0*/  FFMA R193, R227.reuse, R27, R193 ;  /* 0x0000001be3c17223 */ /* 0x040fe200000000c1 */
[-C--:B------:R-:W-:Y:S01]  /*257d0*/  FFMA R192, R227, R23.reuse, R192 ;  /* 0x00000017e3c07223 */ /* 0x080fe200000000c0 */
[C---:B------:R-:W-:Y:S01]  /*257e0*/  FFMA R228, R146.reuse, R130, R87 ;  /* 0x0000008292e47223 */ /* 0x040fe20000000057 */
[----:B------:R-:W-:Y:S01]  /*257f0*/  FFMA R227, R146, R158, R91 ;  /* 0x0000009e92e37223 */ /* 0x000fe2000000005b */
[----:B--2---:R-:W-:Y:S01]  /*25800*/  FFMA R200, R235, R23, R200 ;  /* 0x00000017ebc87223 */ /* 0x004fe200000000c8 */
[C---:B------:R-:W-:Y:S01]  /*25810*/  FFMA R205, R239.reuse, R27, R153 ;  /* 0x0000001befcd7223 */ /* 0x040fe20000000099 */
[-C--:B------:R-:W-:Y:S01]  /*25820*/  FFMA R204, R239, R23.reuse, R129 ;  /* 0x00000017efcc7223 */ /* 0x080fe20000000081 */
        /* <DEDUP_REMOVED lines=16> */
[C---:B----4-:R-:W-:Y:S01]  /*25930*/  FFMA R129, R137.reuse, R158, R97 ;  /* 0x0000009e89817223 */ /* 0x050fe20000000061 */
[C---:B------:R-:W-:Y:S01]  /*25940*/  FFMA R132, R137.reuse, R162, R101 ;  /* 0x000000a289847223 */ /* 0x040fe20000000065 */
[----:B------:R-:W2:Y:S01]  /*25950*/  LDL.LU R97, [R1+0x348] ;  /* 0x0003480001617983 */ /* 0x000ea20000300800 */
[C---:B------:R-:W-:Y:S01]  /*25960*/  FFMA R141, R137.reuse, R166, R105 ;  /* 0x000000a6898d7223 */ /* 0x040fe20000000069 */
[-C--:B------:R-:W-:Y:S01]  /*25970*/  FFMA R225, R137, R130.reuse, R238 ;  /* 0x0000008289e17223 */ /* 0x080fe200000000ee */
[C---:B------:R-:W-:Y:S01]  /*25980*/  FFMA R136, R145.reuse, R130, R109 ;  /* 0x0000008291887223 */ /* 0x040fe2000000006d */
[----:B------:R-:W3:Y:S01]  /*25990*/  LDL.LU R101, [R1+0x344] ;  /* 0x0003440001657983 */ /* 0x000ee20000300800 */
[C---:B------:R-:W-:Y:S01]  /*259a0*/  FFMA R137, R145.reuse, R158, R113 ;  /* 0x0000009e91897223 */ /* 0x040fe20000000071 */
[----:B------:R-:W-:-:S02]  /*259b0*/  FFMA R140, R145, R162, R117 ;  /* 0x000000a2918c7223 */ /* 0x000fc40000000075 */
[----:B------:R-:W4:Y:S01]  /*259c0*/  LDL.LU R105, [R1+0x340] ;  /* 0x0003400001697983 */ /* 0x000f220000300800 */
[----:B------:R-:W-:-:S03]  /*259d0*/  FFMA R149, R145, R166, R121 ;  /* 0x000000a691957223 */ /* 0x000fc60000000079 */
[----:B------:R-:W2:Y:S01]  /*259e0*/  LDL.LU R109, [R1+0x33c] ;  /* 0x00033c00016d7983 */ /* 0x000ea20000300800 */
[----:B------:R-:W-:-:S03]  /*259f0*/  FFMA R145, R134, R158, R86 ;  /* 0x0000009e86917223 */ /* 0x000fc60000000056 */
[----:B------:R-:W2:Y:S04]  /*25a00*/  LDL.LU R113, [R1+0x338] ;  /* 0x0003380001717983 */ /* 0x000ea80000300800 */
[----:B------:R-:W2:Y:S04]  /*25a10*/  LDL.LU R117, [R1+0x334] ;  /* 0x0003340001757983 */ /* 0x000ea80000300800 */
[----:B------:R-:W2:Y:S04]  /*25a20*/  LDL.LU R121, [R1+0x330] ;  /* 0x0003300001797983 */ /* 0x000ea80000300800 */
[----:B------:R-:W2:Y:S04]  /*25a30*/  LDL.LU R125, [R1+0x32c] ;  /* 0x00032c00017d7983 */ /* 0x000ea80000300800 */
[----:B------:R-:W2:Y:S04]  /*25a40*/  LDL.LU R86, [R1+0x328] ;  /* 0x0003280001567983 */ /* 0x000ea80000300800 */
[----:B------:R-:W2:Y:S04]  /*25a50*/  LDL.LU R241, [R1+0x170] ;  /* 0x0001700001f17983 */ /* 0x000ea80000300800 */
[----:B------:R-:W2:Y:S04]  /*25a60*/  LDL.LU R239, [R1+0x178] ;  /* 0x0001780001ef7983 */ /* 0x000ea80000300800 */
[----:B------:R-:W2:Y:S01]  /*25a70*/  LDL.LU R234, [R1+0x17c] ;  /* 0x00017c0001ea7983 */ /* 0x000ea20000300800 */
[----:B------:R-:W-:-:S03]  /*25a80*/  FFMA R134, R138, R130, R98 ;  /* 0x000000828a867223 */ /* 0x000fc60000000062 */
[----:B------:R-:W3:Y:S01]  /*25a90*/  LDL.LU R237, [R1+0x174] ;  /* 0x0001740001ed7983 */ /* 0x000ee20000300800 */
[----:B------:R-:W-:-:S03]  /*25aa0*/  FFMA R224, R133, R130, R152 ;  /* 0x0000008285e07223 */ /* 0x000fc60000000098 */
[----:B------:R-:W3:Y:S01]  /*25ab0*/  LDL.LU R235, [R1+0x4c] ;  /* 0x00004c0001eb7983 */ /* 0x000ee20000300800 */
[----:B------:R-:W-:-:S03]  /*25ac0*/  FFMA R152, R138, R158, R102 ;  /* 0x0000009e8a987223 */ /* 0x000fc60000000066 */
[----:B------:R-:W4:Y:S04]  /*25ad0*/  LDL.LU R90, [R1+0x324] ;  /* 0x00032400015a7983 */ /* 0x000f280000300800 */
[----:B------:R-:W4:Y:S04]  /*25ae0*/  LDL.LU R94, [R1+0x320] ;  /* 0x00032000015e7983 */ /* 0x000f280000300800 */
[----:B------:R-:W4:Y:S04]  /*25af0*/  LDL.LU R98, [R1+0x31c] ;  /* 0x00031c0001627983 */ /* 0x000f280000300800 */
        /* <DEDUP_REMOVED lines=14> */
[C---:B------:R-:W-:Y:S01]  /*25be0*/  FFMA R142, R146.reuse, R162, R95 ;  /* 0x000000a2928e7223 */ /* 0x040fe2000000005f */
[----:B------:R-:W-:Y:S01]  /*25bf0*/  FFMA R146, R146, R166, R99 ;  /* 0x000000a692927223 */ /* 0x000fe20000000063 */
[----:B------:R-:W-:Y:S01]  /*25c00*/  FFMA R213, R247, R27, R230 ;  /* 0x0000001bf7d57223 */ /* 0x000fe200000000e6 */
[----:B------:R-:W4:Y:S01]  /*25c10*/  LDL.LU R95, [R1+0x2f4] ;  /* 0x0002f400015f7983 */ /* 0x000f220000300800 */
[C---:B------:R-:W-:Y:S01]  /*25c20*/  FFMA R232, R150.reuse, R130, R103 ;  /* 0x0000008296e87223 */ /* 0x040fe20000000067 */
[----:B------:R-:W-:Y:S01]  /*25c30*/  FFMA R199, R231, R35, R229 ;  /* 0x00000023e7c77223 */ /* 0x000fe200000000e5 */
[CC--:B------:R-:W-:Y:S01]  /*25c40*/  FFMA R230, R150.reuse, R158.reuse, R107 ;  /* 0x0000009e96e67223 */ /* 0x0c0fe2000000006b */
[----:B------:R-:W4:Y:S01]  /*25c50*/  LDL.LU R99, [R1+0x2f0] ;  /* 0x0002f00001637983 */ /* 0x000f220000300800 */
[----:B------:R-:W-:Y:S01]  /*25c60*/  FFMA R3, R133, R158, R226 ;  /* 0x0000009e85037223 */ /* 0x000fe200000000e2 */
[----:B------:R-:W-:-:S02]  /*25c70*/  FFMA R229, R150, R162, R111 ;  /* 0x000000a296e57223 */ /* 0x000fc4000000006f */
[----:B------:R-:W4:Y:S01]  /*25c80*/  LDL.LU R103, [R1+0x2ec] ;  /* 0x0002ec0001677983 */ /* 0x000f220000300800 */
[----:B------:R-:W-:Y:S01]  /*25c90*/  FFMA R226, R150, R166, R115 ;  /* 0x000000a696e27223 */ /* 0x000fe20000000073 */
[----:B------:R-:W-:Y:S02]  /*25ca0*/  FFMA R197, R231, R27, R197 ;  /* 0x0000001be7c57223 */ /* 0x000fe400000000c5 */
[----:B------:R-:W4:Y:S01]  /*25cb0*/  LDL.LU R107, [R1+0x2e8] ;  /* 0x0002e800016b7983 */ /* 0x000f220000300800 */
[C---:B------:R-:W-:Y:S01]  /*25cc0*/  FFMA R233, R154.reuse, R130, R119 ;  /* 0x000000829ae97223 */ /* 0x040fe20000000077 */
[----:B------:R-:W-:Y:S02]  /*25cd0*/  FFMA R128, R133, R162, R242 ;  /* 0x000000a285807223 */ /* 0x000fe400000000f2 */
[----:B------:R-:W4:Y:S01]  /*25ce0*/  LDL.LU R111, [R1+0x2e4] ;  /* 0x0002e400016f7983 */ /* 0x000f220000300800 */
[C---:B------:R-:W-:Y:S01]  /*25cf0*/  FFMA R231, R154.reuse, R158, R123 ;  /* 0x0000009e9ae77223 */ /* 0x040fe2000000007b */
[----:B------:R-:W-:-:S02]  /*25d00*/  FFMA R162, R154, R162, R127 ;  /* 0x000000a29aa27223 */ /* 0x000fc4000000007f */
[----:B------:R-:W4:Y:S01]  /*25d10*/  LDL.LU R115, [R1+0x2e0] ;  /* 0x0002e00001737983 */ /* 0x000f220000300800 */
[----:B------:R-:W-:-:S03]  /*25d20*/  FFMA R154, R154, R166, R0 ;  /* 0x000000a69a9a7223 */ /* 0x000fc60000000000 */
[----:B------:R-:W4:Y:S01]  /*25d30*/  LDL.LU R119, [R1+0x2dc] ;  /* 0x0002dc0001777983 */ /* 0x000f220000300800 */
[----:B------:R-:W-:-:S03]  /*25d40*/  FFMA R164, R143, R167, R164 ;  /* 0x000000a78fa47223 */ /* 0x000fc600000000a4 */
[----:B------:R-:W4:Y:S01]  /*25d50*/  LDL.LU R123, [R1+0x2d8] ;  /* 0x0002d800017b7983 */ /* 0x000f220000300800 */
[C---:B------:R-:W-:Y:S01]  /*25d60*/  FFMA R160, R143.reuse, R163, R160 ;  /* 0x000000a38fa07223 */ /* 0x040fe200000000a0 */
[C---:B------:R-:W-:Y:S02]  /*25d70*/  FFMA R157, R143.reuse, R159, R157 ;  /* 0x0000009f8f9d7223 */ /* 0x040fe4000000009d */
[----:B------:R-:W4:Y:S01]  /*25d80*/  LDL.LU R127, [R1+0x2d4] ;  /* 0x0002d400017f7983 */ /* 0x000f220000300800 */
[----:B------:R-:W-:Y:S01]  /*25d90*/  FFMA R138, R143, R131, R138 ;  /* 0x000000838f8a7223 */ /* 0x000fe2000000008a */
[-C--:B------:R-:W-:Y:S02]  /*25da0*/  FFMA R148, R135, R163.reuse, R148 ;  /* 0x000000a387947223 */ /* 0x080fe40000000094 */
[----:B------:R1:W5:Y:S01]  /*25db0*/  LDL.LU R0, [R1+0x2d0] ;  /* 0x0002d00001007983 */ /* 0x0003620000300800 */
        /* <DEDUP_REMOVED lines=16> */
[----:B--2---:R-:W-:-:S02]  /*25ec0*/  FFMA R130, R171, R7, R234 ;  /* 0x00000007ab827223 */ /* 0x004fc400000000ea */
[----:B------:R-:W2:Y:S01]  /*25ed0*/  LDL R234, [R1+0x1c8] ;  /* 0x0001c80001ea7983 */ /* 0x000ea20000100800 */
[C---:B---3--:R-:W-:Y:S01]  /*25ee0*/  FFMA R220, R235.reuse, R163, R220 ;  /* 0x000000a3ebdc7223 */ /* 0x048fe200000000dc */
[C---:B------:R-:W-:Y:S01]  /*25ef0*/  FFMA R170, R235.reuse, R167, R170 ;  /* 0x000000a7ebaa7223 */ /* 0x040fe200000000aa */
[C---:B------:R-:W-:Y:S01]  /*25f00*/  FFMA R221, R235.reuse, R159, R221 ;  /* 0x0000009febdd7223 */ /* 0x040fe200000000dd */
[----:B------:R-:W-:Y:S01]  /*25f10*/  FFMA R222, R235, R131, R222 ;  /* 0x00000083ebde7223 */ /* 0x000fe200000000de */
[----:B------:R-:W-:Y:S01]  /*25f20*/  FFMA R220, R36, R12, R220 ;  /* 0x0000000c24dc7223 */ /* 0x000fe200000000dc */
[----:B------:R-:W3:Y:S03]  /*25f30*/  LDL R235, [R1+0x1d0] ;  /* 0x0001d00001eb7983 */ /* 0x000ee60000100800 */
[----:B------:R-:W-:Y:S01]  /*25f40*/  FFMA R220, R37, R13, R220 ;  /* 0x0000000d25dc7223 */ /* 0x000fe200000000dc */
[----:B----4-:R-:W-:-:S04]  /*25f50*/  FFMA R168, R252, R163, R168 ;  /* 0x000000a3fca87223 */ /* 0x010fc800000000a8 */
[----:B------:R-:W-:-:S04]  /*25f60*/  FFMA R168, R40, R12, R168 ;  /* 0x0000000c28a87223 */ /* 0x000fc800000000a8 */
[----:B------:R-:W-:Y:S01]  /*25f70*/  FFMA R168, R41, R13, R168 ;  /* 0x0000000d29a87223 */ /* 0x000fe200000000a8 */
[----:B------:R-:W-:-:S04]  /*25f80*/  FFMA R128, R248, R163, R128 ;  /* 0x000000a3f8807223 */ /* 0x000fc80000000080 */
[----:B------:R-:W-:-:S04]  /*25f90*/  FFMA R128, R44, R12, R128 ;  /* 0x0000000c2c807223 */ /* 0x000fc80000000080 */
[----:B------:R-:W-:Y:S01]  /*25fa0*/  FFMA R128, R45, R13, R128 ;  /* 0x0000000d2d807223 */ /* 0x000fe20000000080 */
[----:B------:R-:W-:-:S04]  /*25fb0*/  FFMA R132, R240, R163, R132 ;  /* 0x000000a3f0847223 */ /* 0x000fc80000000084 */
[-C--:B------:R-:W-:Y:S01]  /*25fc0*/  FFMA R132, R48, R12.reuse, R132 ;  /* 0x0000000c30847223 */ /* 0x080fe20000000084 */
[C---:B------:R-:W-:Y:S01]  /*25fd0*/  FFMA R149, R236.reuse, R167, R149 ;  /* 0x000000a7ec957223 */ /* 0x040fe20000000095 */
[C---:B------:R-:W-:Y:S01]  /*25fe0*/  FFMA R140, R236.reuse, R163, R140 ;  /* 0x000000a3ec8c7223 */ /* 0x040fe2000000008c */
[C---:B------:R-:W-:Y:S01]  /*25ff0*/  FFMA R137, R236.reuse, R159, R137 ;  /* 0x0000009fec897223 */ /* 0x040fe20000000089 */
[----:B------:R-:W-:Y:S02]  /*26000*/  FFMA R136, R236, R131, R136 ;  /* 0x00000083ec887223 */ /* 0x000fe40000000088 */
[----:B------:R-:W4:Y:S01]  /*26010*/  LDL R236, [R1+0x1d4] ;  /* 0x0001d40001ec7983 */ /* 0x000f220000100800 */
[----:B------:R-:W-:Y:S01]  /*26020*/  FFMA R140, R52, R12, R140 ;  /* 0x0000000c348c7223 */ /* 0x000fe2000000008c */
[-C--:B------:R-:W-:Y:S02]  /*26030*/  FFMA R132, R49, R13.reuse, R132 ;  /* 0x0000000d31847223 */ /* 0x080fe40000000084 */
[----:B------:R-:W3:Y:S01]  /*26040*/  LDL R12, [R1+0x1d8] ;  /* 0x0001d800010c7983 */ /* 0x000ee20000100800 */
[----:B------:R-:W-:-:S03]  /*26050*/  FFMA R140, R53, R13, R140 ;  /* 0x0000000d358c7223 */ /* 0x000fc6000000008c */
[----:B------:R-:W3:Y:S01]  /*26060*/  LDL R13, [R1+0x1dc] ;  /* 0x0001dc00010d7983 */ /* 0x000ee20000100800 */
        /* <DEDUP_REMOVED lines=9> */
[----:B------:R-:W-:Y:S01]  /*26100*/  SEL R163, RZ, 0x10, P0 ;  /* 0x00000010ffa37807 */ /* 0x000fe20000000000 */
[C---:B------:R-:W-:Y:S01]  /*26110*/  FFMA R147, R151.reuse, R167, R226 ;  /* 0x000000a797937223 */ /* 0x040fe200000000e2 */
[CC--:B------:R-:W-:Y:S01]  /*26120*/  FFMA R139, R151.reuse, R159.reuse, R230 ;  /* 0x0000009f978b7223 */ /* 0x0c0fe200000000e6 */
[C---:B------:R-:W-:Y:S01]  /*26130*/  FFMA R169, R252.reuse, R159, R169 ;  /* 0x0000009ffca97223 */ /* 0x040fe200000000a9 */
[----:B------:R-:W-:Y:S01]  /*26140*/  FFMA R223, R252, R131, R223 ;  /* 0x00000083fcdf7223 */ /* 0x000fe200000000df */
        /* <DEDUP_REMOVED lines=8> */
[----:B------:R-:W-:-:S02]  /*261d0*/  SEL R155, R163, RZ, !P1 ;  /* 0x000000ffa39b7207 */ /* 0x000fc40004800000 */
[----:B-----5:R-:W-:Y:S01]  /*261e0*/  IADD3 R2, R2, 0x1, RZ ;  /* 0x0000000102027810 */ /* 0x020fe20007ffe0ff */
[-C--:B------:R-:W-:Y:S01]  /*261f0*/  FFMA R221, R36, R8.reuse, R221 ;  /* 0x0000000824dd7223 */ /* 0x080fe200000000dd */
[----:B------:R-:W-:Y:S01]  /*26200*/  ISETP.NE.U32.AND P0, PT, R155, RZ, PT ;  /* 0x000000ff9b00720c */ /* 0x000fe20003f05070 */
        /* <DEDUP_REMOVED lines=10> */
[----:B------:R-:W-:Y:S01]  /*262b0*/  ISETP.GE.AND P1, PT, R2, 0x2, PT ;  /* 0x000000020200780c */ /* 0x000fe20003f26270 */
        /* <DEDUP_REMOVED lines=22> */
[----:B------:R-:W-:Y:S01]  /*26420*/  SEL R2, R2, RZ, !P1 ;  /* 0x000000ff02027207 */ /* 0x000fe20004800000 */
[----:B------:R-:W-:Y:S01]  /*26430*/  FFMA R159, R77, R9, R159 ;  /* 0x000000094d9f7223 */ /* 0x000fe2000000009f */
[-C--:B------:R-:W-:Y:S01]  /*26440*/  FFMA R165, R252, R167.reuse, R165 ;  /* 0x000000a7fca57223 */ /* 0x080fe200000000a5 */
[----:B------:R-:W3:Y:S01]  /*26450*/  LDL R9, [R1+0x1c4] ;  /* 0x0001c40001097983 */ /* 0x000ee20000100800 */
        /* <DEDUP_REMOVED lines=23> */
[----:B------:R-:W-:-:S02]  /*265d0*/  FFMA R154, R76, R16, R154 ;  /* 0x000000104c9a7223 */ /* 0x000fc4000000009a */
[----:B------:R-:W3:Y:S01]  /*265e0*/  LDL R16, [R1+0x1e4] ;  /* 0x0001e40001107983 */ /* 0x000ee20000100800 */
[----:B--2---:R-:W-:Y:S02]  /*265f0*/  LEA R8, R2, R234, 0xf ;  /* 0x000000ea02087211 */ /* 0x004fe400078e78ff */
[----:B----4-:R-:W-:Y:S01]  /*26600*/  IADD3 R4, P2, R236, UR6, RZ ;  /* 0x00000006ec047c10 */ /* 0x010fe2000ff5e0ff */
[----:B------:R-:W-:Y:S06]  /*26610*/  BAR.SYNC 0x0 ;  /* 0x0000000000007b1d */ /* 0x000fec0000000000 */
[----:B---3--:R-:W-:Y:S01]  /*26620*/  IADD3.X R5, R235, UR7, RZ, P2, !PT ;  /* 0x00000007eb057c10 */ /* 0x008fe200097fe4ff */
[-C--:B------:R-:W-:Y:S01]  /*26630*/  FFMA R222, R38, R6.reuse, R222 ;  /* 0x0000000626de7223 */ /* 0x080fe200000000de */
[-C--:B------:R-:W-:Y:S01]  /*26640*/  FFMA R223, R42, R6.reuse, R223 ;  /* 0x000000062adf7223 */ /* 0x080fe200000000df */
[-C--:B------:R-:W-:Y:S01]  /*26650*/  FFMA R224, R46, R6.reuse, R224 ;  /* 0x000000062ee07223 */ /* 0x080fe200000000e0 */
[-C--:B------:R-:W-:Y:S01]  /*26660*/  FFMA R225, R50, R6.reuse, R225 ;  /* 0x0000000632e17223 */ /* 0x080fe200000000e1 */
[----:B------:R-:W-:Y:S01]  /*26670*/  @!PT LDS RZ, [RZ] ;  /* 0x00000000fffff984 */ /* 0x000fe20000000800 */
[----:B------:R-:W-:Y:S01]  /*26680*/  @!PT LDS RZ, [RZ] ;  /* 0x00000000fffff984 */ /* 0x000fe20000000800 */
[----:B------:R-:W-:Y:S01]  /*26690*/  @!PT LDS RZ, [RZ] ;  /* 0x00000000fffff984 */ /* 0x000fe20000000800 */
[----:B------:R2:W-:Y:S01]  /*266a0*/  LDGSTS.E.BYPASS.128 [R8], [R4.64], P0 ;  /* 0x0000000004087fae */ /* 0x0005e20008101c4a */
        /* <DEDUP_REMOVED lines=11> */
[----:B--2---:R-:W-:Y:S01]  /*26760*/  IADD3 R4, P1, R13, UR6, RZ ;  /* 0x000000060d047c10 */ /* 0x004fe2000ff3e0ff */
[----:B------:R-:W-:Y:S01]  /*26770*/  FFMA R137, R54, R10, R137 ;  /* 0x0000000a36897223 */ /* 0x000fe20000000089 */
[----:B------:R-:W2:Y:S02]  /*26780*/  LDL R13, [R1+0x1e0] ;  /* 0x0001e000010d7983 */ /* 0x000ea40000100800 */
[----:B------:R-:W-:-:S02]  /*26790*/  IADD3.X R5, R12, UR7, RZ, P1, !PT ;  /* 0x000000070c057c10 */ /* 0x000fc40008ffe4ff */
[----:B------:R-:W3:Y:S01]  /*267a0*/  LDL R12, [R1+0x1c0] ;  /* 0x0001c000010c7983 */ /* 0x000ee20000100800 */
[-C--:B------:R-:W-:Y:S01]  /*267b0*/  FFMA R145, R58, R10.reuse, R145 ;  /* 0x0000000a3a917223 */ /* 0x080fe20000000091 */
[-C--:B------:R-:W-:Y:S01]  /*267c0*/  FFMA R152, R62, R10.reuse, R152 ;  /* 0x0000000a3e987223 */ /* 0x080fe20000000098 */
[-C--:B------:R-:W-:Y:S01]  /*267d0*/  FFMA R157, R66, R10.reuse, R157 ;  /* 0x0000000a429d7223 */ /* 0x080fe2000000009d */
[-C--:B------:R-:W-:Y:S01]  /*267e0*/  FFMA R135, R70, R10.reuse, R135 ;  /* 0x0000000a46877223 */ /* 0x080fe20000000087 */
[-C--:B------:R-:W-:Y:S01]  /*267f0*/  FFMA R139, R74, R10.reuse, R139 ;  /* 0x0000000a4a8b7223 */ /* 0x080fe2000000008b */
[----:B------:R-:W-:Y:S01]  /*26800*/  FFMA R159, R78, R10, R159 ;  /* 0x0000000a4e9f7223 */ /* 0x000fe2000000009f */
[C---:B------:R-:W-:Y:S01]  /*26810*/  FFMA R158, R171.reuse, R11, R239 ;  /* 0x0000000bab9e7223 */ /* 0x040fe200000000ef */
[----:B------:R-:W4:Y:S01]  /*26820*/  LDL R10, [R1+0x1bc] ;  /* 0x0001bc00010a7983 */ /* 0x000f220000100800 */
        /* <DEDUP_REMOVED lines=23> */
[----:B------:R-:W4:Y:S01]  /*269a0*/  LDL R76, [R1+0x240] ;  /* 0x00024000014c7983 */ /* 0x000f220000100800 */
[----:B------:R-:W-:-:S05]  /*269b0*/  LEA R6, R2, R9, 0xf ;  /* 0x0000000902067211 */ /* 0x000fca00078e78ff */
[----:B------:R1:W-:Y:S01]  /*269c0*/  LDGSTS.E.BYPASS.128 [R6], [R4.64], P0 ;  /* 0x0000000004067fae */ /* 0x0003e20008101c4a */
[----:B------:R-:W-:Y:S01]  /*269d0*/  FFMA R9, R47, R11, R3 ;  /* 0x0000000b2f097223 */ /* 0x000fe20000000003 */
[----:B-1----:R-:W-:Y:S01]  /*269e0*/  IADD3 R4, P1, R16, UR6, RZ ;  /* 0x0000000610047c10 */ /* 0x002fe2000ff3e0ff */
        /* <DEDUP_REMOVED lines=33> */
[----:B------:R-:W4:Y:S01]  /*26c00*/  LDL R16, [R1+0x1b4] ;  /* 0x0001b40001107983 */ /* 0x000f220000100800 */
[----:B--2---:R-:W-:-:S02]  /*26c10*/  IADD3.X R5, R13, UR7, RZ, P1, !PT ;  /* 0x000000070d057c10 */ /* 0x004fc40008ffe4ff */
[----:B---3--:R-:W-:Y:S01]  /*26c20*/  LEA R3, R2, R12, 0xf ;  /* 0x0000000c02037211 */ /* 0x008fe200078e78ff */
[----:B------:R-:W2:Y:S04]  /*26c30*/  LDL R13, [R1+0x1ec] ;  /* 0x0001ec00010d7983 */ /* 0x000ea80000100800 */
[----:B------:R-:W3:Y:S04]  /*26c40*/  LDL R12, [R1+0x1e8] ;  /* 0x0001e800010c7983 */ /* 0x000ee80000100800 */
[----:B------:R2:W-:Y:S01]  /*26c50*/  LDGSTS.E.BYPASS.128 [R3], [R4.64], P0 ;  /* 0x0000000004037fae */ /* 0x0005e20008101c4a */
[----:B------:R-:W-:Y:S01]  /*26c60*/  FFMA R7, R92, R24, R9 ;  /* 0x000000185c077223 */ /* 0x000fe20000000009 */
[----:B----4-:R-:W-:-:S02]  /*26c70*/  LEA R9, R2, R10, 0xf ;  /* 0x0000000a02097211 */ /* 0x010fc400078e78ff */
[----:B------:R-:W4:Y:S04]  /*26c80*/  LDL R11, [R1+0x1f0] ;  /* 0x0001f000010b7983 */ /* 0x000f280000100800 */
[----:B------:R-:W3:Y:S01]  /*26c90*/  LDL R10, [R1+0x1b8] ;  /* 0x0001b800010a7983 */ /* 0x000ee20000100800 */
        /* <DEDUP_REMOVED lines=11> */
[----:B------:R-:W4:Y:S04]  /*26d50*/  LDL R15, [R1+0x200] ;  /* 0x00020000010f7983 */ /* 0x000f280000100800 */
        /* <DEDUP_REMOVED lines=28> */
[----:B--2---:R-:W-:-:S02]  /*26f20*/  IADD3 R4, P1, R13, UR6, RZ ;  /* 0x000000060d047c10 */ /* 0x004fc4000ff3e0ff */
[----:B---3--:R-:W-:Y:S01]  /*26f30*/  LEA R14, R2, R10, 0xf ;  /* 0x0000000a020e7211 */ /* 0x008fe200078e78ff */
[----:B------:R-:W-:Y:S01]  /*26f40*/  FFMA R154, R78, R18, R154 ;  /* 0x000000124e9a7223 */ /* 0x000fe2000000009a */
[----:B------:R-:W-:Y:S01]  /*26f50*/  IADD3.X R5, R12, UR7, RZ, P1, !PT ;  /* 0x000000070c057c10 */ /* 0x000fe20008ffe4ff */
[----:B------:R-:W2:Y:S04]  /*26f60*/  LDL R10, [R1+0x204] ;  /* 0x00020400010a7983 */ /* 0x000ea80000100800 */
[----:B------:R-:W3:Y:S04]  /*26f70*/  LDL R12, [R1+0x1f4] ;  /* 0x0001f400010c7983 */ /* 0x000ee80000100800 */
[----:B------:R3:W-:Y:S01]  /*26f80*/  LDGSTS.E.BYPASS.128 [R9], [R4.64], P0 ;  /* 0x0000000004097fae */ /* 0x0007e20008101c4a */
        /* <DEDUP_REMOVED lines=25> */
[----:B------:R-:W-:-:S03]  /*27120*/  FFMA R171, R80, R32, R171 ;  /* 0x0000002050ab7223 */ /* 0x000fc600000000ab */
[----:B------:R-:W4:Y:S01]  /*27130*/  LDL R28, [R1+0x218] ;  /* 0x00021800011c7983 */ /* 0x000f220000100800 */
[-C--:B------:R-:W-:Y:S01]  /*27140*/  FFMA R166, R81, R29.reuse, R166 ;  /* 0x0000001d51a67223 */ /* 0x080fe200000000a6 */
[-C--:B------:R-:W-:Y:S02]  /*27150*/  FFMA R220, R85, R29.reuse, R220 ;  /* 0x0000001d55dc7223 */ /* 0x080fe400000000dc */
        /* <DEDUP_REMOVED lines=11> */
[----:B------:R-:W-:Y:S01]  /*27210*/  LEA R16, R2, R16, 0xf ;  /* 0x0000001002107211 */ /* 0x000fe200078e78ff */
        /* <DEDUP_REMOVED lines=13> */
[----:B---3--:R-:W-:-:S02]  /*272f0*/  IADD3 R4, P1, R12, UR6, RZ ;  /* 0x000000060c047c10 */ /* 0x008fc4000ff3e0ff */
[----:B--2---:R-:W-:Y:S01]  /*27300*/  IADD3 R10, P2, R10, UR6, RZ ;  /* 0x000000060a0a7c10 */ /* 0x004fe2000ff5e0ff */
[----:B------:R-:W2:Y:S01]  /*27310*/  LDL R12, [R1+0x1b0] ;  /* 0x0001b000010c7983 */ /* 0x000ea20000100800 */
[----:B----4-:R-:W-:-:S03]  /*27320*/  IADD3.X R5, R11, UR7, RZ, P1, !PT ;  /* 0x000000070b057c10 */ /* 0x010fc60008ffe4ff */
        /* <DEDUP_REMOVED lines=26> */
[----:B------:R-:W4:Y:S04]  /*274d0*/  LDL R33, [R1+0x22c] ;  /* 0x00022c0001217983 */ /* 0x000f280000100800 */
[----:B------:R-:W4:Y:S01]  /*274e0*/  LDL R32, [R1+0x220] ;  /* 0x0002200001207983 */ /* 0x000f220000100800 */
[C---:B------:R-:W-:Y:S01]  /*274f0*/  FFMA R223, R90.reuse, R22, R223 ;  /* 0x000000165adf7223 */ /* 0x040fe200000000df */
[C---:B------:R-:W-:Y:S01]  /*27500*/  FFMA R169, R90.reuse, R26, R169 ;  /* 0x0000001a5aa97223 */ /* 0x040fe200000000a9 */
[C---:B------:R-:W-:Y:S01]  /*27510*/  FFMA R168, R90.reuse, R30, R168 ;  /* 0x0000001e5aa87223 */ /* 0x040fe200000000a8 */
[----:B------:R-:W-:Y:S01]  /*27520*/  FFMA R165, R90, R34, R165 ;  /* 0x000000225aa57223 */ /* 0x000fe200000000a5 */
[----:B------:R-:W4:Y:S04]  /*27530*/  LDL R24, [R1+0x1a0] ;  /* 0x0001a00001187983 */ /* 0x000f280000100800 */
[----:B------:R-:W4:Y:S01]  /*27540*/  LDL R90, [R1+0x234] ;  /* 0x00023400015a7983 */ /* 0x000f220000100800 */
[----:B------:R-:W-:-:S03]  /*27550*/  FFMA R221, R85, R25, R221 ;  /* 0x0000001955dd7223 */ /* 0x000fc600000000dd */
[----:B------:R-:W4:Y:S04]  /*27560*/  LDL R89, [R1+0x228] ;  /* 0x0002280001597983 */ /* 0x000f280000100800 */
[----:B------:R-:W4:Y:S01]  /*27570*/  LDL R79, [R1+0x258] ;  /* 0x00025800014f7983 */ /* 0x000f220000100800 */
[----:B---3--:R-:W-:Y:S01]  /*27580*/  IADD3 R4, P1, R11, UR6, RZ ;  /* 0x000000060b047c10 */ /* 0x008fe2000ff3e0ff */
[C---:B------:R-:W-:Y:S01]  /*27590*/  FFMA R222, R86.reuse, R22, R222 ;  /* 0x0000001656de7223 */ /* 0x040fe200000000de */
[----:B------:R-:W-:Y:S01]  /*275a0*/  IADD3.X R11, R15, UR7, RZ, P2, !PT ;  /* 0x000000070f0b7c10 */ /* 0x000fe200097fe4ff */
[----:B------:R-:W-:Y:S01]  /*275b0*/  FFMA R220, R86, R30, R220 ;  /* 0x0000001e56dc7223 */ /* 0x000fe200000000dc */
[----:B------:R-:W-:Y:S01]  /*275c0*/  IADD3.X R5, R20, UR7, RZ, P1, !PT ;  /* 0x0000000714057c10 */ /* 0x000fe20008ffe4ff */
[----:B------:R-:W-:Y:S01]  /*275d0*/  FFMA R170, R86, R34, R170 ;  /* 0x0000002256aa7223 */ /* 0x000fe200000000aa */
[----:B--2---:R-:W-:Y:S01]  /*275e0*/  LEA R15, R2, R12, 0xf ;  /* 0x0000000c020f7211 */ /* 0x004fe200078e78ff */
[----:B------:R-:W2:Y:S04]  /*275f0*/  LDL R20, [R1+0x210] ;  /* 0x0002100001147983 */ /* 0x000ea80000100800 */
[----:B------:R-:W3:Y:S04]  /*27600*/  LDL R12, [R1+0x21c] ;  /* 0x00021c00010c7983 */ /* 0x000ee80000100800 */
[----:B------:R1:W-:Y:S04]  /*27610*/  LDGSTS.E.BYPASS.128 [R16], [R4.64], P0 ;  /* 0x0000000004107fae */ /* 0x0003e80008101c4a */
[----:B------:R1:W-:Y:S01]  /*27620*/  LDGSTS.E.BYPASS.128 [R15], [R10.64], P0 ;  /* 0x000000000a0f7fae */ /* 0x0003e20008101c4a */
[----:B------:R-:W-:Y:S01]  /*27630*/  FFMA R7, R94, R26, R7 ;  /* 0x0000001a5e077223 */ /* 0x000fe20000000007 */
[-C--:B------:R-:W-:Y:S01]  /*27640*/  FFMA R158, R81, R25.reuse, R158 ;  /* 0x00000019519e7223 */ /* 0x080fe2000000009e */
[-C--:B------:R-:W-:Y:S01]  /*27650*/  FFMA R129, R97, R25.reuse, R129 ;  /* 0x0000001961817223 */ /* 0x080fe20000000081 */
[----:B------:R-:W4:Y:S01]  /*27660*/  LDL R88, [R1+0x244] ;  /* 0x0002440001587983 */ /* 0x000f220000100800 */
[----:B-1----:R-:W-:Y:S01]  /*27670*/  IADD3 R4, P1, R19, UR6, RZ ;  /* 0x0000000613047c10 */ /* 0x002fe2000ff3e0ff */
[----:B------:R-:W-:-:S02]  /*27680*/  FFMA R53, R101, R25, R137 ;  /* 0x0000001965357223 */ /* 0x000fc40000000089 */
[----:B------:R-:W4:Y:S01]  /*27690*/  LDL R19, [R1+0x1a4] ;  /* 0x0001a40001137983 */ /* 0x000f220000100800 */
[----:B------:R-:W-:-:S03]  /*276a0*/  IADD3 R10, P2, R18, UR6, RZ ;  /* 0x00000006120a7c10 */ /* 0x000fc6000ff5e0ff */
[----:B------:R-:W4:Y:S01]  /*276b0*/  LDL R18, [R1+0x19c] ;  /* 0x00019c0001127983 */ /* 0x000f220000100800 */
[----:B------:R-:W-:Y:S01]  /*276c0*/  FFMA R221, R86, R26, R221 ;  /* 0x0000001a56dd7223 */ /* 0x000fe200000000dd */
[----:B------:R-:W-:Y:S01]  /*276d0*/  IADD3.X R5, R17, UR7, RZ, P1, !PT ;  /* 0x0000000711057c10 */ /* 0x000fe20008ffe4ff */
[-C--:B------:R-:W-:Y:S01]  /*276e0*/  FFMA R57, R105, R25.reuse, R145 ;  /* 0x0000001969397223 */ /* 0x080fe20000000091 */
[-C--:B------:R-:W-:Y:S01]  /*276f0*/  FFMA R61, R109, R25.reuse, R152 ;  /* 0x000000196d3d7223 */ /* 0x080fe20000000098 */
        /* <DEDUP_REMOVED lines=8> */
[C---:B------:R-:W-:Y:S01]  /*27780*/  LEA R17, R2.reuse, R13, 0xf ;  /* 0x0000000d02117211 */ /* 0x040fe200078e78ff */
[----:B------:R-:W4:Y:S01]  /*27790*/  LDL R87, [R1+0x238] ;  /* 0x0002380001577983 */ /* 0x000f220000100800 */
[----:B------:R-:W-:Y:S01]  /*277a0*/  LEA R25, R2, R21, 0xf ;  /* 0x0000001502197211 */ /* 0x000fe200078e78ff */
[----:B------:R-:W-:-:S02]  /*277b0*/  FFMA R45, R95, R27, R7 ;  /* 0x0000001b5f2d7223 */ /* 0x000fc40000000007 */
[----:B------:R-:W4:Y:S04]  /*277c0*/  LDL R21, [R1+0x194] ;  /* 0x0001940001157983 */ /* 0x000f280000100800 */
[----:B------:R-:W4:Y:S04]  /*277d0*/  LDL R7, [R1+0x24c] ;  /* 0x00024c0001077983 */ /* 0x000f280000100800 */
[----:B------:R4:W-:Y:S04]  /*277e0*/  LDGSTS.E.BYPASS.128 [R17], [R4.64], P0 ;  /* 0x0000000004117fae */ /* 0x0009e80008101c4a */
[----:B------:R-:W4:Y:S04]  /*277f0*/  LDL R86, [R1+0x254] ;  /* 0x0002540001567983 */ /* 0x000f280000100800 */
[----:B------:R-:W4:Y:S04]  /*27800*/  LDL R85, [R1+0x248] ;  /* 0x0002480001557983 */ /* 0x000f280000100800 */
[----:B------:R-:W4:Y:S01]  /*27810*/  LDL R84, [R1+0x264] ;  /* 0x0002640001547983 */ /* 0x000f220000100800 */
[C---:B------:R-:W-:Y:S01]  /*27820*/  FFMA R224, R94.reuse, R22, R224 ;  /* 0x000000165ee07223 */ /* 0x040fe200000000e0 */
[----:B------:R-:W-:-:S02]  /*27830*/  FFMA R128, R94, R30, R128 ;  /* 0x0000001e5e807223 */ /* 0x000fc40000000080 */
[----:B------:R-:W4:Y:S04]  /*27840*/  LDL R93, [R1+0x278] ;  /* 0x00027800015d7983 */ /* 0x000f280000100800 */
[----:B------:R-:W4:Y:S01]  /*27850*/  LDL R92, [R1+0x28c] ;  /* 0x00028c00015c7983 */ /* 0x000f220000100800 */
[----:B--2---:R-:W-:-:S03]  /*27860*/  IADD3.X R11, R20, UR7, RZ, P2, !PT ;  /* 0x00000007140b7c10 */ /* 0x004fc600097fe4ff */
[----:B------:R-:W2:Y:S01]  /*27870*/  LDL R20, [R1+0x198] ;  /* 0x0001980001147983 */ /* 0x000ea20000100800 */
[----:B---3--:R-:W-:Y:S02]  /*27880*/  IADD3 R12, P1, R12, UR6, RZ ;  /* 0x000000060c0c7c10 */ /* 0x008fe4000ff3e0ff */
[----:B----4-:R-:W-:Y:S01]  /*27890*/  IADD3 R4, P2, R29, UR6, RZ ;  /* 0x000000061d047c10 */ /* 0x010fe2000ff5e0ff */
[----:B------:R1:W-:Y:S01]  /*278a0*/  LDGSTS.E.BYPASS.128 [R25], [R10.64], P0 ;  /* 0x000000000a197fae */ /* 0x0003e20008101c4a */
[----:B------:R-:W-:-:S03]  /*278b0*/  IADD3.X R13, R28, UR7, RZ, P1, !PT ;  /* 0x000000071c0d7c10 */ /* 0x000fc60008ffe4ff */
[----:B------:R-:W3:Y:S01]  /*278c0*/  LDL R28, [R1+0x190] ;  /* 0x00019000011c7983 */ /* 0x000ee20000100800 */
[----:B------:R-:W-:-:S03]  /*278d0*/  IADD3.X R5, R32, UR7, RZ, P2, !PT ;  /* 0x0000000720057c10 */ /* 0x000fc600097fe4ff */
[----:B------:R-:W4:Y:S01]  /*278e0*/  LDL R32, [R1+0x250] ;  /* 0x0002500001207983 */ /* 0x000f220000100800 */
[----:B-1----:R-:W-:-:S03]  /*278f0*/  IADD3 R10, P1, R33, UR6, RZ ;  /* 0x00000006210a7c10 */ /* 0x002fc6000ff3e0ff */
[----:B------:R-:W4:Y:S04]  /*27900*/  LDL R29, [R1+0x18c] ;  /* 0x00018c00011d7983 */ /* 0x000f280000100800 */
[----:B------:R-:W4:Y:S01]  /*27910*/  LDL R33, [R1+0x25c] ;  /* 0x00025c0001217983 */ /* 0x000f220000100800 */
[----:B------:R-:W-:-:S05]  /*27920*/  LEA R19, R2, R19, 0xf ;  /* 0x0000001302137211 */ /* 0x000fca00078e78ff */
[----:B------:R1:W-:Y:S02]  /*27930*/  LDGSTS.E.BYPASS.128 [R19], [R12.64], P0 ;  /* 0x000000000c137fae */ /* 0x0003e40008101c4a */
[----:B-1----:R-:W-:Y:S02]  /*27940*/  IADD3 R12, P2, R90, UR6, RZ ;  /* 0x000000065a0c7c10 */ /* 0x002fe4000ff5e0ff */
[----:B------:R-:W-:Y:S01]  /*27950*/  LEA R24, R2, R24, 0xf ;  /* 0x0000001802187211 */ /* 0x000fe200078e78ff */
[----:B------:R-:W-:Y:S01]  /*27960*/  FFMA R133, R94, R34, R133 ;  /* 0x000000225e857223 */ /* 0x000fe20000000085 */
[----:B------:R-:W-:Y:S01]  /*27970*/  IADD3.X R13, R77, UR7, RZ, P2, !PT ;  /* 0x000000074d0d7c10 */ /* 0x000fe200097fe4ff */
[----:B------:R-:W4:Y:S04]  /*27980*/  LDL R94, [R1+0x284] ;  /* 0x00028400015e7983 */ /* 0x000f280000100800 */
[----:B------:R-:W4:Y:S01]  /*27990*/  LDL R77, [R1+0x260] ;  /* 0x00026000014d7983 */ /* 0x000f220000100800 */
[----:B------:R-:W-:-:S02]  /*279a0*/  IADD3.X R11, R89, UR7, RZ, P1, !PT ;  /* 0x00000007590b7c10 */ /* 0x000fc40008ffe4ff */
[C---:B------:R-:W-:Y:S01]  /*279b0*/  LEA R18, R2.reuse, R18, 0xf ;  /* 0x0000001202127211 */ /* 0x040fe200078e78ff */
[----:B------:R1:W-:Y:S04]  /*279c0*/  LDGSTS.E.BYPASS.128 [R24], [R4.64], P0 ;  /* 0x0000000004187fae */ /* 0x0003e80008101c4a */
[----:B------:R1:W-:Y:S01]  /*279d0*/  LDGSTS.E.BYPASS.128 [R18], [R10.64], P0 ;  /* 0x000000000a127fae */ /* 0x0003e20008101c4a */
[----:B------:R-:W-:Y:S01]  /*279e0*/  LEA R21, R2, R21, 0xf ;  /* 0x0000001502157211 */ /* 0x000fe200078e78ff */
[C---:B------:R-:W-:Y:S01]  /*279f0*/  FFMA R43, R91.reuse, R35, R165 ;  /* 0x000000235b2b7223 */ /* 0x040fe200000000a5 */
[C---:B------:R-:W-:Y:S01]  /*27a00*/  FFMA R42, R91.reuse, R31, R168 ;  /* 0x0000001f5b2a7223 */ /* 0x040fe200000000a8 */
[C---:B------:R-:W-:Y:S01]  /*27a10*/  FFMA R41, R91.reuse, R27, R169 ;  /* 0x0000001b5b297223 */ /* 0x040fe200000000a9 */
[----:B------:R-:W-:Y:S01]  /*27a20*/  FFMA R40, R91, R23, R223 ;  /* 0x000000175b287223 */ /* 0x000fe200000000df */
[----:B------:R-:W4:Y:S01]  /*27a30*/  LDL R90, [R1+0x294] ;  /* 0x00029400015a7983 */ /* 0x000f220000100800 */
[----:B-1----:R-:W-:-:S03]  /*27a40*/  IADD3 R4, P1, R78, UR6, RZ ;  /* 0x000000064e047c10 */ /* 0x002fc6000ff3e0ff */
[----:B------:R-:W4:Y:S01]  /*27a50*/  LDL R78, [R1+0x26c] ;  /* 0x00026c00014e7983 */ /* 0x000f220000100800 */
[----:B------:R-:W-:Y:S02]  /*27a60*/  IADD3 R10, P2, R88, UR6, RZ ;  /* 0x00000006580a7c10 */ /* 0x000fe4000ff5e0ff */
[----:B------:R-:W-:Y:S01]  /*27a70*/  IADD3.X R5, R87, UR7, RZ, P1, !PT ;  /* 0x0000000757057c10 */ /* 0x000fe20008ffe4ff */
[----:B------:R-:W4:Y:S01]  /*27a80*/  LDL R91, [R1+0x280] ;  /* 0x00028000015b7983 */ /* 0x000f220000100800 */
[----:B------:R-:W-:-:S03]  /*27a90*/  IADD3.X R11, R76, UR7, RZ, P2, !PT ;  /* 0x000000074c0b7c10 */ /* 0x000fc600097fe4ff */
[----:B------:R-:W4:Y:S04]  /*27aa0*/  LDL R76, [R1+0x268] ;  /* 0x00026800014c7983 */ /* 0x000f280000100800 */
[----:B------:R-:W4:Y:S04]  /*27ab0*/  LDL R89, [R1+0x288] ;  /* 0x0002880001597983 */ /* 0x000f280000100800 */
[----:B------:R-:W4:Y:S04]  /*27ac0*/  LDL R87, [R1+0x290] ;  /* 0x0002900001577983 */ /* 0x000f280000100800 */
[----:B------:R-:W4:Y:S01]  /*27ad0*/  LDL R88, [R1+0x29c] ;  /* 0x00029c0001587983 */ /* 0x000f220000100800 */
[----:B--2---:R-:W-:-:S05]  /*27ae0*/  LEA R20, R2, R20, 0xf ;  /* 0x0000001402147211 */ /* 0x004fca00078e78ff */
[----:B------:R1:W-:Y:S01]  /*27af0*/  LDGSTS.E.BYPASS.128 [R20], [R12.64], P0 ;  /* 0x000000000c147fae */ /* 0x0003e20008101c4a */
[----:B---3--:R-:W-:-:S03]  /*27b00*/  LEA R28, R2, R28, 0xf ;  /* 0x0000001c021c7211 */ /* 0x008fc600078e78ff */
[----:B------:R2:W-:Y:S04]  /*27b10*/  LDGSTS.E.BYPASS.128 [R21], [R4.64], P0 ;  /* 0x0000000004157fae */ /* 0x0005e80008101c4a */
[----:B------:R4:W-:Y:S01]  /*27b20*/  LDGSTS.E.BYPASS.128 [R28], [R10.64], P0 ;  /* 0x000000000a1c7fae */ /* 0x0009e20008101c4a */
[----:B-1----:R-:W-:-:S03]  /*27b30*/  IADD3 R12, P1, R7, UR6, RZ ;  /* 0x00000006070c7c10 */ /* 0x002fc6000ff3e0ff */
[----:B------:R-:W3:Y:S01]  /*27b40*/  LDL R7, [R1+0x274] ;  /* 0x0002740001077983 */ /* 0x000ee20000100800 */
[----:B------:R-:W-:Y:S02]  /*27b50*/  IADD3.X R13, R85, UR7, RZ, P1, !PT ;  /* 0x00000007550d7c10 */ /* 0x000fe40008ffe4ff */
[----:B--2---:R-:W-:Y:S01]  /*27b60*/  IADD3 R4, P2, R86, UR6, RZ ;  /* 0x0000000656047c10 */ /* 0x004fe2000ff5e0ff */
[----:B------:R-:W2:Y:S01]  /*27b70*/  LDL R85, [R1+0x298] ;  /* 0x0002980001557983 */ /* 0x000ea20000100800 */
[----:B----4-:R-:W-:-:S03]  /*27b80*/  IADD3 R10, P1, R33, UR6, RZ ;  /* 0x00000006210a7c10 */ /* 0x010fc6000ff3e0ff */
[----:B------:R-:W4:Y:S01]  /*27b90*/  LDL R33, [R1+0x27c] ;  /* 0x00027c0001217983 */ /* 0x000f220000100800 */
[----:B------:R-:W-:-:S03]  /*27ba0*/  IADD3.X R5, R32, UR7, RZ, P2, !PT ;  /* 0x0000000720057c10 */ /* 0x000fc600097fe4ff */
[----:B------:R-:W2:Y:S01]  /*27bb0*/  LDL R32, [R1+0x270] ;  /* 0x0002700001207983 */ /* 0x000ea20000100800 */
[----:B------:R-:W-:Y:S02]  /*27bc0*/  LEA R29, R2, R29, 0xf ;  /* 0x0000001d021d7211 */ /* 0x000fe400078e78ff */
[----:B------:R-:W-:Y:S01]  /*27bd0*/  IADD3.X R11, R79, UR7, RZ, P1, !PT ;  /* 0x000000074f0b7c10 */ /* 0x000fe20008ffe4ff */
[----:B------:R-:W2:Y:S04]  /*27be0*/  LDL R86, [R1+0x2a4] ;  /* 0x0002a40001567983 */ /* 0x000ea80000100800 */
[----:B------:R1:W-:Y:S04]  /*27bf0*/  LDGSTS.E.BYPASS.128 [R29], [R12.64], P0 ;  /* 0x000000000c1d7fae */ /* 0x0003e80008101c4a */
[----:B------:R-:W0:Y:S04]  /*27c00*/  LDGDEPBAR ;  /* 0x00000000000079af */ /* 0x000e280000000000 */
[----:B------:R1:W-:Y:S02]  /*27c10*/  LDGSTS.E.BYPASS.128 [R8+0x10000], [R4.64], P0 ;  /* 0x1000000004087fae */ /* 0x0003e40008101c4a */
[----:B-1----:R-:W-:-:S02]  /*27c20*/  IADD3 R12, P2, R84, UR6, RZ ;  /* 0x00000006540c7c10 */ /* 0x002fc4000ff5e0ff */
[----:B------:R1:W-:Y:S04]  /*27c30*/  LDGSTS.E.BYPASS.128 [R6+0x10000], [R10.64], P0 ;  /* 0x100000000a067fae */ /* 0x0003e80008101c4a */
[----:B------:R-:W2:Y:S01]  /*27c40*/  LDL R84, [R1+0x2ac] ;  /* 0x0002ac0001547983 */ /* 0x000ea20000100800 */
[----:B------:R-:W-:-:S03]  /*27c50*/  IADD3.X R13, R77, UR7, RZ, P2, !PT ;  /* 0x000000074d0d7c10 */ /* 0x000fc600097fe4ff */
[----:B------:R-:W2:Y:S04]  /*27c60*/  LDL R79, [R1+0x2a0] ;  /* 0x0002a000014f7983 */ /* 0x000ea80000100800 */
[----:B-1----:R-:W2:Y:S04]  /*27c70*/  LDL R11, [R1+0x2a8] ;  /* 0x0002a800010b7983 */ /* 0x002ea80000100800 */
[----:B------:R-:W2:Y:S04]  /*27c80*/  LDL R10, [R1+0x2bc] ;  /* 0x0002bc00010a7983 */ /* 0x000ea80000100800 */
[----:B------:R1:W-:Y:S01]  /*27c90*/  LDGSTS.E.BYPASS.128 [R3+0x10000], [R12.64], P0 ;  /* 0x100000000c037fae */ /* 0x0003e20008101c4a */
[----:B------:R-:W-:-:S03]  /*27ca0*/  IADD3 R4, P1, R78, UR6, RZ ;  /* 0x000000064e047c10 */ /* 0x000fc6000ff3e0ff */
[----:B------:R-:W2:Y:S04]  /*27cb0*/  LDL R78, [R1+0x2b4] ;  /* 0x0002b400014e7983 */ /* 0x000ea80000100800 */
[----:B------:R-:W2:Y:S04]  /*27cc0*/  LDL R77, [R1+0x2c4] ;  /* 0x0002c400014d7983 */ /* 0x000ea80000100800 */
[----:B-1----:R-:W2:Y:S01]  /*27cd0*/  LDL R12, [R1+0x2b8] ;  /* 0x0002b800010c7983 */ /* 0x002ea20000100800 */
[----:B------:R-:W-:-:S03]  /*27ce0*/  IADD3.X R5, R76, UR7, RZ, P1, !PT ;  /* 0x000000074c057c10 */ /* 0x000fc60008ffe4ff */
[----:B------:R-:W2:Y:S04]  /*27cf0*/  LDL R76, [R1+0x2b0] ;  /* 0x0002b000014c7983 */ /* 0x000ea80000100800 */
[----:B------:R1:W-:Y:S04]  /*27d00*/  LDGSTS.E.BYPASS.128 [R9+0x10000], [R4.64], P0 ;  /* 0x1000000004097fae */ /* 0x0003e80008101c4a */
[----:B------:R-:W2:Y:S01]  /*27d10*/  LDL R13, [R1+0x2c8] ;  /* 0x0002c800010d7983 */ /* 0x000ea20000100800 */
[----:B---3--:R-:W-:Y:S02]  /*27d20*/  IADD3 R6, P2, R7, UR6, RZ ;  /* 0x0000000607067c10 */ /* 0x008fe4000ff5e0ff */
[----:B----4-:R-:W-:-:S02]  /*27d30*/  IADD3 R8, P1, R33, UR6, RZ ;  /* 0x0000000621087c10 */ /* 0x010fc4000ff3e0ff */
[----:B------:R-:W3:Y:S01]  /*27d40*/  LDL R33, [R1+0x2cc] ;  /* 0x0002cc0001217983 */ /* 0x000ee20000100800 */
[----:B--2---:R-:W-:Y:S02]  /*27d50*/  IADD3.X R7, R32, UR7, RZ, P2, !PT ;  /* 0x0000000720077c10 */ /* 0x004fe400097fe4ff */
[----:B-1----:R-:W-:Y:S01]  /*27d60*/  IADD3.X R9, R93, UR7, RZ, P1, !PT ;  /* 0x000000075d097c10 */ /* 0x002fe20008ffe4ff */
[----:B------:R-:W2:Y:S01]  /*27d70*/  LDL R32, [R1+0x2c0] ;  /* 0x0002c00001207983 */ /* 0x000ea20000100800 */
[----:B------:R-:W-:-:S03]  /*27d80*/  IADD3 R4, P2, R94, UR6, RZ ;  /* 0x000000065e047c10 */ /* 0x000fc6000ff5e0ff */
[----:B------:R1:W-:Y:S01]  /*27d90*/  LDGSTS.E.BYPASS.128 [R14+0x10000], [R6.64], P0 ;  /* 0x10000000060e7fae */ /* 0x0003e20008101c4a */
[----:B------:R-:W-:-:S03]  /*27da0*/  IADD3.X R5, R91, UR7, RZ, P2, !PT ;  /* 0x000000075b057c10 */ /* 0x000fc600097fe4ff */
[----:B------:R4:W-:Y:S04]  /*27db0*/  LDGSTS.E.BYPASS.128 [R16+0x10000], [R8.64], P0 ;  /* 0x1000000008107fae */ /* 0x0009e80008101c4a */
[----:B------:R4:W-:Y:S01]  /*27dc0*/  LDGSTS.E.BYPASS.128 [R15+0x10000], [R4.64], P0 ;  /* 0x10000000040f7fae */ /* 0x0009e20008101c4a */
[----:B-1----:R-:W-:Y:S02]  /*27dd0*/  IADD3 R6, P1, R92, UR6, RZ ;  /* 0x000000065c067c10 */ /* 0x002fe4000ff3e0ff */
[----:B----4-:R-:W-:Y:S02]  /*27de0*/  IADD3 R8, P2, R90, UR6, RZ ;  /* 0x000000065a087c10 */ /* 0x010fe4000ff5e0ff */
[----:B------:R-:W-:Y:S02]  /*27df0*/  IADD3.X R7, R89, UR7, RZ, P1, !PT ;  /* 0x0000000759077c10 */ /* 0x000fe40008ffe4ff */
[----:B------:R-:W-:-:S02]  /*27e00*/  IADD3.X R9, R87, UR7, RZ, P2, !PT ;  /* 0x0000000757097c10 */ /* 0x000fc400097fe4ff */
[----:B------:R-:W-:Y:S01]  /*27e10*/  IADD3 R4, P1, R88, UR6, RZ ;  /* 0x0000000658047c10 */ /* 0x000fe2000ff3e0ff */
[----:B------:R1:W-:Y:S03]  /*27e20*/  LDGSTS.E.BYPASS.128 [R17+0x10000], [R6.64], P0 ;  /* 0x1000000006117fae */ /* 0x0003e60008101c4a */
[----:B------:R-:W-:Y:S01]  /*27e30*/  IADD3.X R5, R85, UR7, RZ, P1, !PT ;  /* 0x0000000755057c10 */ /* 0x000fe20008ffe4ff */
[----:B------:R4:W-:Y:S04]  /*27e40*/  LDGSTS.E.BYPASS.128 [R25+0x10000], [R8.64], P0 ;  /* 0x1000000008197fae */ /* 0x0009e80008101c4a */
[----:B------:R1:W-:Y:S01]  /*27e50*/  LDGSTS.E.BYPASS.128 [R19+0x10000], [R4.64], P0 ;  /* 0x1000000004137fae */ /* 0x0003e20008101c4a */
[----:B----4-:R-:W-:-:S04]  /*27e60*/  IADD3 R8, P1, R84, UR6, RZ ;  /* 0x0000000654087c10 */ /* 0x010fc8000ff3e0ff */
[----:B------:R-:W-:Y:S02]  /*27e70*/  IADD3.X R9, R11, UR7, RZ, P1, !PT ;  /* 0x000000070b097c10 */ /* 0x000fe40008ffe4ff */
[----:B------:R-:W-:-:S04]  /*27e80*/  IADD3 R10, P1, R10, UR6, RZ ;  /* 0x000000060a0a7c10 */ /* 0x000fc8000ff3e0ff */
[----:B------:R-:W-:Y:S02]  /*27e90*/  IADD3.X R11, R12, UR7, RZ, P1, !PT ;  /* 0x000000070c0b7c10 */ /* 0x000fe40008ffe4ff */
[----:B------:R-:W4:Y:S01]  /*27ea0*/  LDL.LU R12, [R1+0x184] ;  /* 0x00018400010c7983 */ /* 0x000f220000300800 */
[----:B-1----:R-:W-:-:S04]  /*27eb0*/  IADD3 R6, P2, R86, UR6, RZ ;  /* 0x0000000656067c10 */ /* 0x002fc8000ff5e0ff */
[----:B------:R-:W-:Y:S02]  /*27ec0*/  IADD3.X R7, R79, UR7, RZ, P2, !PT ;  /* 0x000000074f077c10 */ /* 0x000fe400097fe4ff */
[----:B------:R-:W-:-:S03]  /*27ed0*/  IADD3 R4, P2, R78, UR6, RZ ;  /* 0x000000064e047c10 */ /* 0x000fc6000ff5e0ff */
[----:B------:R1:W-:Y:S01]  /*27ee0*/  LDGSTS.E.BYPASS.128 [R24+0x10000], [R6.64], P0 ;  /* 0x1000000006187fae */ /* 0x0003e20008101c4a */
[----:B------:R-:W-:-:S03]  /*27ef0*/  IADD3.X R5, R76, UR7, RZ, P2, !PT ;  /* 0x000000074c057c10 */ /* 0x000fc600097fe4ff */
[----:B------:R3:W-:Y:S04]  /*27f00*/  LDGSTS.E.BYPASS.128 [R18+0x10000], [R8.64], P0 ;  /* 0x1000000008127fae */ /* 0x0007e80008101c4a */
[----:B------:R2:W-:Y:S01]  /*27f10*/  LDGSTS.E.BYPASS.128 [R20+0x10000], [R4.64], P0 ;  /* 0x1000000004147fae */ /* 0x0005e20008101c4a */
[----:B-1----:R-:W-:-:S03]  /*27f20*/  IADD3 R6, P3, R77, UR6, RZ ;  /* 0x000000064d067c10 */ /* 0x002fc6000ff7e0ff */
[----:B------:R1:W-:Y:S01]  /*27f30*/  LDGSTS.E.BYPASS.128 [R21+0x10000], [R10.64], P0 ;  /* 0x100000000a157fae */ /* 0x0003e20008101c4a */
[----:B------:R-:W-:-:S04]  /*27f40*/  UIADD3 UR4, UR4, 0x1, URZ ;  /* 0x0000000104047890 */ /* 0x000fc8000fffe03f */
[----:B------:R-:W-:-:S04]  /*27f50*/  UISETP.GE.AND UP0, UPT, UR4, 0x2, UPT ;  /* 0x000000020400788c */ /* 0x000fc8000bf06270 */
[----:B------:R-:W-:Y:S01]  /*27f60*/  USEL UR4, UR4, URZ, !UP0 ;  /* 0x0000003f04047287 */ /* 0x000fe2000c000000 */
[C---:B------:R-:W-:Y:S01]  /*27f70*/  FFMA R130, R82.reuse, R22, R130 ;  /* 0x0000001652827223 */ /* 0x040fe20000000082 */
[C---:B------:R-:W-:Y:S02]  /*27f80*/  FFMA R158, R82.reuse, R26, R158 ;  /* 0x0000001a529e7223 */ /* 0x040fe4000000009e */
[----:B------:R-:W-:Y:S01]  /*27f90*/  USHF.L.U32 UR5, UR4, 0xf, URZ ;  /* 0x0000000f04057899 */ /* 0x000fe2000800063f */
        /* <DEDUP_REMOVED lines=34> */
[----:B------:R-:W-:Y:S01]  /*281c0*/  UIADD3 UR8, UR5, 0x10000, URZ ;  /* 0x0001000005087890 */ /* 0x000fe2000fffe03f */
[-C--:B------:R-:W-:Y:S01]  /*281d0*/  FFMA R181, R215, R27.reuse, R181 ;  /* 0x0000001bd7b57223 */ /* 0x080fe200000000b5 */
[C---:B------:R-:W-:Y:S01]  /*281e0*/  FFMA R185, R219.reuse, R27, R185 ;  /* 0x0000001bdbb97223 */ /* 0x040fe200000000b9 */
[----:B------:R-:W-:Y:S01]  /*281f0*/  FFMA R184, R219, R23, R184 ;  /* 0x00000017dbb87223 */ /* 0x000fe200000000b8 */
        /* <DEDUP_REMOVED lines=43> */
[----:B---3--:R-:W-:-:S04]  /*284b0*/  IADD3 R8, P2, R33, UR6, RZ ;  /* 0x0000000621087c10 */ /* 0x008fc8000ff5e0ff */
[----:B------:R-:W-:Y:S02]  /*284c0*/  IADD3.X R9, R13, UR7, RZ, P2, !PT ;  /* 0x000000070d097c10 */ /* 0x000fe400097fe4ff */
[----:B--2---:R-:W-:-:S05]  /*284d0*/  IADD3.X R7, R32, UR7, RZ, P3, !PT ;  /* 0x0000000720077c10 */ /* 0x004fca0009ffe4ff */
[----:B------:R1:W-:Y:S04]  /*284e0*/  LDGSTS.E.BYPASS.128 [R28+0x10000], [R6.64], P0 ;  /* 0x10000000061c7fae */ /* 0x0003e80008101c4a */
[----:B------:R1:W-:Y:S04]  /*284f0*/  LDGSTS.E.BYPASS.128 [R29+0x10000], [R8.64], P0 ;  /* 0x10000000081d7fae */ /* 0x0003e80008101c4a */
[----:B------:R-:W0:Y:S01]  /*28500*/  LDGDEPBAR ;  /* 0x00000000000079af */ /* 0x000e220000000000 */
[----:B------:R-:W-:-:S04]  /*28510*/  UIADD3 UR6, UP1, UR6, 0x100, URZ ;  /* 0x0000010006067890 */ /* 0x000fc8000ff3e03f */
[----:B------:R-:W-:Y:S01]  /*28520*/  UIADD3.X UR7, URZ, UR7, URZ, UP1, !UPT ;  /* 0x000000073f077290 */ /* 0x000fe20008ffe43f */
[----:B------:R-:W-:-:S04]  /*28530*/  DEPBAR.LE SB0, 0x2 ;  /* 0x000080800000791a */ /* 0x000fc80000000000 */
[----:B----4-:R-:W-:-:S05]  /*28540*/  IADD3 R12, R12, 0x40, RZ ;  /* 0x000000400c0c7810 */ /* 0x010fca0007ffe0ff */
[----:B------:R-:W-:Y:S04]  /*28550*/  STL [R1+0x184], R12 ;  /* 0x0001840c01007387 */ /* 0x000fe80000100800 */
[----:B------:R-:W-:Y:S06]  /*28560*/  BAR.SYNC 0x0 ;  /* 0x0000000000007b1d */ /* 0x000fec0000000000 */
[----:B------:R-:W-:-:S13]  /*28570*/  ISETP.GE.U32.AND P0, PT, R12, 0x5c, PT ;  /* 0x0000005c0c00780c */ /* 0x000fda0003f06070 */
[----:B-1----:R-:W-:Y:S01]  /*28580*/  @P0 CALL.REL.NOINC `(.L_x_0) ;  /* 0x0000001000000944 */ /* 0x002fe20003c00000 */
[----:B------:R-:W-:Y:S05]  /*28590*/  BRA `(.L_x_1) ;  /* 0xfffda9b000007947 */ /* 0x000fea000383ffff */
.L_x_0:
[----:B------:R-:W2:Y:S01]  /*285a0*/  LDL.LU R232, [R1+0xa0] ;  /* 0x0000a00001e87983 */ /* 0x000ea20000300800 */
[----:B------:R-:W-:-:S04]  /*285b0*/  DEPBAR.LE SB0, 0x0 ;  /* 0x000080000000791a */ /* 0x000fc80000000000 */
[----:B------:R-:W2:Y:S04]  /*285c0*/  LDL.LU R233, [R1+0xa4] ;  /* 0x0000a40001e97983 */ /* 0x000ea80000300800 */
[----:B------:R-:W2:Y:S04]  /*285d0*/  LDL.LU R234, [R1+0xa8] ;  /* 0x0000a80001ea7983 */ /* 0x000ea80000300800 */
[----:B------:R-:W2:Y:S04]  /*285e0*/  LDL.LU R235, [R1+0xac] ;  /* 0x0000ac0001eb7983 */ /* 0x000ea80000300800 */
[----:B------:R-:W3:Y:S04]  /*285f0*/  LDL.LU R136, [R1+0xc0] ;  /* 0x0000c00001887983 */ /* 0x000ee80000300800 */
[----:B------:R-:W3:Y:S04]  /*28600*/  LDL.LU R137, [R1+0xc4] ;  /* 0x0000c40001897983 */ /* 0x000ee80000300800 */
[----:B------:R-:W3:Y:S04]  /*28610*/  LDL.LU R138, [R1+0xc8] ;  /* 0x0000c800018a7983 */ /* 0x000ee80000300800 */
[----:B------:R-:W3:Y:S04]  /*28620*/  LDL.LU R139, [R1+0xcc] ;  /* 0x0000cc00018b7983 */ /* 0x000ee80000300800 */
[----:B------:R-:W4:Y:S04]  /*28630*/  LDL.LU R2, [R1+0x1cc] ;  /* 0x0001cc0001027983 */ /* 0x000f280000300800 */
[----:B------:R-:W5:Y:S04]  /*28640*/  LDL.LU R144, [R1+0xb0] ;  /* 0x0000b00001907983 */ /* 0x000f680000300800 */
[----:B------:R-:W5:Y:S04]  /*28650*/  LDL.LU R145, [R1+0xb4] ;  /* 0x0000b40001917983 */ /* 0x000f680000300800 */
[----:B------:R-:W5:Y:S04]  /*28660*/  LDL.LU R146, [R1+0xb8] ;  /* 0x0000b80001927983 */ /* 0x000f680000300800 */
[----:B------:R-:W5:Y:S04]  /*28670*/  LDL.LU R147, [R1+0xbc] ;  /* 0x0000bc0001937983 */ /* 0x000f680000300800 */
[----:B------:R-:W5:Y:S04]  /*28680*/  LDL.LU R228, [R1+0x90] ;  /* 0x0000900001e47983 */ /* 0x000f680000300800 */
[----:B------:R-:W5:Y:S04]  /*28690*/  LDL.LU R229, [R1+0x94] ;  /* 0x0000940001e57983 */ /* 0x000f680000300800 */
[----:B------:R-:W5:Y:S04]  /*286a0*/  LDL.LU R230, [R1+0x98] ;  /* 0x0000980001e67983 */ /* 0x000f680000300800 */
[----:B------:R-:W5:Y:S04]  /*286b0*/  LDL.LU R231, [R1+0x9c] ;  /* 0x00009c0001e77983 */ /* 0x000f680000300800 */
[----:B------:R-:W1:Y:S04]  /*286c0*/  S2R R0, SR_TID.X ;  /* 0x0000000000007919 */ /* 0x000e680000002100 */
[----:B------:R-:W1:Y:S04]  /*286d0*/  S2R R252, SR_TID.X ;  /* 0x0000000000fc7919 */ /* 0x000e680000002100 */
[----:B------:R-:W5:Y:S04]  /*286e0*/  LDL.LU R236, [R1+0x80] ;  /* 0x0000800001ec7983 */ /* 0x000f680000300800 */
[----:B------:R-:W5:Y:S04]  /*286f0*/  LDL.LU R237, [R1+0x84] ;  /* 0x0000840001ed7983 */ /* 0x000f680000300800 */
[----:B------:R-:W5:Y:S04]  /*28700*/  LDL.LU R238, [R1+0x88] ;  /* 0x0000880001ee7983 */ /* 0x000f680000300800 */
[----:B------:R-:W5:Y:S01]  /*28710*/  LDL.LU R239, [R1+0x8c] ;  /* 0x00008c0001ef7983 */ /* 0x000f620000300800 */
[----:B-1----:R-:W-:-:S03]  /*28720*/  SHF.R.U32.HI R5, RZ, 0x5, R0 ;  /* 0x00000005ff057819 */ /* 0x002fc60000011600 */
[----:B------:R-:W5:Y:S01]  /*28730*/  LDL.LU R248, [R1+0x70] ;  /* 0x0000700001f87983 */ /* 0x000f620000300800 */
[----:B------:R-:W-:-:S03]  /*28740*/  SHF.L.U32 R252, R252, 0x2, RZ ;  /* 0x00000002fcfc7819 */ /* 0x000fc600000006ff */
[----:B------:R-:W5:Y:S01]  /*28750*/  LDL.LU R249, [R1+0x74] ;  /* 0x0000740001f97983 */ /* 0x000f620000300800 */
[----:B------:R-:W-:Y:S02]  /*28760*/  SGXT.U32 R5, R5, 0x2 ;  /* 0x000000020505781a */ /* 0x000fe40000000000 */
[----:B------:R-:W-:Y:S01]  /*28770*/  LOP3.LUT R252, R252, 0x7c, RZ, 0xc0, !PT ;  /* 0x0000007cfcfc7812 */ /* 0x000fe200078ec0ff */
[----:B------:R-:W5:Y:S01]  /*28780*/  LDL.LU R250, [R1+0x78] ;  /* 0x0000780001fa7983 */ /* 0x000f620000300800 */
[----:B------:R-:W-:-:S03]  /*28790*/  SHF.L.U32 R0, R0, 0x2, RZ ;  /* 0x0000000200007819 */ /* 0x000fc600000006ff */
[----:B------:R-:W-:Y:S01]  /*287a0*/  IMAD R132, R5, 0x210, R252 ;  /* 0x0000021005847824 */ /* 0x000fe200078e02fc */
[----:B------:R-:W-:Y:S06]  /*287b0*/  BAR.SYNC 0x0 ;  /* 0x0000000000007b1d */ /* 0x000fec0000000000 */
        /* <DEDUP_REMOVED lines=8> */
[----:B--2---:R-:W-:Y:S04]  /*28840*/  STS.128 [R132.X4+0x420], R232 ;  /* 0x000420e884007388 */ /* 0x004fe80000004c00 */
[----:B---3--:R-:W-:Y:S01]  /*28850*/  STS.128 [R132.X4], R136 ;  /* 0x0000008884007388 */ /* 0x008fe20000004c00 */
[----:B----4-:R-:W-:-:S02]  /*28860*/  LOP3.LUT R0, R2, 0x7c, R0, 0xf8, !PT ;  /* 0x0000007c02007812 */ /* 0x010fc400078ef800 */
[----:B------:R-:W-:-:S05]  /*28870*/  SHF.L.U32 R2, R132, 0x2, RZ ;  /* 0x0000000284027819 */ /* 0x000fca00000006ff */
[----:B------:R-:W-:Y:S01]  /*28880*/  IMAD R2, R5, -0x630, R2 ;  /* 0xfffff9d005027824 */ /* 0x000fe200078e0202 */
[----:B-----5:R-:W-:Y:S04]  /*28890*/  STS.128 [R132.X4+0x210], R144 ;  /* 0x0002109084007388 */ /* 0x020fe80000004c00 */
[----:B------:R-:W-:Y:S04]  /*288a0*/  STS.128 [R132.X4+0x630], R228 ;  /* 0x000630e484007388 */ /* 0x000fe80000004c00 */
[----:B------:R-:W-:Y:S06]  /*288b0*/  BAR.SYNC 0x0 ;  /* 0x0000000000007b1d */ /* 0x000fec0000000000 */
[----:B------:R-:W1:Y:S04]  /*288c0*/  LDS.128 R4, [R2+0x18c0] ;  /* 0x0018c00002047984 */ /* 0x000e680000000c00 */
[----:B------:R-:W-:Y:S04]  /*288d0*/  LDS.128 R128, [R2] ;  /* 0x0000000002807984 */ /* 0x000fe80000000c00 */
[----:B------:R-:W-:Y:S04]  /*288e0*/  LDS.128 R124, [R2+0x840] ;  /* 0x00084000027c7984 */ /* 0x000fe80000000c00 */
[----:B------:R-:W-:Y:S04]  /*288f0*/  LDS.128 R28, [R2+0x1080] ;  /* 0x00108000021c7984 */ /* 0x000fe80000000c00 */
[----:B------:R-:W-:Y:S06]  /*28900*/  BAR.SYNC 0x0 ;  /* 0x0000000000007b1d */ /* 0x000fec0000000000 */
[----:B------:R-:W-:Y:S01]  /*28910*/  STS.128 [R132.X4], R236 ;  /* 0x000000ec84007388 */ /* 0x000fe20000004c00 */
[----:B------:R-:W-:-:S03]  /*28920*/  ISETP.GE.AND P6, PT, R0, 0x80, PT ;  /* 0x000000800000780c */ /* 0x000fc60003fc6270 */
[----:B------:R-:W-:Y:S04]  /*28930*/  STS.128 [R132.X4+0x210], R248 ;  /* 0x000210f884007388 */ /* 0x000fe80000004c00 */
[----:B-1----:R1:W-:Y:S04]  /*28940*/  STL [R1+0x300], R7 ;  /* 0x0003000701007387 */ /* 0x0023e80000100800 */
[----:B-1----:R-:W2:Y:S04]  /*28950*/  LDL.LU R7, [R1+0x188] ;  /* 0x0001880001077983 */ /* 0x002ea80000300800 */
[----:B------:R-:W-:Y:S04]  /*28960*/  STS.128 [R132.X4+0x420], R240 ;  /* 0x000420f084007388 */ /* 0x000fe80000004c00 */
[----:B------:R-:W-:Y:S04]  /*28970*/  STS.128 [R132.X4+0x630], R244 ;  /* 0x000630f484007388 */ /* 0x000fe80000004c00 */
[----:B------:R-:W-:Y:S06]  /*28980*/  BAR.SYNC 0x0 ;  /* 0x0000000000007b1d */ /* 0x000fec0000000000 */
[----:B------:R-:W-:Y:S04]  /*28990*/  LDS.128 R8, [R2] ;  /* 0x0000000002087984 */ /* 0x000fe80000000c00 */
[----:B------:R-:W-:Y:S04]  /*289a0*/  LDS.128 R20, [R2+0x840] ;  /* 0x0008400002147984 */ /* 0x000fe80000000c00 */
[----:B------:R-:W-:Y:S04]  /*289b0*/  LDS.128 R16, [R2+0x1080] ;  /* 0x0010800002107984 */ /* 0x000fe80000000c00 */
[----:B------:R-:W-:Y:S04]  /*289c0*/  LDS.128 R12, [R2+0x18c0] ;  /* 0x0018c000020c7984 */ /* 0x000fe80000000c00 */
[----:B------:R-:W-:Y:S06]  /*289d0*/  BAR.SYNC 0x0 ;  /* 0x0000000000007b1d */ /* 0x000fec0000000000 */
[----:B------:R-:W-:Y:S04]  /*289e0*/  STS.128 [R132.X4], R172 ;  /* 0x000000ac84007388 */ /* 0x000fe80000004c00 */
[----:B------:R-:W-:Y:S04]  /*289f0*/  STS.128 [R132.X4+0x210], R176 ;  /* 0x000210b084007388 */ /* 0x000fe80000004c00 */
[----:B------:R-:W-:Y:S04]  /*28a00*/  STS.128 [R132.X4+0x420], R180 ;  /* 0x000420b484007388 */ /* 0x000fe80000004c00 */
[----:B------:R-:W-:Y:S04]  /*28a10*/  STS.128 [R132.X4+0x630], R184 ;  /* 0x000630b884007388 */ /* 0x000fe80000004c00 */
[----:B------:R-:W-:Y:S06]  /*28a20*/  BAR.SYNC 0x0 ;  /* 0x0000000000007b1d */ /* 0x000fec0000000000 */
[----:B------:R-:W1:Y:S04]  /*28a30*/  LDS.128 R88, [R2] ;  /* 0x0000000002587984 */ /* 0x000e680000000c00 */
[----:B------:R-:W3:Y:S04]  /*28a40*/  LDS.128 R84, [R2+0x840] ;  /* 0x0008400002547984 */ /* 0x000ee80000000c00 */
[----:B------:R-:W4:Y:S04]  /*28a50*/  LDS.128 R32, [R2+0x1080] ;  /* 0x0010800002207984 */ /* 0x000f280000000c00 */
[----:B------:R-:W5:Y:S04]  /*28a60*/  LDS.128 R24, [R2+0x18c0] ;  /* 0x0018c00002187984 */ /* 0x000f680000000c00 */
[----:B------:R-:W-:Y:S06]  /*28a70*/  BAR.SYNC 0x0 ;  /* 0x0000000000007b1d */ /* 0x000fec0000000000 */
[----:B------:R-:W-:Y:S04]  /*28a80*/  STS.128 [R132.X4], R188 ;  /* 0x000000bc84007388 */ /* 0x000fe80000004c00 */
[----:B------:R-:W-:Y:S04]  /*28a90*/  STS.128 [R132.X4+0x210], R192 ;  /* 0x000210c084007388 */ /* 0x000fe80000004c00 */
[----:B------:R-:W-:Y:S04]  /*28aa0*/  STS.128 [R132.X4+0x420], R196 ;  /* 0x000420c484007388 */ /* 0x000fe80000004c00 */
[----:B------:R-:W-:Y:S04]  /*28ab0*/  STS.128 [R132.X4+0x630], R200 ;  /* 0x000630c884007388 */ /* 0x000fe80000004c00 */
[----:B------:R-:W-:Y:S06]  /*28ac0*/  BAR.SYNC 0x0 ;  /* 0x0000000000007b1d */ /* 0x000fec0000000000 */
[----:B------:R-:W1:Y:S04]  /*28ad0*/  LDS.128 R104, [R2] ;  /* 0x0000000002687984 */ /* 0x000e680000000c00 */
[----:B------:R-:W1:Y:S04]  /*28ae0*/  LDS.128 R100, [R2+0x840] ;  /* 0x0008400002647984 */ /* 0x000e680000000c00 */
[----:B------:R-:W1:Y:S04]  /*28af0*/  LDS.128 R96, [R2+0x1080] ;  /* 0x0010800002607984 */ /* 0x000e680000000c00 */
[----:B------:R-:W1:Y:S04]  /*28b00*/  LDS.128 R92, [R2+0x18c0] ;  /* 0x0018c000025c7984 */ /* 0x000e680000000c00 */
[----:B------:R-:W-:Y:S06]  /*28b10*/  BAR.SYNC 0x0 ;  /* 0x0000000000007b1d */ /* 0x000fec0000000000 */
[----:B------:R-:W-:Y:S04]  /*28b20*/  STS.128 [R132.X4], R204 ;  /* 0x000000cc84007388 */ /* 0x000fe80000004c00 */
[----:B------:R-:W-:Y:S04]  /*28b30*/  STS.128 [R132.X4+0x210], R208 ;  /* 0x000210d084007388 */ /* 0x000fe80000004c00 */
[----:B------:R-:W-:Y:S04]  /*28b40*/  STS.128 [R132.X4+0x420], R212 ;  /* 0x000420d484007388 */ /* 0x000fe80000004c00 */
[----:B------:R-:W-:Y:S01]  /*28b50*/  STS.128 [R132.X4+0x630], R216 ;  /* 0x000630d884007388 */ /* 0x000fe20000004c00 */
[----:B------:R-:W-:-:S03]  /*28b60*/  MOV R133, 0x4 ;  /* 0x0000000400857802 */ /* 0x000fc60000000f00 */
        /* <DEDUP_REMOVED lines=9> */
[----:B------:R-:W-:Y:S01]  /*28c00*/  STS.128 [R132.X4+0x630], R44 ;  /* 0x0006302c84007388 */ /* 0x000fe20000004c00 */
[----:B------:R-:W-:-:S03]  /*28c10*/  CS2R R136, SRZ ;  /* 0x0000000000887805 */ /* 0x000fc6000001ff00 */
[----:B------:R-:W-:Y:S06]  /*28c20*/  BAR.SYNC 0x0 ;  /* 0x0000000000007b1d */ /* 0x000fec0000000000 */
[----:B------:R-:W-:Y:S01]  /*28c30*/  LDS.128 R80, [R2] ;  /* 0x0000000002507984 */ /* 0x000fe20000000c00 */
[----:B------:R-:W-:-:S03]  /*28c40*/  CS2R R138, SRZ ;  /* 0x00000000008a7805 */ /* 0x000fc6000001ff00 */
[----:B------:R-:W-:Y:S01]  /*28c50*/  LDS.128 R44, [R2+0x840] ;  /* 0x00084000022c7984 */ /* 0x000fe20000000c00 */
[----:B------:R-:W-:-:S03]  /*28c60*/  IMAD.WIDE R240, R0, R133, c[0x0][0x160] ;  /* 0x0000580000f07625 */ /* 0x000fc600078e0285 */
[----:B------:R-:W1:Y:S04]  /*28c70*/  LDS.128 R40, [R2+0x1080] ;  /* 0x0010800002287984 */ /* 0x000e680000000c00 */
[----:B------:R-:W1:Y:S04]  /*28c80*/  LDS.128 R36, [R2+0x18c0] ;  /* 0x0018c00002247984 */ /* 0x000e680000000c00 */
        /* <DEDUP_REMOVED lines=15> */
[----:B--2---:R-:W-:-:S03]  /*28d80*/  ISETP.LT.AND P2, PT, R7, c[0x0][0x180], !P6 ;  /* 0x0000600007007a0c */ /* 0x004fc60007741270 */
[----:B------:R-:W-:Y:S10]  /*28d90*/  BAR.SYNC 0x0 ;  /* 0x0000000000007b1d */ /* 0x000ff40000000000 */
[----:B------:R-:W2:Y:S01]  /*28da0*/  @P2 LDG.E.EL.128 R136, [R240.64] ;  /* 0x0000000af0882981 */ /* 0x000ea2000c2e1d00 */
[----:B------:R-:W-:-:S02]  /*28db0*/  LOP3.LUT R252, R7, 0x4, RZ, 0xfc, !PT ;  /* 0x0000000407fc7812 */ /* 0x000fc400078efcff */
[----:B------:R-:W-:Y:S02]  /*28dc0*/  LOP3.LUT R250, R7, 0x8, RZ, 0xfc, !PT ;  /* 0x0000000807fa7812 */ /* 0x000fe400078efcff */
[----:B------:R-:W-:Y:S02]  /*28dd0*/  ISETP.LT.AND P1, PT, R252, c[0x0][0x180], !P6 ;  /* 0x00006000fc007a0c */ /* 0x000fe40007721270 */
[----:B------:R-:W-:Y:S01]  /*28de0*/  ISETP.LT.AND P0, PT, R250, c[0x0][0x180], !P6 ;  /* 0x00006000fa007a0c */ /* 0x000fe20007701270 */
[----:B------:R-:W-:Y:S01]  /*28df0*/  CS2R R68, SRZ ;  /* 0x0000000000447805 */ /* 0x000fe2000001ff00 */
[----:B------:R-:W-:Y:S01]  /*28e00*/  CS2R R70, SRZ ;  /* 0x0000000000467805 */ /* 0x000fe2000001ff00 */
[----:B------:R-:W-:Y:S01]  /*28e10*/  CS2R R76, SRZ ;  /* 0x00000000004c7805 */ /* 0x000fe2000001ff00 */
[----:B------:R-:W-:-:S07]  /*28e20*/  CS2R R78, SRZ ;  /* 0x00000000004e7805 */ /* 0x000fce000001ff00 */
[----:B------:R-:W2:Y:S04]  /*28e30*/  @P1 LDG.E.EL.128 R68, [R240.64] ;  /* 0x0000000af0441981 */ /* 0x000ea8000c2e1d00 */
[----:B------:R-:W2:Y:S01]  /*28e40*/  @P0 LDG.E.EL.128 R76, [R240.64] ;  /* 0x0000000af04c0981 */ /* 0x000ea2000c2e1d00 */
[----:B------:R-:W-:-:S04]  /*28e50*/  LOP3.LUT R3, R3, 0xfeffffff, RZ, 0xc0, !PT ;  /* 0xfeffffff03037812 */ /* 0x000fc800078ec0ff */
[----:B------:R-:W-:-:S04]  /*28e60*/  @P2 LOP3.LUT R3, R3, 0x1000000, RZ, 0xfc, !PT ;  /* 0x0100000003032812 */ /* 0x000fc800078efcff */
[----:B------:R-:W-:Y:S02]  /*28e70*/  LOP3.LUT R3, R3, 0xff7fffff, RZ, 0xc0, !PT ;  /* 0xff7fffff03037812 */ /* 0x000fe400078ec0ff */
[----:B------:R-:W-:Y:S02]  /*28e80*/  LOP3.LUT R244, R7, 0xc, RZ, 0xfc, !PT ;  /* 0x0000000c07f47812 */ /* 0x000fe400078efcff */
[----:B------:R-:W-:Y:S02]  /*28e90*/  @P1 LOP3.LUT R3, R3, 0x800000, RZ, 0xfc, !PT ;  /* 0x0080000003031812 */ /* 0x000fe400078efcff */
[----:B------:R-:W-:Y:S02]  /*28ea0*/  ISETP.LT.AND P2, PT, R244, c[0x0][0x180], !P6 ;  /* 0x00006000f4007a0c */ /* 0x000fe40007741270 */
[----:B------:R-:W-:Y:S02]  /*28eb0*/  LOP3.LUT R3, R3, 0xffbfffff, RZ, 0xc0, !PT ;  /* 0xffbfffff03037812 */ /* 0x000fe400078ec0ff */
[----:B------:R-:W-:-:S02]  /*28ec0*/  LOP3.LUT R245, R7, 0x10, RZ, 0xfc, !PT ;  /* 0x0000001007f57812 */ /* 0x000fc400078efcff */
[----:B------:R-:W-:Y:S02]  /*28ed0*/  @P0 LOP3.LUT R3, R3, 0x400000, RZ, 0xfc, !PT ;  /* 0x0040000003030812 */ /* 0x000fe400078efcff */
[----:B------:R-:W-:Y:S02]  /*28ee0*/  ISETP.LT.AND P1, PT, R245, c[0x0][0x180], !P6 ;  /* 0x00006000f5007a0c */ /* 0x000fe40007721270 */
[----:B------:R-:W-:Y:S02]  /*28ef0*/  LOP3.LUT R3, R3, 0xffdfffff, RZ, 0xc0, !PT ;  /* 0xffdfffff03037812 */ /* 0x000fe400078ec0ff */
[----:B------:R-:W-:Y:S02]  /*28f00*/  LOP3.LUT R248, R7, 0x14, RZ, 0xfc, !PT ;  /* 0x0000001407f87812 */ /* 0x000fe400078efcff */
[----:B------:R-:W-:Y:S02]  /*28f10*/  @P2 LOP3.LUT R3, R3, 0x200000, RZ, 0xfc, !PT ;  /* 0x0020000003032812 */ /* 0x000fe400078efcff */
[----:B------:R-:W-:-:S02]  /*28f20*/  ISETP.LT.AND P0, PT, R248, c[0x0][0x180], !P6 ;  /* 0x00006000f8007a0c */ /* 0x000fc40007701270 */
[----:B------:R-:W-:-:S04]  /*28f30*/  LOP3.LUT R3, R3, 0xffefffff, RZ, 0xc0, !PT ;  /* 0xffefffff03037812 */ /* 0x000fc800078ec0ff */
[----:B------:R-:W-:Y:S01]  /*28f40*/  @P1 LOP3.LUT R3, R3, 0x100000, RZ, 0xfc, !PT ;  /* 0x0010000003031812 */ /* 0x000fe200078efcff */
[----:B-1----:R1:W-:Y:S03]  /*28f50*/  STL [R1+0x2fc], R90 ;  /* 0x0002fc5a01007387 */ /* 0x0023e60000100800 */
[----:B------:R-:W-:-:S04]  /*28f60*/  LOP3.LUT R3, R3, 0xfff7ffff, RZ, 0xc0, !PT ;  /* 0xfff7ffff03037812 */ /* 0x000fc800078ec0ff */
[----:B------:R-:W-:Y:S02]  /*28f70*/  @P0 LOP3.LUT R3, R3, 0x80000, RZ, 0xfc, !PT ;  /* 0x0008000003030812 */ /* 0x000fe400078efcff */
[----:B-1----:R-:W-:Y:S01]  /*28f80*/  LOP3.LUT R90, R7, 0x18, RZ, 0xfc, !PT ;  /* 0x00000018075a7812 */ /* 0x002fe200078efcff */
[----:B------:R-:W-:Y:S01]  /*28f90*/  CS2R R132, SRZ ;  /* 0x0000000000847805 */ /* 0x000fe2000001ff00 */
[----:B------:R-:W-:Y:S01]  /*28fa0*/  CS2R R134, SRZ ;  /* 0x0000000000867805 */ /* 0x000fe2000001ff00 */
[----:B------:R1:W-:Y:S01]  /*28fb0*/  STL [R1+0x2f8], R91 ;  /* 0x0002f85b01007387 */ /* 0x0003e20000100800 */
[----:B------:R-:W-:Y:S02]  /*28fc0*/  LOP3.LUT R3, R3, 0xfffbffff, RZ, 0xc0, !PT ;  /* 0xfffbffff03037812 */ /* 0x000fe400078ec0ff */
[C---:B-1----:R-:W-:Y:S01]  /*28fd0*/  LOP3.LUT R91, R7.reuse, 0x1c, RZ, 0xfc, !PT ;  /* 0x0000001c075b7812 */ /* 0x042fe200078efcff */
[----:B---3--:R1:W-:Y:S02]  /*28fe0*/  STL [R1+0x2f4], R87 ;  /* 0x0002f45701007387 */ /* 0x0083e40000100800 */
[C---:B-1----:R-:W-:Y:S01]  /*28ff0*/  LOP3.LUT R87, R7.reuse, 0x20, RZ, 0xfc, !PT ;  /* 0x0000002007577812 */ /* 0x042fe200078efcff */
[----:B------:R-:W-:Y:S01]  /*29000*/  CS2R R140, SRZ ;  /* 0x00000000008c7805 */ /* 0x000fe2000001ff00 */
[----:B------:R-:W-:Y:S01]  /*29010*/  CS2R R142, SRZ ;  /* 0x00000000008e7805 */ /* 0x000fe2000001ff00 */
[----:B----4-:R1:W-:Y:S02]  /*29020*/  STL [R1+0x2f0], R35 ;  /* 0x0002f02301007387 */ /* 0x0103e40000100800 */
[C---:B-1----:R-:W-:Y:S01]  /*29030*/  LOP3.LUT R35, R7.reuse, 0x24, RZ, 0xfc, !PT ;  /* 0x0000002407237812 */ /* 0x042fe200078efcff */
[----:B------:R-:W-:Y:S01]  /*29040*/  CS2R R144, SRZ ;  /* 0x0000000000907805 */ /* 0x000fe2000001ff00 */
[----:B------:R-:W-:Y:S01]  /*29050*/  CS2R R146, SRZ ;  /* 0x0000000000927805 */ /* 0x000fe2000001ff00 */
[----:B-----5:R1:W-:Y:S02]  /*29060*/  STL [R1+0x2ec], R27 ;  /* 0x0002ec1b01007387 */ /* 0x0203e40000100800 */
[C---:B-1----:R-:W-:Y:S01]  /*29070*/  LOP3.LUT R27, R7.reuse, 0x28, RZ, 0xfc, !PT ;  /* 0x00000028071b7812 */ /* 0x042fe200078efcff */
[----:B------:R-:W-:Y:S01]  /*29080*/  CS2R R148, SRZ ;  /* 0x0000000000947805 */ /* 0x000fe2000001ff00 */
[----:B------:R-:W-:Y:S01]  /*29090*/  CS2R R150, SRZ ;  /* 0x0000000000967805 */ /* 0x000fe2000001ff00 */
[----:B------:R1:W-:Y:S02]  /*290a0*/  STL [R1+0x2e8], R107 ;  /* 0x0002e86b01007387 */ /* 0x0003e40000100800 */
        /* <DEDUP_REMOVED lines=12> */
[----:B-1----:R-:W-:Y:S01]  /*29170*/  LOP3.LUT R95, R7, 0x38, RZ, 0xfc, !PT ;  /* 0x00000038075f7812 */ /* 0x002fe200078efcff */
[----:B------:R-:W-:Y:S01]  /*29180*/  CS2R R164, SRZ ;  /* 0x0000000000a47805 */ /* 0x000fe2000001ff00 */
[----:B--2---:R-:W-:Y:S01]  /*29190*/  FADD R64, R128, R136 ;  /* 0x0000008880407221 */ /* 0x004fe20000000000 */
[----:B------:R-:W-:Y:S01]  /*291a0*/  FADD R65, R129, R137 ;  /* 0x0000008981417221 */ /* 0x000fe20000000000 */
[----:B------:R-:W-:Y:S01]  /*291b0*/  FADD R66, R130, R138 ;  /* 0x0000008a82427221 */ /* 0x000fe20000000000 */
[----:B------:R-:W-:Y:S01]  /*291c0*/  FADD R67, R131, R139 ;  /* 0x0000008b83437221 */ /* 0x000fe20000000000 */
[----:B------:R-:W-:Y:S01]  /*291d0*/  CS2R R128, SRZ ;  /* 0x0000000000807805 */ /* 0x000fe2000001ff00 */
[----:B------:R-:W-:-:S06]  /*291e0*/  CS2R R130, SRZ ;  /* 0x0000000000827805 */ /* 0x000fcc000001ff00 */
[----:B------:R1:W2:Y:S01]  /*291f0*/  @P0 LDG.E.EL.128 R128, [R240.64] ;  /* 0x0000000af0800981 */ /* 0x0002a2000c2e1d00 */
[----:B------:R-:W-:Y:S01]  /*29200*/  ISETP.LT.AND P0, PT, R90, c[0x0][0x180], !P6 ;  /* 0x000060005a007a0c */ /* 0x000fe20007701270 */
[----:B------:R-:W-:Y:S01]  /*29210*/  CS2R R136, SRZ ;  /* 0x0000000000887805 */ /* 0x000fe2000001ff00 */
[----:B------:R-:W-:-:S11]  /*29220*/  CS2R R138, SRZ ;  /* 0x00000000008a7805 */ /* 0x000fd6000001ff00 */
[----:B------:R-:W-:Y:S01]  /*29230*/  @P0 LOP3.LUT R3, R3, 0x40000, RZ, 0xfc, !PT ;  /* 0x0004000003030812 */ /* 0x000fe200078efcff */
[----:B------:R1:W3:Y:S01]  /*29240*/  @P0 LDG.E.EL.128 R132, [R240.64] ;  /* 0x0000000af0840981 */ /* 0x0002e2000c2e1d00 */
[----:B------:R-:W-:Y:S02]  /*29250*/  ISETP.LT.AND P0, PT, R91, c[0x0][0x180], !P6 ;  /* 0x000060005b007a0c */ /* 0x000fe40007701270 */
[----:B------:R-:W-:-:S11]  /*29260*/  LOP3.LUT R3, R3, 0xfffdffff, RZ, 0xc0, !PT ;  /* 0xfffdffff03037812 */ /* 0x000fd600078ec0ff */
[----:B------:R-:W-:Y:S01]  /*29270*/  @P0 LOP3.LUT R3, R3, 0x20000, RZ, 0xfc, !PT ;  /* 0x0002000003030812 */ /* 0x000fe200078efcff */
[----:B------:R1:W4:Y:S01]  /*29280*/  @P0 LDG.E.EL.128 R136, [R240.64] ;  /* 0x0000000af0880981 */ /* 0x000322000c2e1d00 */
[----:B------:R-:W-:Y:S02]  /*29290*/  ISETP.LT.AND P0, PT, R87, c[0x0][0x180], !P6 ;  /* 0x0000600057007a0c */ /* 0x000fe40007701270 */
[----:B------:R-:W-:-:S11]  /*292a0*/  LOP3.LUT R3, R3, 0xfffeffff, RZ, 0xc0, !PT ;  /* 0xfffeffff03037812 */ /* 0x000fd600078ec0ff */
[----:B------:R-:W-:Y:S01]  /*292b0*/  @P0 LOP3.LUT R3, R3, 0x10000, RZ, 0xfc, !PT ;  /* 0x0001000003030812 */ /* 0x000fe200078efcff */
[----:B------:R1:W5:Y:S01]  /*292c0*/  @P0 LDG.E.EL.128 R140, [R240.64] ;  /* 0x0000000af08c0981 */ /* 0x000362000c2e1d00 */
[----:B------:R-:W-:Y:S02]  /*292d0*/  ISETP.LT.AND P0, PT, R35, c[0x0][0x180], !P6 ;  /* 0x0000600023007a0c */ /* 0x000fe40007701270 */
[----:B------:R-:W-:-:S11]  /*292e0*/  LOP3.LUT R3, R3, 0xffff7fff, RZ, 0xc0, !PT ;  /* 0xffff7fff03037812 */ /* 0x000fd600078ec0ff */
[----:B------:R-:W-:Y:S01]  /*292f0*/  @P0 LOP3.LUT R3, R3, 0x8000, RZ, 0xfc, !PT ;  /* 0x0000800003030812 */ /* 0x000fe200078efcff */
[----:B------:R1:W2:Y:S01]  /*29300*/  @P0 LDG.E.EL.128 R144, [R240.64] ;  /* 0x0000000af0900981 */ /* 0x0002a2000c2e1d00 */
        /* <DEDUP_REMOVED lines=13> */
[----:B------:R-:W-:Y:S01]  /*293e0*/  LOP3.LUT R3, R3, 0xfffff7ff, RZ, 0xc0, !PT ;  /* 0xfffff7ff03037812 */ /* 0x000fe200078ec0ff */
[----:B------:R-:W-:-:S10]  /*293f0*/  CS2R R166, SRZ ;  /* 0x0000000000a67805 */ /* 0x000fd4000001ff00 */
[----:B------:R-:W-:Y:S01]  /*29400*/  @P0 LOP3.LUT R3, R3, 0x800, RZ, 0xfc, !PT ;  /* 0x0000080003030812 */ /* 0x000fe200078efcff */
[----:B------:R1:W2:Y:S01]  /*29410*/  @P0 LDG.E.EL.128 R160, [R240.64] ;  /* 0x0000000af0a00981 */ /* 0x0002a2000c2e1d00 */
[----:B------:R-:W-:Y:S02]  /*29420*/  ISETP.LT.AND P0, PT, R95, c[0x0][0x180], !P6 ;  /* 0x000060005f007a0c */ /* 0x000fe40007701270 */
[----:B------:R-:W-:Y:S02]  /*29430*/  LOP3.LUT R3, R3, 0xfffffbff, RZ, 0xc0, !PT ;  /* 0xfffffbff03037812 */ /* 0x000fe400078ec0ff */
[----:B------:R-:W-:Y:S01]  /*29440*/  LOP3.LUT R251, R7, 0x3c, RZ, 0xfc, !PT ;  /* 0x0000003c07fb7812 */ /* 0x000fe200078efcff */
[----:B------:R-:W-:-:S08]  /*29450*/  CS2R R168, SRZ ;  /* 0x0000000000a87805 */ /* 0x000fd0000001ff00 */
[----:B------:R-:W-:Y:S01]  /*29460*/  @P0 LOP3.LUT R3, R3, 0x400, RZ, 0xfc, !PT ;  /* 0x0000040003030812 */ /* 0x000fe200078efcff */
[----:B------:R1:W2:Y:S01]  /*29470*/  @P0 LDG.E.EL.128 R164, [R240.64] ;  /* 0x0000000af0a40981 */ /* 0x0002a2000c2e1d00 */
[----:B------:R-:W-:Y:S01]  /*29480*/  ISETP.LT.AND P0, PT, R251, c[0x0][0x180], !P6 ;  /* 0x00006000fb007a0c */ /* 0x000fe20007701270 */
[----:B------:R-:W-:Y:S01]  /*29490*/  CS2R R170, SRZ ;  /* 0x0000000000aa7805 */ /* 0x000fe2000001ff00 */
        /* <DEDUP_REMOVED lines=28> */
[----:B------:R-:W-:Y:S01]  /*29660*/  FADD R72, R124, R68 ;  /* 0x000000447c487221 */ /* 0x000fe20000000000 */
[----:B------:R-:W-:Y:S01]  /*29670*/  FADD R68, R28, R76 ;  /* 0x0000004c1c447221 */ /* 0x000fe20000000000 */
[----:B------:R-:W-:Y:S02]  /*29680*/  LOP3.LUT R3, R3, 0xffffffdf, RZ, 0xc0, !PT ;  /* 0xffffffdf03037812 */ /* 0x000fe400078ec0ff */
[----:B------:R-:W-:-:S07]  /*29690*/  LOP3.LUT R28, R7, 0x50, RZ, 0xfc, !PT ;  /* 0x00000050071c7812 */ /* 0x000fce00078efcff */
[----:B------:R-:W-:Y:S01]  /*296a0*/  @P0 LOP3.LUT R3, R3, 0x20, RZ, 0xfc, !PT ;  /* 0x0000002003030812 */ /* 0x000fe200078efcff */
[----:B------:R1:W2:Y:S01]  /*296b0*/  @P0 LDG.E.EL.128 R184, [R240.64] ;  /* 0x0000000af0b80981 */ /* 0x0002a2000c2e1d00 */
[----:B------:R-:W-:Y:S01]  /*296c0*/  ISETP.LT.AND P0, PT, R28, c[0x0][0x180], !P6 ;  /* 0x000060001c007a0c */ /* 0x000fe20007701270 */
[----:B------:R-:W-:Y:S01]  /*296d0*/  CS2R R188, SRZ ;  /* 0x0000000000bc7805 */ /* 0x000fe2000001ff00 */
[----:B------:R-:W-:Y:S01]  /*296e0*/  CS2R R190, SRZ ;  /* 0x0000000000be7805 */ /* 0x000fe2000001ff00 */
[----:B------:R1:W-:Y:S01]  /*296f0*/  STL [R1+0x2d8], R43 ;  /* 0x0002d82b01007387 */ /* 0x0003e20000100800 */
[----:B------:R-:W-:Y:S01]  /*29700*/  LOP3.LUT R3, R3, 0xffffffef, RZ, 0xc0, !PT ;  /* 0xffffffef03037812 */ /* 0x000fe200078ec0ff */
[----:B------:R-:W-:Y:S01]  /*29710*/  FADD R73, R125, R69 ;  /* 0x000000457d497221 */ /* 0x000fe20000000000 */
[----:B------:R-:W-:Y:S01]  /*29720*/  FADD R74, R126, R70 ;  /* 0x000000467e4a7221 */ /* 0x000fe20000000000 */
[----:B------:R-:W-:Y:S01]  /*29730*/  FADD R75, R127, R71 ;  /* 0x000000477f4b7221 */ /* 0x000fe20000000000 */
[----:B------:R-:W-:Y:S01]  /*29740*/  FADD R69, R29, R77 ;  /* 0x0000004d1d457221 */ /* 0x000fe20000000000 */
[----:B------:R-:W-:Y:S01]  /*29750*/  FADD R70, R30, R78 ;  /* 0x0000004e1e467221 */ /* 0x000fe20000000000 */
[----:B-1----:R-:W-:-:S03]  /*29760*/  LOP3.LUT R43, R7, 0x54, RZ, 0xfc, !PT ;  /* 0x00000054072b7812 */ /* 0x002fc600078efcff */
[----:B------:R1:W3:Y:S01]  /*29770*/  @P0 LDG.E.EL.128 R188, [R240.64] ;  /* 0x0000000af0bc0981 */ /* 0x0002e2000c2e1d00 */
[----:B------:R-:W-:Y:S01]  /*29780*/  @P0 LOP3.LUT R3, R3, 0x10, RZ, 0xfc, !PT ;  /* 0x0000001003030812 */ /* 0x000fe200078efcff */
[----:B------:R-:W-:Y:S01]  /*29790*/  FADD R71, R31, R79 ;  /* 0x0000004f1f477221 */ /* 0x000fe20000000000 */
[----:B------:R-:W-:Y:S01]  /*297a0*/  ISETP.LT.AND P0, PT, R43, c[0x0][0x180], !P6 ;  /* 0x000060002b007a0c */ /* 0x000fe20007701270 */
[----:B------:R-:W-:Y:S01]  /*297b0*/  CS2R R76, SRZ ;  /* 0x00000000004c7805 */ /* 0x000fe2000001ff00 */
[----:B------:R-:W-:Y:S01]  /*297c0*/  CS2R R78, SRZ ;  /* 0x00000000004e7805 */ /* 0x000fe2000001ff00 */
[----:B------:R1:W-:Y:S01]  /*297d0*/  STL [R1+0x2d4], R39 ;  /* 0x0002d42701007387 */ /* 0x0003e20000100800 */
[----:B------:R-:W-:Y:S01]  /*297e0*/  CS2R R124, SRZ ;  /* 0x00000000007c7805 */ /* 0x000fe2000001ff00 */
[----:B------:R-:W-:Y:S01]  /*297f0*/  CS2R R126, SRZ ;  /* 0x00000000007e7805 */ /* 0x000fe2000001ff00 */
[----:B------:R-:W-:Y:S02]  /*29800*/  LOP3.LUT R3, R3, 0xfffffff7, RZ, 0xc0, !PT ;  /* 0xfffffff703037812 */ /* 0x000fe400078ec0ff */
[----:B------:R4:W3:Y:S01]  /*29810*/  @P2 LDG.E.EL.128 R76, [R240.64] ;  /* 0x0000000af04c2981 */ /* 0x0008e2000c2e1d00 */
[----:B-1----:R-:W-:-:S03]  /*29820*/  LOP3.LUT R39, R7, 0x58, RZ, 0xfc, !PT ;  /* 0x0000005807277812 */ /* 0x002fc600078efcff */
[----:B------:R1:W-:Y:S01]  /*29830*/  STL [R1+0x2d0], R63 ;  /* 0x0002d03f01007387 */ /* 0x0003e20000100800 */
[----:B------:R-:W-:-:S03]  /*29840*/  ISETP.LT.AND P2, PT, R39, c[0x0][0x180], !P6 ;  /* 0x0000600027007a0c */ /* 0x000fc60007741270 */
[----:B------:R4:W5:Y:S01]  /*29850*/  @P1 LDG.E.EL.128 R124, [R240.64] ;  /* 0x0000000af07c1981 */ /* 0x000962000c2e1d00 */
[----:B------:R-:W-:Y:S02]  /*29860*/  @P0 LOP3.LUT R3, R3, 0x8, RZ, 0xfc, !PT ;  /* 0x0000000803030812 */ /* 0x000fe400078efcff */
[----:B-1----:R-:W-:Y:S02]  /*29870*/  LOP3.LUT R63, R7, 0x5c, RZ, 0xfc, !PT ;  /* 0x0000005c073f7812 */ /* 0x002fe400078efcff */
[----:B------:R-:W-:Y:S02]  /*29880*/  LOP3.LUT R3, R3, 0xfffffffb, RZ, 0xc0, !PT ;  /* 0xfffffffb03037812 */ /* 0x000fe400078ec0ff */
[----:B------:R-:W-:-:S03]  /*29890*/  ISETP.LT.AND P1, PT, R63, c[0x0][0x180], !P6 ;  /* 0x000060003f007a0c */ /* 0x000fc60007721270 */
[----:B------:R-:W-:Y:S02]  /*298a0*/  @P2 LOP3.LUT R3, R3, 0x4, RZ, 0xfc, !PT ;  /* 0x0000000403032812 */ /* 0x000fe400078efcff */
[----:B------:R-:W-:Y:S02]  /*298b0*/  LOP3.LUT R29, R7, 0x60, RZ, 0xfc, !PT ;  /* 0x00000060071d7812 */ /* 0x000fe400078efcff */
[----:B------:R-:W-:Y:S02]  /*298c0*/  LOP3.LUT R3, R3, 0xfffffffd, RZ, 0xc0, !PT ;  /* 0xfffffffd03037812 */ /* 0x000fe400078ec0ff */
[----:B------:R-:W-:Y:S02]  /*298d0*/  LOP3.LUT R30, R7, 0x64, RZ, 0xfc, !PT ;  /* 0x00000064071e7812 */ /* 0x000fe400078efcff */
[----:B------:R-:W-:Y:S02]  /*298e0*/  ISETP.LT.AND P0, PT, R29, c[0x0][0x180], !P6 ;  /* 0x000060001d007a0c */ /* 0x000fe40007701270 */
[----:B------:R-:W-:-:S02]  /*298f0*/  @P1 LOP3.LUT R3, R3, 0x2, RZ, 0xfc, !PT ;  /* 0x0000000203031812 */ /* 0x000fc400078efcff */
[----:B------:R-:W-:Y:S02]  /*29900*/  ISETP.LT.AND P5, PT, R30, c[0x0][0x180], !P6 ;  /* 0x000060001e007a0c */ /* 0x000fe400077a1270 */
[----:B------:R-:W-:-:S04]  /*29910*/  LOP3.LUT R3, R3, 0x7fffffff, RZ, 0xc0, !PT ;  /* 0x7fffffff03037812 */ /* 0x000fc800078ec0ff */
[----:B------:R-:W-:-:S04]  /*29920*/  LOP3.LUT R3, R3, 0xfffffffe, RZ, 0xc0, !PT ;  /* 0xfffffffe03037812 */ /* 0x000fc800078ec0ff */
[----:B------:R-:W-:-:S04]  /*29930*/  @P0 LOP3.LUT R3, R3, 0x1, RZ, 0xfc, !PT ;  /* 0x0000000103030812 */ /* 0x000fc800078efcff */
[----:B------:R-:W-:Y:S02]  /*29940*/  @P5 LOP3.LUT R3, R3, 0x80000000, RZ, 0xfc, !PT ;  /* 0x8000000003035812 */ /* 0x000fe400078efcff */
[----:B------:R-:W-:Y:S02]  /*29950*/  LOP3.LUT R31, R7, 0x68, RZ, 0xfc, !PT ;  /* 0x00000068071f7812 */ /* 0x000fe400078efcff */
[----:B------:R-:W-:Y:S02]  /*29960*/  LOP3.LUT P5, RZ, R3, 0x1, RZ, 0xc0, !PT ;  /* 0x0000000103ff7812 */ /* 0x000fe400078ac0ff */
[----:B------:R-:W-:Y:S02]  /*29970*/  LOP3.LUT R236, R7, 0x6c, RZ, 0xfc, !PT ;  /* 0x0000006c07ec7812 */ /* 0x000fe400078efcff */
[----:B------:R-:W-:Y:S02]  /*29980*/  P2R R206, PR, RZ, 0x20 ;  /* 0x00000020ffce7803 */ /* 0x000fe40000000000 */
[----:B------:R-:W-:-:S02]  /*29990*/  ISETP.LT.AND P5, PT, R63, c[0x0][0x180], !P6 ;  /* 0x000060003f007a0c */ /* 0x000fc400077a1270 */
[----:B------:R-:W-:Y:S02]  /*299a0*/  ISETP.LT.AND P4, PT, R31, c[0x0][0x180], !P6 ;  /* 0x000060001f007a0c */ /* 0x000fe40007781270 */
[----:B------:R-:W-:Y:S02]  /*299b0*/  ISETP.LT.AND P3, PT, R236, c[0x0][0x180], !P6 ;  /* 0x00006000ec007a0c */ /* 0x000fe40007761270 */
[----:B------:R-:W-:Y:S02]  /*299c0*/  P2R R205, PR, RZ, 0x10 ;  /* 0x00000010ffcd7803 */ /* 0x000fe40000000000 */
[----:B------:R-:W-:Y:S01]  /*299d0*/  P2R R204, PR, RZ, 0x8 ;  /* 0x00000008ffcc7803 */ /* 0x000fe20000000000 */
[----:B------:R-:W-:Y:S01]  /*299e0*/  CS2R R200, SRZ ;  /* 0x0000000000c87805 */ /* 0x000fe2000001ff00 */
[----:B------:R-:W-:Y:S01]  /*299f0*/  ISETP.LT.AND P3, PT, R43, c[0x0][0x180], !P6 ;  /* 0x000060002b007a0c */ /* 0x000fe20007761270 */
[----:B------:R-:W-:Y:S01]  /*29a00*/  CS2R R202, SRZ ;  /* 0x0000000000ca7805 */ /* 0x000fe2000001ff00 */
[----:B------:R-:W-:Y:S01]  /*29a10*/  ISETP.LT.AND P4, PT, R39, c[0x0][0x180], !P6 ;  /* 0x0000600027007a0c */ /* 0x000fe20007781270 */
[----:B------:R-:W-:Y:S01]  /*29a20*/  CS2R R192, SRZ ;  /* 0x0000000000c07805 */ /* 0x000fe2000001ff00 */
[----:B------:R-:W-:Y:S01]  /*29a30*/  CS2R R194, SRZ ;  /* 0x0000000000c27805 */ /* 0x000fe2000001ff00 */
[----:B------:R-:W-:Y:S01]  /*29a40*/  CS2R R196, SRZ ;  /* 0x0000000000c47805 */ /* 0x000fe2000001ff00 */
[----:B------:R-:W-:Y:S01]  /*29a50*/  CS2R R198, SRZ ;  /* 0x0000000000c67805 */ /* 0x000fe2000001ff00 */
[----:B------:R4:W5:Y:S01]  /*29a60*/  @P5 LDG.E.EL.128 R200, [R240.64] ;  /* 0x0000000af0c85981 */ /* 0x000962000c2e1d00 */
[----:B------:R-:W-:-:S02]  /*29a70*/  ISETP.NE.AND P5, PT, R206, RZ, PT ;  /* 0x000000ffce00720c */ /* 0x000fc40003fa5270 */
[----:B------:R-:W-:-:S03]  /*29a80*/  CS2R R206, SRZ ;  /* 0x0000000000ce7805 */ /* 0x000fc6000001ff00 */
[----:B------:R4:W5:Y:S01]  /*29a90*/  @P3 LDG.E.EL.128 R192, [R240.64] ;  /* 0x0000000af0c03981 */ /* 0x000962000c2e1d00 */
[----:B------:R-:W-:-:S03]  /*29aa0*/  ISETP.NE.AND P3, PT, R204, RZ, PT ;  /* 0x000000ffcc00720c */ /* 0x000fc60003f65270 */
[----:B------:R4:W5:Y:S01]  /*29ab0*/  @P4 LDG.E.EL.128 R196, [R240.64] ;  /* 0x0000000af0c44981 */ /* 0x000962000c2e1d00 */
[----:B------:R-:W-:Y:S02]  /*29ac0*/  ISETP.NE.AND P4, PT, R205, RZ, PT ;  /* 0x000000ffcd00720c */ /* 0x000fe40003f85270 */
[----:B------:R-:W-:Y:S01]  /*29ad0*/  CS2R R204, SRZ ;  /* 0x0000000000cc7805 */ /* 0x000fe2000001ff00 */
[C---:B------:R-:W-:Y:S02]  /*29ae0*/  LOP3.LUT R237, R7.reuse, 0x70, RZ, 0xfc, !PT ;  /* 0x0000007007ed7812 */ /* 0x040fe400078efcff */
[C---:B------:R-:W-:Y:S02]  /*29af0*/  LOP3.LUT R238, R7.reuse, 0x74, RZ, 0xfc, !PT ;  /* 0x0000007407ee7812 */ /* 0x040fe400078efcff */
[C---:B------:R-:W-:Y:S01]  /*29b00*/  LOP3.LUT R239, R7.reuse, 0x78, RZ, 0xfc, !PT ;  /* 0x0000007807ef7812 */ /* 0x040fe200078efcff */
[----:B------:R4:W5:Y:S01]  /*29b10*/  @P5 LDG.E.EL.128 R204, [R240.64] ;  /* 0x0000000af0cc5981 */ /* 0x000962000c2e1d00 */
[----:B------:R-:W-:-:S02]  /*29b20*/  LOP3.LUT R242, R7, 0x7c, RZ, 0xfc, !PT ;  /* 0x0000007c07f27812 */ /* 0x000fc400078efcff */
[----:B------:R-:W-:Y:S02]  /*29b30*/  ISETP.LT.AND P2, PT, R237, c[0x0][0x180], !P6 ;  /* 0x00006000ed007a0c */ /* 0x000fe40007741270 */
[----:B------:R-:W-:Y:S02]  /*29b40*/  ISETP.LT.AND P1, PT, R238, c[0x0][0x180], !P6 ;  /* 0x00006000ee007a0c */ /* 0x000fe40007721270 */
[----:B------:R-:W-:Y:S02]  /*29b50*/  ISETP.LT.AND P0, PT, R239, c[0x0][0x180], !P6 ;  /* 0x00006000ef007a0c */ /* 0x000fe40007701270 */
[----:B------:R-:W-:Y:S02]  /*29b60*/  ISETP.LT.AND P6, PT, R242, c[0x0][0x180], !P6 ;  /* 0x00006000f2007a0c */ /* 0x000fe400077c1270 */
[----:B------:R-:W-:Y:S01]  /*29b70*/  LOP3.LUT P5, RZ, R3, 0x80000000, RZ, 0xc0, !PT ;  /* 0x8000000003ff7812 */ /* 0x000fe200078ac0ff */
        /* <DEDUP_REMOVED lines=14> */
[----:B------:R4:W5:Y:S04]  /*29c60*/  @P5 LDG.E.EL.128 R208, [R240.64] ;  /* 0x0000000af0d05981 */ /* 0x000968000c2e1d00 */
[----:B------:R4:W5:Y:S04]  /*29c70*/  @P4 LDG.E.EL.128 R212, [R240.64] ;  /* 0x0000000af0d44981 */ /* 0x000968000c2e1d00 */
[----:B------:R4:W5:Y:S04]  /*29c80*/  @P3 LDG.E.EL.128 R216, [R240.64] ;  /* 0x0000000af0d83981 */ /* 0x000968000c2e1d00 */
[----:B------:R4:W5:Y:S04]  /*29c90*/  @P2 LDG.E.EL.128 R220, [R240.64] ;  /* 0x0000000af0dc2981 */ /* 0x000968000c2e1d00 */
[----:B------:R4:W5:Y:S04]  /*29ca0*/  @P1 LDG.E.EL.128 R224, [R240.64] ;  /* 0x0000000af0e01981 */ /* 0x000968000c2e1d00 */
[----:B------:R4:W5:Y:S04]  /*29cb0*/  @P0 LDG.E.EL.128 R228, [R240.64] ;  /* 0x0000000af0e40981 */ /* 0x000968000c2e1d00 */
[----:B------:R4:W5:Y:S02]  /*29cc0*/  @P6 LDG.E.EL.128 R232, [R240.64] ;  /* 0x0000000af0e86981 */ /* 0x000964000c2e1d00 */
[----:B----4-:R-:W-:-:S02]  /*29cd0*/  LEA R240, R7, R0, 0x7 ;  /* 0x0000000007f07211 */ /* 0x010fc400078e38ff */
[----:B------:R-:W4:Y:S01]  /*29ce0*/  LDL.LU R7, [R1+0x300] ;  /* 0x0003000001077983 */ /* 0x000f220000300800 */
[----:B------:R-:W-:-:S04]  /*29cf0*/  LOP3.LUT R3, R3, 0xfdffffff, RZ, 0xc0, !PT ;  /* 0xfdffffff03037812 */ /* 0x000fc800078ec0ff */
[----:B------:R-:W-:-:S04]  /*29d00*/  @P5 LOP3.LUT R3, R3, 0x2000000, RZ, 0xfc, !PT ;  /* 0x0200000003035812 */ /* 0x000fc800078efcff */
[C---:B------:R-:W-:Y:S02]  /*29d10*/  LOP3.LUT P5, RZ, R3.reuse, 0x200000, RZ, 0xc0, !PT ;  /* 0x0020000003ff7812 */ /* 0x040fe400078ac0ff */
[----:B------:R-:W-:-:S11]  /*29d20*/  LOP3.LUT R3, R3, 0xbfffffff, RZ, 0xc0, !PT ;  /* 0xbfffffff03037812 */ /* 0x000fd600078ec0ff */
[----:B------:R-:W-:-:S04]  /*29d30*/  @P5 LOP3.LUT R3, R3, 0x40000000, RZ, 0xfc, !PT ;  /* 0x4000000003035812 */ /* 0x000fc800078efcff */
[C---:B------:R-:W-:Y:S02]  /*29d40*/  LOP3.LUT P5, RZ, R3.reuse, 0x1000000, RZ, 0xc0, !PT ;  /* 0x0100000003ff7812 */ /* 0x040fe400078ac0ff */
[----:B------:R-:W-:-:S04]  /*29d50*/  LOP3.LUT R3, R3, 0xfbffffff, RZ, 0xc0, !PT ;  /* 0xfbffffff03037812 */ /* 0x000fc800078ec0ff */
[----:B------:R-:W-:-:S04]  /*29d60*/  @P4 LOP3.LUT R3, R3, 0x4000000, RZ, 0xfc, !PT ;  /* 0x0400000003034812 */ /* 0x000fc800078efcff */
[C---:B------:R-:W-:Y:S02]  /*29d70*/  LOP3.LUT P4, RZ, R3.reuse, 0x400000, RZ, 0xc0, !PT ;  /* 0x0040000003ff7812 */ /* 0x040fe4000788c0ff */
[----:B------:R-:W-:-:S04]  /*29d80*/  LOP3.LUT R3, R3, 0xf7ffffff, RZ, 0xc0, !PT ;  /* 0xf7ffffff03037812 */ /* 0x000fc800078ec0ff */
[----:B------:R-:W-:-:S04]  /*29d90*/  @P3 LOP3.LUT R3, R3, 0x8000000, RZ, 0xfc, !PT ;  /* 0x0800000003033812 */ /* 0x000fc800078efcff */
[C---:B------:R-:W-:Y:S02]  /*29da0*/  LOP3.LUT P3, RZ, R3.reuse, 0x80000, RZ, 0xc0, !PT ;  /* 0x0008000003ff7812 */ /* 0x040fe4000786c0ff */
[----:B------:R-:W-:-:S04]  /*29db0*/  LOP3.LUT R3, R3, 0xefffffff, RZ, 0xc0, !PT ;  /* 0xefffffff03037812 */ /* 0x000fc800078ec0ff */
[----:B------:R-:W-:Y:S02]  /*29dc0*/  @P2 LOP3.LUT R3, R3, 0x10000000, RZ, 0xfc, !PT ;  /* 0x1000000003032812 */ /* 0x000fe400078efcff */
[----:B------:R-:W-:Y:S02]  /*29dd0*/  MOV R241, 0x4 ;  /* 0x0000000400f17802 */ /* 0x000fe40000000f00 */
[C---:B------:R-:W-:Y:S02]  /*29de0*/  LOP3.LUT P2, RZ, R3.reuse, 0x100000, RZ, 0xc0, !PT ;  /* 0x0010000003ff7812 */ /* 0x040fe4000784c0ff */
[----:B------:R-:W-:Y:S01]  /*29df0*/  LOP3.LUT R3, R3, 0xdfffffff, RZ, 0xc0, !PT ;  /* 0xdfffffff03037812 */ /* 0x000fe200078ec0ff */
[----:B------:R-:W-:-:S03]  /*29e00*/  IMAD.WIDE R240, R240, R241, c[0x0][0x178] ;  /* 0x00005e00f0f07625 */ /* 0x000fc600078e02f1 */
[----:B------:R-:W-:Y:S02]  /*29e10*/  @P1 LOP3.LUT R3, R3, 0x20000000, RZ, 0xfc, !PT ;  /* 0x2000000003031812 */ /* 0x000fe400078efcff */
[----:B------:R1:W-:Y:S02]  /*29e20*/  @P5 STG.E.128 [R240.64], R64 ;  /* 0x00000040f0005986 */ /* 0x0003e4000c101d0a */
[C---:B------:R-:W-:Y:S02]  /*29e30*/  LOP3.LUT P1, RZ, R3.reuse, 0x800000, RZ, 0xc0, !PT ;  /* 0x0080000003ff7812 */ /* 0x040fe4000782c0ff */
[----:B------:R-:W-:Y:S02]  /*29e40*/  LOP3.LUT P5, RZ, R3, 0x40000000, RZ, 0xc0, !PT ;  /* 0x4000000003ff7812 */ /* 0x000fe400078ac0ff */
[----:B-1----:R-:W-:Y:S02]  /*29e50*/  MOV R241, 0x4 ;  /* 0x0000000400f17802 */ /* 0x002fe40000000f00 */
[----:B------:R-:W-:-:S05]  /*29e60*/  LEA R64, R252, R0, 0x7 ;  /* 0x00000000fc407211 */ /* 0x000fca00078e38ff */
[----:B------:R-:W-:-:S05]  /*29e70*/  IMAD.WIDE R64, R64, R241, c[0x0][0x178] ;  /* 0x00005e0040407625 */ /* 0x000fca00078e02f1 */
[----:B------:R1:W-:Y:S01]  /*29e80*/  @P1 STG.E.128 [R64.64], R72 ;  /* 0x0000004840001986 */ /* 0x0003e2000c101d0a */
[-C--:B------:R-:W-:Y:S02]  /*29e90*/  LEA R244, R244, R0.reuse, 0x7 ;  /* 0x00000000f4f47211 */ /* 0x080fe400078e38ff */
[-C--:B------:R-:W-:Y:S02]  /*29ea0*/  LEA R245, R245, R0.reuse, 0x7 ;  /* 0x00000000f5f57211 */ /* 0x080fe400078e38ff */
[----:B-1----:R-:W-:-:S05]  /*29eb0*/  LEA R64, R250, R0, 0x7 ;  /* 0x00000000fa407211 */ /* 0x002fca00078e38ff */
[----:B------:R-:W-:-:S05]  /*29ec0*/  IMAD.WIDE R64, R64, R241, c[0x0][0x178] ;  /* 0x00005e0040407625 */ /* 0x000fca00078e02f1 */
[----:B------:R1:W-:Y:S01]  /*29ed0*/  @P4 STG.E.128 [R64.64], R68 ;  /* 0x0000004440004986 */ /* 0x0003e2000c101d0a */
[----:B------:R-:W-:Y:S02]  /*29ee0*/  LEA R248, R248, R0, 0x7 ;  /* 0x00000000f8f87211 */ /* 0x000fe400078e38ff */
[----:B------:R-:W-:Y:S01]  /*29ef0*/  LOP3.LUT P4, RZ, R3, 0x40000, RZ, 0xc0, !PT ;  /* 0x0004000003ff7812 */ /* 0x000fe2000788c0ff */
[----:B--2---:R-:W-:Y:S01]  /*29f00*/  FADD R20, R20, R128 ;  /* 0x0000008014147221 */ /* 0x004fe20000000000 */
[----:B------:R-:W-:Y:S01]  /*29f10*/  FADD R21, R21, R129 ;  /* 0x0000008115157221 */ /* 0x000fe20000000000 */
[----:B------:R-:W-:Y:S01]  /*29f20*/  FADD R22, R22, R130 ;  /* 0x0000008216167221 */ /* 0x000fe20000000000 */
[----:B-1----:R-:W-:Y:S01]  /*29f30*/  IMAD.WIDE R64, R244, R241, c[0x0][0x178] ;  /* 0x00005e00f4407625 */ /* 0x002fe200078e02f1 */
[----:B---3--:R-:W-:Y:S01]  /*29f40*/  FADD R4, R4, R76 ;  /* 0x0000004c04047221 */ /* 0x008fe20000000000 */
[----:B------:R-:W-:Y:S01]  /*29f50*/  FADD R5, R5, R77 ;  /* 0x0000004d05057221 */ /* 0x000fe20000000000 */
[----:B------:R-:W-:Y:S01]  /*29f60*/  FADD R6, R6, R78 ;  /* 0x0000004e06067221 */ /* 0x000fe20000000000 */
[----:B------:R-:W-:Y:S01]  /*29f70*/  FADD R23, R23, R131 ;  /* 0x0000008317177221 */ /* 0x000fe20000000000 */
[----:B-----5:R-:W-:Y:S01]  /*29f80*/  FADD R8, R8, R124 ;  /* 0x0000007c08087221 */ /* 0x020fe20000000000 */
[----:B------:R-:W-:Y:S01]  /*29f90*/  FADD R9, R9, R125 ;  /* 0x0000007d09097221 */ /* 0x000fe20000000000 */
        /* <DEDUP_REMOVED lines=10> */
[----:B----4-:R-:W-:-:S05]  /*2a040*/  FADD R7, R7, R79 ;  /* 0x0000004f07077221 */ /* 0x010fca0000000000 */
[----:B------:R1:W-:Y:S01]  /*2a050*/  @P5 STG.E.128 [R64.64], R4 ;  /* 0x0000000440005986 */ /* 0x0003e2000c101d0a */
[----:B------:R-:W-:Y:S01]  /*2a060*/  LOP3.LUT P5, RZ, R3, 0x20000, RZ, 0xc0, !PT ;  /* 0x0002000003ff7812 */ /* 0x000fe200078ac0ff */
[-C--:B-1----:R-:W-:Y:S01]  /*2a070*/  IMAD.WIDE R4, R245, R241.reuse, c[0x0][0x178] ;  /* 0x00005e00f5047625 */ /* 0x082fe200078e02f1 */
[----:B------:R-:W-:Y:S02]  /*2a080*/  LEA R6, R90, R0, 0x7 ;  /* 0x000000005a067211 */ /* 0x000fe400078e38ff */
[----:B------:R-:W2:Y:S04]  /*2a090*/  LDL.LU R90, [R1+0x2fc] ;  /* 0x0002fc00015a7983 */ /* 0x000ea80000300800 */
[----:B------:R1:W-:Y:S01]  /*2a0a0*/  @P2 STG.E.128 [R4.64], R8 ;  /* 0x0000000804002986 */ /* 0x0003e2000c101d0a */
[----:B------:R-:W-:-:S04]  /*2a0b0*/  IMAD.WIDE R6, R6, R241, c[0x0][0x178] ;  /* 0x00005e0006067625 */ /* 0x000fc800078e02f1 */
[-C--:B-1----:R-:W-:Y:S01]  /*2a0c0*/  IMAD.WIDE R4, R248, R241.reuse, c[0x0][0x178] ;  /* 0x00005e00f8047625 */ /* 0x082fe200078e02f1 */
[-C--:B------:R-:W-:Y:S02]  /*2a0d0*/  LEA R8, R91, R0.reuse, 0x7 ;  /* 0x000000005b087211 */ /* 0x080fe400078e38ff */
[----:B------:R-:W3:Y:S04]  /*2a0e0*/  LDL.LU R91, [R1+0x2f8] ;  /* 0x0002f800015b7983 */ /* 0x000ee80000300800 */
[----:B------:R1:W-:Y:S04]  /*2a0f0*/  @P3 STG.E.128 [R4.64], R20 ;  /* 0x0000001404003986 */ /* 0x0003e8000c101d0a */
[----:B------:R4:W-:Y:S01]  /*2a100*/  @P4 STG.E.128 [R6.64], R16 ;  /* 0x0000001006004986 */ /* 0x0009e2000c101d0a */
[----:B------:R-:W-:Y:S01]  /*2a110*/  LOP3.LUT P2, RZ, R3, 0x10000, RZ, 0xc0, !PT ;  /* 0x0001000003ff7812 */ /* 0x000fe2000784c0ff */
        /* <DEDUP_REMOVED lines=12> */
[-C--:B-1----:R-:W-:Y:S01]  /*2a1e0*/  IMAD.WIDE R4, R8, R241.reuse, c[0x0][0x178] ;  /* 0x00005e0008047625 */ /* 0x082fe200078e02f1 */
[-C--:B------:R-:W-:Y:S01]  /*2a1f0*/  LEA R8, R87, R0.reuse, 0x7 ;  /* 0x0000000057087211 */ /* 0x080fe200078e38ff */
[----:B------:R-:W-:Y:S01]  /*2a200*/  FADD R105, R105, R157 ;  /* 0x0000009d69697221 */ /* 0x000fe20000000000 */
[----:B------:R-:W5:Y:S03]  /*2a210*/  LDL.LU R87, [R1+0x2f4] ;  /* 0x0002f40001577983 */ /* 0x000f660000300800 */
[----:B----4-:R-:W-:Y:S01]  /*2a220*/  IMAD.WIDE R6, R8, R241, c[0x0][0x178] ;  /* 0x00005e0008067625 */ /* 0x010fe200078e02f1 */
[----:B------:R-:W-:Y:S01]  /*2a230*/  LEA R8, R35, R0, 0x7 ;  /* 0x0000000023087211 */ /* 0x000fe200078e38ff */
[----:B------:R-:W-:Y:S01]  /*2a240*/  FADD R106, R106, R158 ;  /* 0x0000009e6a6a7221 */ /* 0x000fe20000000000 */
[----:B------:R-:W4:Y:S04]  /*2a250*/  LDL.LU R35, [R1+0x2f0] ;  /* 0x0002f00001237983 */ /* 0x000f280000300800 */
[----:B------:R1:W-:Y:S01]  /*2a260*/  @P5 STG.E.128 [R4.64], R12 ;  /* 0x0000000c04005986 */ /* 0x0003e2000c101d0a */
[----:B------:R-:W-:-:S02]  /*2a270*/  LOP3.LUT P3, RZ, R3, 0x8000, RZ, 0xc0, !PT ;  /* 0x0000800003ff7812 */ /* 0x000fc4000786c0ff */
[----:B------:R-:W-:Y:S01]  /*2a280*/  LOP3.LUT P4, RZ, R3, 0x4000, RZ, 0xc0, !PT ;  /* 0x0000400003ff7812 */ /* 0x000fe2000788c0ff */
[----:B------:R-:W-:Y:S01]  /*2a290*/  FADD R100, R100, R160 ;  /* 0x000000a064647221 */ /* 0x000fe20000000000 */
[----:B------:R-:W-:Y:S01]  /*2a2a0*/  FADD R101, R101, R161 ;  /* 0x000000a165657221 */ /* 0x000fe20000000000 */
[----:B------:R-:W-:Y:S01]  /*2a2b0*/  FADD R102, R102, R162 ;  /* 0x000000a266667221 */ /* 0x000fe20000000000 */
[-C--:B------:R-:W-:Y:S01]  /*2a2c0*/  LEA R251, R251, R0.reuse, 0x7 ;  /* 0x00000000fbfb7211 */ /* 0x080fe200078e38ff */
[----:B------:R-:W-:Y:S01]  /*2a2d0*/  FADD R96, R96, R164 ;  /* 0x000000a460607221 */ /* 0x000fe20000000000 */
[----:B------:R-:W-:Y:S01]  /*2a2e0*/  FADD R97, R97, R165 ;  /* 0x000000a561617221 */ /* 0x000fe20000000000 */
[----:B------:R-:W-:Y:S01]  /*2a2f0*/  FADD R98, R98, R166 ;  /* 0x000000a662627221 */ /* 0x000fe20000000000 */
[----:B------:R-:W-:Y:S01]  /*2a300*/  FADD R92, R92, R168 ;  /* 0x000000a85c5c7221 */ /* 0x000fe20000000000 */
[----:B------:R-:W-:Y:S01]  /*2a310*/  FADD R93, R93, R169 ;  /* 0x000000a95d5d7221 */ /* 0x000fe20000000000 */
[----:B------:R-:W-:Y:S01]  /*2a320*/  FADD R94, R94, R170 ;  /* 0x000000aa5e5e7221 */ /* 0x000fe20000000000 */
[----:B------:R-:W-:-:S02]  /*2a330*/  LEA R249, R249, R0, 0x7 ;  /* 0x00000000f9f97211 */ /* 0x000fc400078e38ff */
[-C--:B------:R-:W-:Y:S01]  /*2a340*/  LEA R247, R247, R0.reuse, 0x7 ;  /* 0x00000000f7f77211 */ /* 0x080fe200078e38ff */
[----:B------:R-:W-:Y:S01]  /*2a350*/  FADD R120, R120, R172 ;  /* 0x000000ac78787221 */ /* 0x000fe20000000000 */
[----:B-1----:R-:W-:Y:S01]  /*2a360*/  IMAD.WIDE R4, R8, R241, c[0x0][0x178] ;  /* 0x00005e0008047625 */ /* 0x002fe200078e02f1 */
[-C--:B------:R-:W-:Y:S01]  /*2a370*/  LEA R8, R27, R0.reuse, 0x7 ;  /* 0x000000001b087211 */ /* 0x080fe200078e38ff */
[----:B------:R-:W-:Y:S01]  /*2a380*/  FADD R121, R121, R173 ;  /* 0x000000ad79797221 */ /* 0x000fe20000000000 */
[----:B------:R-:W4:Y:S01]  /*2a390*/  LDL.LU R27, [R1+0x2ec] ;  /* 0x0002ec00011b7983 */ /* 0x000f220000300800 */
[----:B------:R-:W-:Y:S01]  /*2a3a0*/  LOP3.LUT P5, RZ, R3, 0x2000, RZ, 0xc0, !PT ;  /* 0x0000200003ff7812 */ /* 0x000fe200078ac0ff */
        /* <DEDUP_REMOVED lines=17> */
[----:B------:R-:W-:Y:S01]  /*2a4c0*/  LEA R28, R28, R0, 0x7 ;  /* 0x000000001c1c7211 */ /* 0x000fe200078e38ff */
        /* <DEDUP_REMOVED lines=8> */
[----:B------:R-:W1:Y:S04]  /*2a550*/  LDS.128 R12, [R2+0x840] ;  /* 0x00084000020c7984 */ /* 0x000e680000000c00 */
[----:B------:R-:W-:Y:S04]  /*2a560*/  LDS.128 R16, [R2+0x1080] ;  /* 0x0010800002107984 */ /* 0x000fe80000000c00 */
[----:B------:R-:W-:Y:S01]  /*2a570*/  LDS.128 R20, [R2+0x18c0] ;  /* 0x0018c00002147984 */ /* 0x000fe20000000c00 */
[----:B--2---:R-:W-:Y:S01]  /*2a580*/  FADD R90, R90, R142 ;  /* 0x0000008e5a5a7221 */ /* 0x004fe20000000000 */
[----:B---3--:R-:W-:-:S05]  /*2a590*/  FADD R91, R91, R143 ;  /* 0x0000008f5b5b7221 */ /* 0x008fca0000000000 */
[----:B------:R2:W-:Y:S02]  /*2a5a0*/  @P2 STG.E.128 [R6.64], R88 ;  /* 0x0000005806002986 */ /* 0x0005e4000c101d0a */
[----:B--2---:R-:W-:Y:S01]  /*2a5b0*/  IMAD.WIDE R6, R8, R241, c[0x0][0x178] ;  /* 0x00005e0008067625 */ /* 0x004fe200078e02f1 */
[----:B------:R-:W-:Y:S01]  /*2a5c0*/  LEA R8, R107, R0, 0x7 ;  /* 0x000000006b087211 */ /* 0x000fe200078e38ff */
[----:B-----5:R-:W-:Y:S01]  /*2a5d0*/  FADD R87, R87, R147 ;  /* 0x0000009357577221 */ /* 0x020fe20000000000 */
[----:B------:R-:W2:Y:S04]  /*2a5e0*/  LDL.LU R107, [R1+0x2e8] ;  /* 0x0002e800016b7983 */ /* 0x000ea80000300800 */
[----:B------:R3:W-:Y:S01]  /*2a5f0*/  @P3 STG.E.128 [R4.64], R84 ;  /* 0x0000005404003986 */ /* 0x0007e2000c101d0a */
[----:B----4-:R-:W-:-:S05]  /*2a600*/  FADD R35, R35, R151 ;  /* 0x0000009723237221 */ /* 0x010fca0000000000 */
[----:B------:R4:W-:Y:S01]  /*2a610*/  @P4 STG.E.128 [R6.64], R32 ;  /* 0x0000002006004986 */ /* 0x0009e2000c101d0a */
[-C--:B---3--:R-:W-:Y:S01]  /*2a620*/  IMAD.WIDE R4, R8, R241.reuse, c[0x0][0x178] ;  /* 0x00005e0008047625 */ /* 0x088fe200078e02f1 */
[-C--:B------:R-:W-:Y:S02]  /*2a630*/  LEA R8, R103, R0.reuse, 0x7 ;  /* 0x0000000067087211 */ /* 0x080fe400078e38ff */
[----:B------:R-:W3:Y:S03]  /*2a640*/  LDL.LU R103, [R1+0x2e4] ;  /* 0x0002e40001677983 */ /* 0x000ee60000300800 */
[-C--:B----4-:R-:W-:Y:S01]  /*2a650*/  IMAD.WIDE R6, R8, R241.reuse, c[0x0][0x178] ;  /* 0x00005e0008067625 */ /* 0x090fe200078e02f1 */
[-C--:B------:R-:W-:Y:S01]  /*2a660*/  LEA R8, R99, R0.reuse, 0x7 ;  /* 0x0000000063087211 */ /* 0x080fe200078e38ff */
[----:B------:R-:W-:Y:S01]  /*2a670*/  FADD R27, R27, R155 ;  /* 0x0000009b1b1b7221 */ /* 0x000fe20000000000 */
[----:B------:R-:W4:Y:S04]  /*2a680*/  LDL.LU R99, [R1+0x2e0] ;  /* 0x0002e00001637983 */ /* 0x000f280000300800 */
[----:B------:R5:W-:Y:S02]  /*2a690*/  @P5 STG.E.128 [R4.64], R24 ;  /* 0x0000001804005986 */ /* 0x000be4000c101d0a */
[----:B-----5:R-:W-:Y:S01]  /*2a6a0*/  IMAD.WIDE R4, R8, R241, c[0x0][0x178] ;  /* 0x00005e0008047625 */ /* 0x020fe200078e02f1 */
[----:B------:R-:W-:-:S02]  /*2a6b0*/  LEA R8, R95, R0, 0x7 ;  /* 0x000000005f087211 */ /* 0x000fc400078e38ff */
[----:B------:R-:W5:Y:S01]  /*2a6c0*/  LDL.LU R95, [R1+0x2dc] ;  /* 0x0002dc00015f7983 */ /* 0x000f620000300800 */
[C---:B------:R-:W-:Y:S02]  /*2a6d0*/  LOP3.LUT P2, RZ, R3.reuse, 0x1000, RZ, 0xc0, !PT ;  /* 0x0000100003ff7812 */ /* 0x040fe4000784c0ff */
[C---:B------:R-:W-:Y:S02]  /*2a6e0*/  LOP3.LUT P3, RZ, R3.reuse, 0x800, RZ, 0xc0, !PT ;  /* 0x0000080003ff7812 */ /* 0x040fe4000786c0ff */
[C---:B------:R-:W-:Y:S02]  /*2a6f0*/  LOP3.LUT P4, RZ, R3.reuse, 0x400, RZ, 0xc0, !PT ;  /* 0x0000040003ff7812 */ /* 0x040fe4000788c0ff */
[----:B------:R-:W-:Y:S01]  /*2a700*/  LOP3.LUT P5, RZ, R3, 0x200, RZ, 0xc0, !PT ;  /* 0x0000020003ff7812 */ /* 0x000fe200078ac0ff */
[----:B--2---:R-:W-:-:S06]  /*2a710*/  FADD R107, R107, R159 ;  /* 0x0000009f6b6b7221 */ /* 0x004fcc0000000000 */
[----:B------:R2:W-:Y:S01]  /*2a720*/  @P2 STG.E.128 [R6.64], R104 ;  /* 0x0000006806002986 */ /* 0x0005e2000c101d0a */
[----:B------:R-:W-:Y:S01]  /*2a730*/  LOP3.LUT P2, RZ, R3, 0x100, RZ, 0xc0, !PT ;  /* 0x0000010003ff7812 */ /* 0x000fe2000784c0ff */
[----:B---3--:R-:W-:Y:S01]  /*2a740*/  FADD R103, R103, R163 ;  /* 0x000000a367677221 */ /* 0x008fe20000000000 */
[----:B--2---:R-:W-:-:S04]  /*2a750*/  IMAD.WIDE R6, R8, R241, c[0x0][0x178] ;  /* 0x00005e0008067625 */ /* 0x004fc800078e02f1 */
[----:B------:R2:W-:Y:S01]  /*2a760*/  @P3 STG.E.128 [R4.64], R100 ;  /* 0x0000006404003986 */ /* 0x0005e2000c101d0a */
[----:B----4-:R-:W-:Y:S01]  /*2a770*/  FADD R99, R99, R167 ;  /* 0x000000a763637221 */ /* 0x010fe20000000000 */
[----:B------:R-:W-:-:S04]  /*2a780*/  LOP3.LUT P3, RZ, R3, 0x80, RZ, 0xc0, !PT ;  /* 0x0000008003ff7812 */ /* 0x000fc8000786c0ff */
[----:B------:R3:W-:Y:S01]  /*2a790*/  @P4 STG.E.128 [R6.64], R96 ;  /* 0x0000006006004986 */ /* 0x0007e2000c101d0a */
[----:B------:R-:W-:Y:S01]  /*2a7a0*/  LOP3.LUT P4, RZ, R3, 0x40, RZ, 0xc0, !PT ;  /* 0x0000004003ff7812 */ /* 0x000fe2000788c0ff */
[----:B--2---:R-:W-:Y:S01]  /*2a7b0*/  IMAD.WIDE R4, R251, R241, c[0x0][0x178] ;  /* 0x00005e00fb047625 */ /* 0x004fe200078e02f1 */
[----:B-----5:R-:W-:-:S03]  /*2a7c0*/  FADD R95, R95, R171 ;  /* 0x000000ab5f5f7221 */ /* 0x020fc60000000000 */
[----:B---3--:R-:W-:Y:S02]  /*2a7d0*/  IMAD.WIDE R6, R249, R241, c[0x0][0x178] ;  /* 0x00005e00f9067625 */ /* 0x008fe400078e02f1 */
[----:B------:R2:W-:Y:S01]  /*2a7e0*/  @P5 STG.E.128 [R4.64], R92 ;  /* 0x0000005c04005986 */ /* 0x0005e2000c101d0a */
[----:B------:R-:W-:-:S03]  /*2a7f0*/  LOP3.LUT P5, RZ, R3, 0x20, RZ, 0xc0, !PT ;  /* 0x0000002003ff7812 */ /* 0x000fc600078ac0ff */
[----:B------:R3:W-:Y:S01]  /*2a800*/  @P2 STG.E.128 [R6.64], R120 ;  /* 0x0000007806002986 */ /* 0x0007e2000c101d0a */
[----:B------:R-:W-:-:S03]  /*2a810*/  LEA R8, R43, R0, 0x7 ;  /* 0x000000002b087211 */ /* 0x000fc600078e38ff */
[----:B------:R-:W4:Y:S01]  /*2a820*/  LDL.LU R43, [R1+0x2d8] ;  /* 0x0002d800012b7983 */ /* 0x000f220000300800 */
[----:B--2---:R-:W-:-:S04]  /*2a830*/  IMAD.WIDE R4, R247, R241, c[0x0][0x178] ;  /* 0x00005e00f7047625 */ /* 0x004fc800078e02f1 */
[-C--:B---3--:R-:W-:Y:S01]  /*2a840*/  IMAD.WIDE R6, R246, R241.reuse, c[0x0][0x178] ;  /* 0x00005e00f6067625 */ /* 0x088fe200078e02f1 */
[----:B------:R2:W-:Y:S04]  /*2a850*/  @P3 STG.E.128 [R4.64], R116 ;  /* 0x0000007404003986 */ /* 0x0005e8000c101d0a */
[----:B------:R3:W-:Y:S01]  /*2a860*/  @P4 STG.E.128 [R6.64], R112 ;  /* 0x0000007006004986 */ /* 0x0007e2000c101d0a */
[----:B--2---:R-:W-:-:S04]  /*2a870*/  IMAD.WIDE R4, R243, R241, c[0x0][0x178] ;  /* 0x00005e00f3047625 */ /* 0x004fc800078e02f1 */
[-C--:B---3--:R-:W-:Y:S01]  /*2a880*/  IMAD.WIDE R6, R28, R241.reuse, c[0x0][0x178] ;  /* 0x00005e001c067625 */ /* 0x088fe200078e02f1 */
[----:B------:R2:W-:Y:S04]  /*2a890*/  @P5 STG.E.128 [R4.64], R108 ;  /* 0x0000006c04005986 */ /* 0x0005e8000c101d0a */
[----:B------:R3:W-:Y:S01]  /*2a8a0*/  @P1 STG.E.128 [R6.64], R80 ;  /* 0x0000005006001986 */ /* 0x0007e2000c101d0a */
[-C--:B--2---:R-:W-:Y:S01]  /*2a8b0*/  IMAD.WIDE R4, R8, R241.reuse, c[0x0][0x178] ;  /* 0x00005e0008047625 */ /* 0x084fe200078e02f1 */
[-C--:B------:R-:W-:Y:S02]  /*2a8c0*/  LEA R8, R39, R0.reuse, 0x7 ;  /* 0x0000000027087211 */ /* 0x080fe400078e38ff */
[----:B------:R-:W2:Y:S03]  /*2a8d0*/  LDL.LU R39, [R1+0x2d4] ;  /* 0x0002d40001277983 */ /* 0x000ea60000300800 */
[----:B---3--:R-:W-:Y:S01]  /*2a8e0*/  IMAD.WIDE R6, R8, R241, c[0x0][0x178] ;  /* 0x00005e0008067625 */ /* 0x008fe200078e02f1 */
[----:B------:R-:W-:-:S02]  /*2a8f0*/  LEA R8, R63, R0, 0x7 ;  /* 0x000000003f087211 */ /* 0x000fc400078e38ff */
[----:B------:R-:W3:Y:S01]  /*2a900*/  LDL.LU R63, [R1+0x2d0] ;  /* 0x0002d000013f7983 */ /* 0x000ee20000300800 */
[----:B------:R-:W-:-:S13]  /*2a910*/  LOP3.LUT P2, RZ, R3, 0x8, RZ, 0xc0, !PT ;  /* 0x0000000803ff7812 */ /* 0x000fda000784c0ff */
[----:B------:R5:W-:Y:S01]  /*2a920*/  @P2 STG.E.128 [R4.64], R44 ;  /* 0x0000002c04002986 */ /* 0x000be2000c101d0a */
[C---:B------:R-:W-:Y:S01]  /*2a930*/  LOP3.LUT P3, RZ, R3.reuse, 0x4, RZ, 0xc0, !PT ;  /* 0x0000000403ff7812 */ /* 0x040fe2000786c0ff */
[----:B-----5:R-:W-:Y:S02]  /*2a940*/  IMAD.WIDE R4, R8, R241, c[0x0][0x178] ;  /* 0x00005e0008047625 */ /* 0x020fe400078e02f1 */
[----:B------:R-:W5:Y:S01]  /*2a950*/  LDS.128 R8, [R2] ;  /* 0x0000000002087984 */ /* 0x000f620000000c00 */
[C---:B------:R-:W-:Y:S02]  /*2a960*/  LOP3.LUT P4, RZ, R3.reuse, 0x2, RZ, 0xc0, !PT ;  /* 0x0000000203ff7812 */ /* 0x040fe4000788c0ff */
[----:B------:R-:W-:Y:S01]  /*2a970*/  LOP3.LUT P5, RZ, R3, 0x1, RZ, 0xc0, !PT ;  /* 0x0000000103ff7812 */ /* 0x000fe200078ac0ff */
        /* <DEDUP_REMOVED lines=10> */
[----:B------:R-:W-:-:S02]  /*2aa20*/  LOP3.LUT P1, RZ, R3, 0x20000000, RZ, 0xc0, !PT ;  /* 0x2000000003ff7812 */ /* 0x000fc4000782c0ff */
[----:B------:R-:W-:Y:S02]  /*2aa30*/  LOP3.LUT P2, RZ, R3, 0x10000000, RZ, 0xc0, !PT ;  /* 0x1000000003ff7812 */ /* 0x000fe4000784c0ff */
[-C--:B------:R-:W-:Y:S02]  /*2aa40*/  LEA R236, R236, R0.reuse, 0x7 ;  /* 0x00000000ecec7211 */ /* 0x080fe400078e38ff */
[-C--:B------:R-:W-:Y:S01]  /*2aa50*/  LEA R237, R237, R0.reuse, 0x7 ;  /* 0x00000000eded7211 */ /* 0x080fe200078e38ff */
[----:B------:R-:W-:Y:S01]  /*2aa60*/  FADD R48, R48, R208 ;  /* 0x000000d030307221 */ /* 0x000fe20000000000 */
[-C--:B------:R-:W-:Y:S01]  /*2aa70*/  LEA R238, R238, R0.reuse, 0x7 ;  /* 0x00000000eeee7211 */ /* 0x080fe200078e38ff */
        /* <DEDUP_REMOVED lines=12> */
[----:B-1----:R-:W-:Y:S01]  /*2ab40*/  FADD R224, R12, R224 ;  /* 0x000000e00ce07221 */ /* 0x002fe20000000000 */
[----:B------:R-:W-:Y:S01]  /*2ab50*/  FADD R225, R13, R225 ;  /* 0x000000e10de17221 */ /* 0x000fe20000000000 */
[----:B------:R-:W-:Y:S01]  /*2ab60*/  FADD R226, R14, R226 ;  /* 0x000000e20ee27221 */ /* 0x000fe20000000000 */
[----:B------:R-:W-:Y:S01]  /*2ab70*/  FADD R227, R15, R227 ;  /* 0x000000e30fe37221 */ /* 0x000fe20000000000 */
[----:B-----5:R-:W-:Y:S01]  /*2ab80*/  FADD R220, R8, R220 ;  /* 0x000000dc08dc7221 */ /* 0x020fe20000000000 */
[----:B------:R-:W-:Y:S01]  /*2ab90*/  FADD R221, R9, R221 ;  /* 0x000000dd09dd7221 */ /* 0x000fe20000000000 */
[----:B------:R-:W-:Y:S01]  /*2aba0*/  FADD R222, R10, R222 ;  /* 0x000000de0ade7221 */ /* 0x000fe20000000000 */
[----:B------:R-:W-:Y:S01]  /*2abb0*/  FADD R223, R11, R223 ;  /* 0x000000df0bdf7221 */ /* 0x000fe20000000000 */
[-C--:B------:R-:W-:Y:S01]  /*2abc0*/  IMAD.WIDE R8, R237, R241.reuse, c[0x0][0x178] ;  /* 0x00005e00ed087625 */ /* 0x080fe200078e02f1 */
[----:B------:R-:W-:Y:S01]  /*2abd0*/  FADD R16, R16, R228 ;  /* 0x000000e410107221 */ /* 0x000fe20000000000 */
[----:B------:R-:W-:Y:S01]  /*2abe0*/  FADD R17, R17, R229 ;  /* 0x000000e511117221 */ /* 0x000fe20000000000 */
[----:B------:R-:W-:Y:S01]  /*2abf0*/  FADD R18, R18, R230 ;  /* 0x000000e612127221 */ /* 0x000fe20000000000 */
[----:B------:R-:W-:Y:S01]  /*2ac00*/  IMAD.WIDE R10, R238, R241, c[0x0][0x178] ;  /* 0x00005e00ee0a7625 */ /* 0x000fe200078e02f1 */
[----:B------:R-:W-:-:S03]  /*2ac10*/  FADD R19, R19, R231 ;  /* 0x000000e713137221 */ /* 0x000fc60000000000 */
[----:B------:R-:W-:Y:S01]  /*2ac20*/  IMAD.WIDE R12, R239, R241, c[0x0][0x178] ;  /* 0x00005e00ef0c7625 */ /* 0x000fe200078e02f1 */
[----:B------:R-:W-:Y:S01]  /*2ac30*/  FADD R20, R20, R232 ;  /* 0x000000e814147221 */ /* 0x000fe20000000000 */
[----:B------:R-:W-:Y:S01]  /*2ac40*/  FADD R21, R21, R233 ;  /* 0x000000e915157221 */ /* 0x000fe20000000000 */
[----:B------:R-:W-:Y:S01]  /*2ac50*/  FADD R22, R22, R234 ;  /* 0x000000ea16167221 */ /* 0x000fe20000000000 */
[----:B------:R-:W-:Y:S01]  /*2ac60*/  FADD R23, R23, R235 ;  /* 0x000000eb17177221 */ /* 0x000fe20000000000 */
[----:B----4-:R-:W-:-:S05]  /*2ac70*/  FADD R43, R43, R199 ;  /* 0x000000c72b2b7221 */ /* 0x010fca0000000000 */
[----:B------:R1:W-:Y:S01]  /*2ac80*/  @P3 STG.E.128 [R6.64], R40 ;  /* 0x0000002806003986 */ /* 0x0003e2000c101d0a */
[----:B------:R-:W-:Y:S01]  /*2ac90*/  LOP3.LUT P3, RZ, R3, 0x8000000, RZ, 0xc0, !PT ;  /* 0x0800000003ff7812 */ /* 0x000fe2000786c0ff */
[----:B-1----:R-:W-:Y:S01]  /*2aca0*/  IMAD.WIDE R6, R29, R241, c[0x0][0x178] ;  /* 0x00005e001d067625 */ /* 0x002fe200078e02f1 */
[----:B--2---:R-:W-:Y:S01]  /*2acb0*/  FADD R39, R39, R203 ;  /* 0x000000cb27277221 */ /* 0x004fe20000000000 */
[----:B---3--:R-:W-:-:S04]  /*2acc0*/  FADD R63, R63, R207 ;  /* 0x000000cf3f3f7221 */ /* 0x008fc80000000000 */
[----:B------:R1:W-:Y:S01]  /*2acd0*/  @P4 STG.E.128 [R4.64], R36 ;  /* 0x0000002404004986 */ /* 0x0003e2000c101d0a */
[----:B------:R-:W-:-:S03]  /*2ace0*/  LOP3.LUT P4, RZ, R3, 0x4000000, RZ, 0xc0, !PT ;  /* 0x0400000003ff7812 */ /* 0x000fc6000788c0ff */
[----:B------:R2:W-:Y:S01]  /*2acf0*/  @P5 STG.E.128 [R6.64], R60 ;  /* 0x0000003c06005986 */ /* 0x0005e2000c101d0a */
[----:B------:R-:W-:Y:S02]  /*2ad00*/  LOP3.LUT P5, RZ, R3, 0x2000000, RZ, 0xc0, !PT ;  /* 0x0200000003ff7812 */ /* 0x000fe400078ac0ff */
[----:B------:R-:W-:-:S05]  /*2ad10*/  LEA R3, R30, R0, 0x7 ;  /* 0x000000001e037211 */ /* 0x000fca00078e38ff */
[----:B------:R-:W-:Y:S01]  /*2ad20*/  IMAD.WIDE R2, R3, R241, c[0x0][0x178] ;  /* 0x00005e0003027625 */ /* 0x000fe200078e02f1 */
[----:B-1----:R-:W-:-:S05]  /*2ad30*/  LEA R4, R31, R0, 0x7 ;  /* 0x000000001f047211 */ /* 0x002fca00078e38ff */
[----:B------:R1:W-:Y:S01]  /*2ad40*/  @P5 STG.E.128 [R2.64], R48 ;  /* 0x0000003002005986 */ /* 0x0003e2000c101d0a */
[----:B--2---:R-:W-:-:S04]  /*2ad50*/  IMAD.WIDE R6, R236, R241, c[0x0][0x178] ;  /* 0x00005e00ec067625 */ /* 0x004fc800078e02f1 */
[----:B------:R-:W-:Y:S01]  /*2ad60*/  IMAD.WIDE R4, R4, R241, c[0x0][0x178] ;  /* 0x00005e0004047625 */ /* 0x000fe200078e02f1 */
[----:B------:R-:W-:-:S04]  /*2ad70*/  LEA R0, R242, R0, 0x7 ;  /* 0x00000000f2007211 */ /* 0x000fc800078e38ff */
[----:B------:R2:W-:Y:S04]  /*2ad80*/  @P4 STG.E.128 [R4.64], R52 ;  /* 0x0000003404004986 */ /* 0x0005e8000c101d0a */
[----:B------:R2:W-:Y:S04]  /*2ad90*/  @P3 STG.E.128 [R6.64], R56 ;  /* 0x0000003806003986 */ /* 0x0005e8000c101d0a */
[----:B------:R2:W-:Y:S04]  /*2ada0*/  @P2 STG.E.128 [R8.64], R220 ;  /* 0x000000dc08002986 */ /* 0x0005e8000c101d0a */
[----:B------:R2:W-:Y:S01]  /*2adb0*/  @P1 STG.E.128 [R10.64], R224 ;  /* 0x000000e00a001986 */ /* 0x0005e2000c101d0a */
[----:B-1----:R-:W-:-:S03]  /*2adc0*/  IMAD.WIDE R2, R0, R241, c[0x0][0x178] ;  /* 0x00005e0000027625 */ /* 0x002fc600078e02f1 */
[----:B------:R2:W-:Y:S01]  /*2add0*/  @P0 STG.E.128 [R12.64], R16 ;  /* 0x000000100c000986 */ /* 0x0005e2000c101d0a */
[----:B------:R-:W-:Y:S05]  /*2ade0*/  @!P6 EXIT ;  /* 0x000000000000e94d */ /* 0x000fea0003800000 */
[----:B------:R-:W-:Y:S01]  /*2adf0*/  STG.E.128 [R2.64], R20 ;  /* 0x0000001402007986 */ /* 0x000fe2000c101d0a */
[----:B------:R-:W-:Y:S05]  /*2ae00*/  EXIT ;  /* 0x000000000000794d */ /* 0x000fea0003800000 */
.L_x_2:
[----:B------:R-:W-:-:S00]  /*2ae10*/  BRA `(.L_x_2) ;  /* 0xfffffff000007947 */ /* 0x000fc0000383ffff */
[----:B------:R-:W-:-:S00]  /*2ae20*/  NOP ;  /* 0x0000000000007918 */ /* 0x000fc00000000000 */
        /* <DEDUP_REMOVED lines=13> */
.L_x_3:


//--------------------- .nv.shared.triton_mm      --------------------------
	.section	.nv.shared.triton_mm,"aw",@nobits
	.align	16
